	.target	sm_100a

	.elftype	@"ET_EXEC"


//--------------------- .note.nv.tkinfo           --------------------------
	.section	.note.nv.tkinfo,"",@"SHT_NOTE"
	.sectionflags	@"SHF_NOTE_NV_TKINFO"
	.tkinfo
        /*0018*/ 	.word	0x00000002
        /*0030*/ 	.string	""
        /*0030*/ 	.string	"ptxas"
        /*0030*/ 	.string	"Cuda compilation tools, release 13.0, V13.0.88"
        /*0030*/ 	.string	"Build cuda_13.0.r13.0/compiler.36424714_0"
        /*0030*/ 	.string	"-arch sm_100a -m 64 "



//--------------------- .note.nv.cuinfo           --------------------------
	.section	.note.nv.cuinfo,"",@"SHT_NOTE"
	.sectionflags	@"SHF_NOTE_NV_CUINFO"
        /*0018*/ 	.short	0x0002
        /*001a*/ 	.short	0x0064
        /*001c*/ 	.short	0x0082
	.zero		2


//--------------------- .nv.info                  --------------------------
	.section	.nv.info,"",@"SHT_CUDA_INFO"
	.align	4


	//----- nvinfo : EIATTR_REGCOUNT
	.align		4
        /*0000*/ 	.byte	0x04, 0x2f
        /*0002*/ 	.short	(.L_19 - .L_18)
	.align		4
.L_18:
        /*0004*/ 	.word	index@(_ZN7cutlass13device_kernelINS_4gemm6kernel13GemmUniversalIN4cute5tupleIJiiiiEEENS1_10collective13CollectiveMmaINS1_46MainloopSm100TmaUmmaWarpSpecializedBlockScaledILi23ELi2ELi2ENS5_IJNS4_1CILi8EEENSA_ILi1EEESC_EEEEENS5_IJNSA_ILi128EEESF_NSA_ILi64EEEEEENS5_IJNS_12float_e2m1_tENS_13float_ue4m3_tEEEENS5_IJNS5_IJlSC_lEEENS4_6LayoutINS5_IJNS5_IJNS5_IJNSA_ILi32EEENSA_ILi4EEEEEEiEEENS5_IJNS5_IJNSA_ILi16EEESO_EEEiEEENS5_IJSC_iEEEEEENS5_IJST_NS5_IJNS5_IJNSA_ILi0EEESC_EEENSA_ILi512EEEEEENS5_IJSW_iEEEEEEEEEEESK_S13_NS4_8TiledMMAINS4_8MMA_AtomIJNS4_17SM100_MMA_MXF4_SSISI_SI_fSJ_Li128ELi128ELi16ELNS4_4UMMA5MajorE0ELS18_0ELNS17_7ScaleInE0ELS19_0EEEEEENSM_INS5_IJSC_SC_SC_EEENS5_IJSW_SW_SW_EEEEENS5_IJNS4_10UnderscoreES1F_S1F_EEEEENS5_IJNS4_13SM90_TMA_LOADES1I_EEENS5_IJNS4_14ComposedLayoutINS4_7SwizzleILi1ELi4ELi3EEENS4_18smem_ptr_flag_bitsILi4EEENSM_INS5_IJSB_SG_EEENS5_IJSG_SC_EEEEEEENSM_INS5_IJNS5_IJNS5_IJSP_SC_EEESS_EEESC_NS5_IJSC_SC_EEEEEENS5_IJNS5_IJNS5_IJSS_SY_EEESX_EEESW_NS5_IJSO_SY_EEEEEEEEEEEvNS4_8identityENS5_IJNS4_23SM90_TMA_LOAD_MULTICASTES24_EEES22_vS23_EENS_8epilogue10collective18CollectiveEpilogueINS27_23Sm100TmaWarpSpecializedILi4ELi2ELi16ELb1ELb0EEEJNS5_IJSG_SF_SG_EEENS5_IJNSM_ISG_SC_EENSM_INS5_IJSR_NSA_ILi2EEEEEENS5_IJSC_SG_EEEEEEEENS_10bfloat16_tESL_S2J_SL_NS27_6fusion15FusionCallbacksIS2B_NS2K_17LinearCombinationIS2J_fS2J_fLNS_15FloatRoundStyleE2EEES2C_S2I_JEEENS4_5SM1004TMEM4LOAD26SM100_TMEM_LOAD_32dp32b16xES1I_NS1K_IS1M_NS1N_ILi16EEENSM_INS5_IJSB_SR_EEENS5_IJSR_SC_EEEEEEENS4_39AutoVectorizingCopyWithAssumedAlignmentILi128EEENS4_14SM90_TMA_STOREES2Y_S30_S30_EEEvvEEEEvNT_6ParamsE)
        /*0008*/ 	.word	0x0000007a


	//----- nvinfo : EIATTR_FRAME_SIZE
	.align		4
.L_19:
        /*000c*/ 	.byte	0x04, 0x11
        /*000e*/ 	.short	(.L_21 - .L_20)
	.align		4
.L_20:
        /*0010*/ 	.word	index@($__internal_2_$__cuda_sm10x_tcgen05_guardrail_trap_unallocated_columns_being_dealloced)
        /*0014*/ 	.word	0x00000000


	//----- nvinfo : EIATTR_FRAME_SIZE
	.align		4
.L_21:
        /*0018*/ 	.byte	0x04, 0x11
        /*001a*/ 	.short	(.L_23 - .L_22)
	.align		4
.L_22:
        /*001c*/ 	.word	index@($__internal_1_$__cuda_sm10x_tcgen05_guardrail_trap_phase_invalid_during_alloc)
        /*0020*/ 	.word	0x00000000


	//----- nvinfo : EIATTR_FRAME_SIZE
	.align		4
.L_23:
        /*0024*/ 	.byte	0x04, 0x11
        /*0026*/ 	.short	(.L_25 - .L_24)
	.align		4
.L_24:
        /*0028*/ 	.word	index@($__internal_0_$__cuda_sm10x_tcgen05_guardrail_trap_col_being_dealloced_not_returned_by_alloc)
        /*002c*/ 	.word	0x00000000


	//----- nvinfo : EIATTR_FRAME_SIZE
	.align		4
.L_25:
        /*0030*/ 	.byte	0x04, 0x11
        /*0032*/ 	.short	(.L_27 - .L_26)
	.align		4
.L_26:
        /*0034*/ 	.word	index@(_ZN7cutlass13device_kernelINS_4gemm6kernel13GemmUniversalIN4cute5tupleIJiiiiEEENS1_10collective13CollectiveMmaINS1_46MainloopSm100TmaUmmaWarpSpecializedBlockScaledILi23ELi2ELi2ENS5_IJNS4_1CILi8EEENSA_ILi1EEESC_EEEEENS5_IJNSA_ILi128EEESF_NSA_ILi64EEEEEENS5_IJNS_12float_e2m1_tENS_13float_ue4m3_tEEEENS5_IJNS5_IJlSC_lEEENS4_6LayoutINS5_IJNS5_IJNS5_IJNSA_ILi32EEENSA_ILi4EEEEEEiEEENS5_IJNS5_IJNSA_ILi16EEESO_EEEiEEENS5_IJSC_iEEEEEENS5_IJST_NS5_IJNS5_IJNSA_ILi0EEESC_EEENSA_ILi512EEEEEENS5_IJSW_iEEEEEEEEEEESK_S13_NS4_8TiledMMAINS4_8MMA_AtomIJNS4_17SM100_MMA_MXF4_SSISI_SI_fSJ_Li128ELi128ELi16ELNS4_4UMMA5MajorE0ELS18_0ELNS17_7ScaleInE0ELS19_0EEEEEENSM_INS5_IJSC_SC_SC_EEENS5_IJSW_SW_SW_EEEEENS5_IJNS4_10UnderscoreES1F_S1F_EEEEENS5_IJNS4_13SM90_TMA_LOADES1I_EEENS5_IJNS4_14ComposedLayoutINS4_7SwizzleILi1ELi4ELi3EEENS4_18smem_ptr_flag_bitsILi4EEENSM_INS5_IJSB_SG_EEENS5_IJSG_SC_EEEEEEENSM_INS5_IJNS5_IJNS5_IJSP_SC_EEESS_EEESC_NS5_IJSC_SC_EEEEEENS5_IJNS5_IJNS5_IJSS_SY_EEESX_EEESW_NS5_IJSO_SY_EEEEEEEEEEEvNS4_8identityENS5_IJNS4_23SM90_TMA_LOAD_MULTICASTES24_EEES22_vS23_EENS_8epilogue10collective18CollectiveEpilogueINS27_23Sm100TmaWarpSpecializedILi4ELi2ELi16ELb1ELb0EEEJNS5_IJSG_SF_SG_EEENS5_IJNSM_ISG_SC_EENSM_INS5_IJSR_NSA_ILi2EEEEEENS5_IJSC_SG_EEEEEEEENS_10bfloat16_tESL_S2J_SL_NS27_6fusion15FusionCallbacksIS2B_NS2K_17LinearCombinationIS2J_fS2J_fLNS_15FloatRoundStyleE2EEES2C_S2I_JEEENS4_5SM1004TMEM4LOAD26SM100_TMEM_LOAD_32dp32b16xES1I_NS1K_IS1M_NS1N_ILi16EEENSM_INS5_IJSB_SR_EEENS5_IJSR_SC_EEEEEEENS4_39AutoVectorizingCopyWithAssumedAlignmentILi128EEENS4_14SM90_TMA_STOREES2Y_S30_S30_EEEvvEEEEvNT_6ParamsE)
        /*0038*/ 	.word	0x00000000


	//----- nvinfo : EIATTR_MIN_STACK_SIZE
	.align		4
.L_27:
        /*003c*/ 	.byte	0x04, 0x12
        /*003e*/ 	.short	(.L_29 - .L_28)
	.align		4
.L_28:
        /*0040*/ 	.word	index@(_ZN7cutlass13device_kernelINS_4gemm6kernel13GemmUniversalIN4cute5tupleIJiiiiEEENS1_10collective13CollectiveMmaINS1_46MainloopSm100TmaUmmaWarpSpecializedBlockScaledILi23ELi2ELi2ENS5_IJNS4_1CILi8EEENSA_ILi1EEESC_EEEEENS5_IJNSA_ILi128EEESF_NSA_ILi64EEEEEENS5_IJNS_12float_e2m1_tENS_13float_ue4m3_tEEEENS5_IJNS5_IJlSC_lEEENS4_6LayoutINS5_IJNS5_IJNS5_IJNSA_ILi32EEENSA_ILi4EEEEEEiEEENS5_IJNS5_IJNSA_ILi16EEESO_EEEiEEENS5_IJSC_iEEEEEENS5_IJST_NS5_IJNS5_IJNSA_ILi0EEESC_EEENSA_ILi512EEEEEENS5_IJSW_iEEEEEEEEEEESK_S13_NS4_8TiledMMAINS4_8MMA_AtomIJNS4_17SM100_MMA_MXF4_SSISI_SI_fSJ_Li128ELi128ELi16ELNS4_4UMMA5MajorE0ELS18_0ELNS17_7ScaleInE0ELS19_0EEEEEENSM_INS5_IJSC_SC_SC_EEENS5_IJSW_SW_SW_EEEEENS5_IJNS4_10UnderscoreES1F_S1F_EEEEENS5_IJNS4_13SM90_TMA_LOADES1I_EEENS5_IJNS4_14ComposedLayoutINS4_7SwizzleILi1ELi4ELi3EEENS4_18smem_ptr_flag_bitsILi4EEENSM_INS5_IJSB_SG_EEENS5_IJSG_SC_EEEEEEENSM_INS5_IJNS5_IJNS5_IJSP_SC_EEESS_EEESC_NS5_IJSC_SC_EEEEEENS5_IJNS5_IJNS5_IJSS_SY_EEESX_EEESW_NS5_IJSO_SY_EEEEEEEEEEEvNS4_8identityENS5_IJNS4_23SM90_TMA_LOAD_MULTICASTES24_EEES22_vS23_EENS_8epilogue10collective18CollectiveEpilogueINS27_23Sm100TmaWarpSpecializedILi4ELi2ELi16ELb1ELb0EEEJNS5_IJSG_SF_SG_EEENS5_IJNSM_ISG_SC_EENSM_INS5_IJSR_NSA_ILi2EEEEEENS5_IJSC_SG_EEEEEEEENS_10bfloat16_tESL_S2J_SL_NS27_6fusion15FusionCallbacksIS2B_NS2K_17LinearCombinationIS2J_fS2J_fLNS_15FloatRoundStyleE2EEES2C_S2I_JEEENS4_5SM1004TMEM4LOAD26SM100_TMEM_LOAD_32dp32b16xES1I_NS1K_IS1M_NS1N_ILi16EEENSM_INS5_IJSB_SR_EEENS5_IJSR_SC_EEEEEEENS4_39AutoVectorizingCopyWithAssumedAlignmentILi128EEENS4_14SM90_TMA_STOREES2Y_S30_S30_EEEvvEEEEvNT_6ParamsE)
        /*0044*/ 	.word	0x00000000
.L_29:


//--------------------- .nv.compat                --------------------------
	.section	.nv.compat,"",@"SHT_CUDA_COMPAT_INFO"
	.align	4
        /*0000*/ 	.byte	0x02, 0x09, 0x01, 0x00, 0x02, 0x02, 0x02, 0x00, 0x02, 0x05, 0x05, 0x00, 0x03, 0x07, 0x01, 0x01
        /*0010*/ 	.byte	0x02, 0x03, 0x01, 0x00, 0x02, 0x06, 0x01, 0x00, 0x04, 0x0b, 0x08, 0x00, 0x09, 0x00, 0x00, 0x00
        /*0020*/ 	.byte	0x00, 0x00, 0x00, 0x00


//--------------------- .nv.info._ZN7cutlass13device_kernelINS_4gemm6kernel13GemmUniversalIN4cute5tupleIJiiiiEEENS1_10collective13CollectiveMmaINS1_46MainloopSm100TmaUmmaWarpSpecializedBlockScaledILi23ELi2ELi2ENS5_IJNS4_1CILi8EEENSA_ILi1EEESC_EEEEENS5_IJNSA_ILi128EEESF_NSA_ILi64EEEEEENS5_IJNS_12float_e2m1_tENS_13float_ue4m3_tEEEENS5_IJNS5_IJlSC_lEEENS4_6LayoutINS5_IJNS5_IJNS5_IJNSA_ILi32EEENSA_ILi4EEEEEEiEEENS5_IJNS5_IJNSA_ILi16EEESO_EEEiEEENS5_IJSC_iEEEEEENS5_IJST_NS5_IJNS5_IJNSA_ILi0EEESC_EEENSA_ILi512EEEEEENS5_IJSW_iEEEEEEEEEEESK_S13_NS4_8TiledMMAINS4_8MMA_AtomIJNS4_17SM100_MMA_MXF4_SSISI_SI_fSJ_Li128ELi128ELi16ELNS4_4UMMA5MajorE0ELS18_0ELNS17_7ScaleInE0ELS19_0EEEEEENSM_INS5_IJSC_SC_SC_EEENS5_IJSW_SW_SW_EEEEENS5_IJNS4_10UnderscoreES1F_S1F_EEEEENS5_IJNS4_13SM90_TMA_LOADES1I_EEENS5_IJNS4_14ComposedLayoutINS4_7SwizzleILi1ELi4ELi3EEENS4_18smem_ptr_flag_bitsILi4EEENSM_INS5_IJSB_SG_EEENS5_IJSG_SC_EEEEEEENSM_INS5_IJNS5_IJNS5_IJSP_SC_EEESS_EEESC_NS5_IJSC_SC_EEEEEENS5_IJNS5_IJNS5_IJSS_SY_EEESX_EEESW_NS5_IJSO_SY_EEEEEEEEEEEvNS4_8identityENS5_IJNS4_23SM90_TMA_LOAD_MULTICASTES24_EEES22_vS23_EENS_8epilogue10collective18CollectiveEpilogueINS27_23Sm100TmaWarpSpecializedILi4ELi2ELi16ELb1ELb0EEEJNS5_IJSG_SF_SG_EEENS5_IJNSM_ISG_SC_EENSM_INS5_IJSR_NSA_ILi2EEEEEENS5_IJSC_SG_EEEEEEEENS_10bfloat16_tESL_S2J_SL_NS27_6fusion15FusionCallbacksIS2B_NS2K_17LinearCombinationIS2J_fS2J_fLNS_15FloatRoundStyleE2EEES2C_S2I_JEEENS4_5SM1004TMEM4LOAD26SM100_TMEM_LOAD_32dp32b16xES1I_NS1K_IS1M_NS1N_ILi16EEENSM_INS5_IJSB_SR_EEENS5_IJSR_SC_EEEEEEENS4_39AutoVectorizingCopyWithAssumedAlignmentILi128EEENS4_14SM90_TMA_STOREES2Y_S30_S30_EEEvvEEEEvNT_6ParamsE --------------------------
	.section	.nv.info._ZN7cutlass13device_kernelINS_4gemm6kernel13GemmUniversalIN4cute5tupleIJiiiiEEENS1_10collective13CollectiveMmaINS1_46MainloopSm100TmaUmmaWarpSpecializedBlockScaledILi23ELi2ELi2ENS5_IJNS4_1CILi8EEENSA_ILi1EEESC_EEEEENS5_IJNSA_ILi128EEESF_NSA_ILi64EEEEEENS5_IJNS_12float_e2m1_tENS_13float_ue4m3_tEEEENS5_IJNS5_IJlSC_lEEENS4_6LayoutINS5_IJNS5_IJNS5_IJNSA_ILi32EEENSA_ILi4EEEEEEiEEENS5_IJNS5_IJNSA_ILi16EEESO_EEEiEEENS5_IJSC_iEEEEEENS5_IJST_NS5_IJNS5_IJNSA_ILi0EEESC_EEENSA_ILi512EEEEEENS5_IJSW_iEEEEEEEEEEESK_S13_NS4_8TiledMMAINS4_8MMA_AtomIJNS4_17SM100_MMA_MXF4_SSISI_SI_fSJ_Li128ELi128ELi16ELNS4_4UMMA5MajorE0ELS18_0ELNS17_7ScaleInE0ELS19_0EEEEEENSM_INS5_IJSC_SC_SC_EEENS5_IJSW_SW_SW_EEEEENS5_IJNS4_10UnderscoreES1F_S1F_EEEEENS5_IJNS4_13SM90_TMA_LOADES1I_EEENS5_IJNS4_14ComposedLayoutINS4_7SwizzleILi1ELi4ELi3EEENS4_18smem_ptr_flag_bitsILi4EEENSM_INS5_IJSB_SG_EEENS5_IJSG_SC_EEEEEEENSM_INS5_IJNS5_IJNS5_IJSP_SC_EEESS_EEESC_NS5_IJSC_SC_EEEEEENS5_IJNS5_IJNS5_IJSS_SY_EEESX_EEESW_NS5_IJSO_SY_EEEEEEEEEEEvNS4_8identityENS5_IJNS4_23SM90_TMA_LOAD_MULTICASTES24_EEES22_vS23_EENS_8epilogue10collective18CollectiveEpilogueINS27_23Sm100TmaWarpSpecializedILi4ELi2ELi16ELb1ELb0EEEJNS5_IJSG_SF_SG_EEENS5_IJNSM_ISG_SC_EENSM_INS5_IJSR_NSA_ILi2EEEEEENS5_IJSC_SG_EEEEEEEENS_10bfloat16_tESL_S2J_SL_NS27_6fusion15FusionCallbacksIS2B_NS2K_17LinearCombinationIS2J_fS2J_fLNS_15FloatRoundStyleE2EEES2C_S2I_JEEENS4_5SM1004TMEM4LOAD26SM100_TMEM_LOAD_32dp32b16xES1I_NS1K_IS1M_NS1N_ILi16EEENSM_INS5_IJSB_SR_EEENS5_IJSR_SC_EEEEEEENS4_39AutoVectorizingCopyWithAssumedAlignmentILi128EEENS4_14SM90_TMA_STOREES2Y_S30_S30_EEEvvEEEEvNT_6ParamsE,"",@"SHT_CUDA_INFO"
	.sectionflags	@""
	.align	4


	//----- nvinfo : EIATTR_CUDA_API_VERSION
	.align		4
        /*0000*/ 	.byte	0x04, 0x37
        /*0002*/ 	.short	(.L_31 - .L_30)
.L_30:
        /*0004*/ 	.word	0x00000082


	//----- nvinfo : EIATTR_KPARAM_INFO
	.align		4
.L_31:
        /*0008*/ 	.byte	0x04, 0x17
        /*000a*/ 	.short	(.L_33 - .L_32)
.L_32:
        /*000c*/ 	.word	0x00000000
        /*0010*/ 	.short	0x0000
        /*0012*/ 	.short	0x0000
        /*0014*/ 	.byte	0x00, 0xf0, 0x01, 0x30


	//----- nvinfo : EIATTR_AT_ENTRY_FRAGMENTS
	.align		4
.L_33:
        /*0018*/ 	.byte	0x04, 0x4f
        /*001a*/ 	.short	(.L_35 - .L_34)


	//   ....[0]....
.L_34:
        /*001c*/ 	.word	0x00000006


	//----- nvinfo : EIATTR_RESERVED_SMEM_USED
	.align		4
.L_35:
        /*0020*/ 	.byte	0x01, 0x41
	.zero		2


	//----- nvinfo : EIATTR_SPARSE_MMA_MASK
	.align		4
        /*0024*/ 	.byte	0x03, 0x50
        /*0026*/ 	.short	0x0000


	//----- nvinfo : EIATTR_TCGEN05_1CTA_USED
	.align		4
        /*0028*/ 	.byte	0x01, 0x51
	.zero		2


	//----- nvinfo : EIATTR_MAXREG_COUNT
	.align		4
        /*002c*/ 	.byte	0x03, 0x1b
        /*002e*/ 	.short	0x00ff


	//----- nvinfo : EIATTR_NUM_BARRIERS
	.align		4
        /*0030*/ 	.byte	0x02, 0x4c
        /*0032*/ 	.byte	0x07
	.zero		1


	//----- nvinfo : EIATTR_EXTERNS
	.align		4
        /*0034*/ 	.byte	0x04, 0x0f
        /*0036*/ 	.short	(.L_37 - .L_36)


	//   ....[0]....
	.align		4
.L_36:
        /*0038*/ 	.word	index@(__assertfail)


	//----- nvinfo : EIATTR_MERCURY_ISA_VERSION
	.align		4
.L_37:
        /*003c*/ 	.byte	0x03, 0x5f
        /*003e*/ 	.short	0x0101


	//----- nvinfo : EIATTR_INT_WARP_WIDE_INSTR_OFFSETS
	.align		4
        /*0040*/ 	.byte	0x04, 0x31
        /*0042*/ 	.short	(.L_39 - .L_38)


	//   ....[0]....
.L_38:
        /*0044*/ 	.word	0x00002760


	//   ....[1]....
        /*0048*/ 	.word	0x00004b80


	//   ....[2]....
        /*004c*/ 	.word	0x00004bb0


	//   ....[3]....
        /*0050*/ 	.word	0x00004c00


	//   ....[4]....
        /*0054*/ 	.word	0x000054f0


	//   ....[5]....
        /*0058*/ 	.word	0x00005510


	//   ....[6]....
        /*005c*/ 	.word	0x000055f0


	//   ....[7]....
        /*0060*/ 	.word	0x000056b0


	//   ....[8]....
        /*0064*/ 	.word	0x000056d0


	//   ....[9]....
        /*0068*/ 	.word	0x000057b0


	//   ....[10]....
        /*006c*/ 	.word	0x00005890


	//   ....[11]....
        /*0070*/ 	.word	0x000058d0


	//   ....[12]....
        /*0074*/ 	.word	0x00005980


	//   ....[13]....
        /*0078*/ 	.word	0x00005a60


	//   ....[14]....
        /*007c*/ 	.word	0x00005a80


	//   ....[15]....
        /*0080*/ 	.word	0x00005b70


	//   ....[16]....
        /*0084*/ 	.word	0x00005c50


	//   ....[17]....
        /*0088*/ 	.word	0x00005c90


	//   ....[18]....
        /*008c*/ 	.word	0x00005d50


	//   ....[19]....
        /*0090*/ 	.word	0x00005e30


	//   ....[20]....
        /*0094*/ 	.word	0x00005e50


	//   ....[21]....
        /*0098*/ 	.word	0x00005f30


	//   ....[22]....
        /*009c*/ 	.word	0x00006010


	//   ....[23]....
        /*00a0*/ 	.word	0x00006080


	//   ....[24]....
        /*00a4*/ 	.word	0x00006150


	//   ....[25]....
        /*00a8*/ 	.word	0x000062e0


	//   ....[26]....
        /*00ac*/ 	.word	0x000062f0


	//   ....[27]....
        /*00b0*/ 	.word	0x000063d0


	//----- nvinfo : EIATTR_COOP_GROUP_MASK_REGIDS
	.align		4
.L_39:
        /*00b4*/ 	.byte	0x04, 0x29
        /*00b6*/ 	.short	(.L_41 - .L_40)


	//   ....[0]....
.L_40:
        /*00b8*/ 	.word	0xffffffff


	//   ....[1]....
        /*00bc*/ 	.word	0xffffffff


	//   ....[2]....
        /*00c0*/ 	.word	0xffffffff


	//   ....[3]....
        /*00c4*/ 	.word	0xffffffff


	//   ....[4]....
        /*00c8*/ 	.word	0xffffffff


	//   ....[5]....
        /*00cc*/ 	.word	0xffffffff


	//   ....[6]....
        /*00d0*/ 	.word	0xffffffff


	//   ....[7]....
        /*00d4*/ 	.word	0xffffffff


	//   ....[8]....
        /*00d8*/ 	.word	0xffffffff


	//   ....[9]....
        /*00dc*/ 	.word	0xffffffff


	//   ....[10]....
        /*00e0*/ 	.word	0xffffffff


	//   ....[11]....
        /*00e4*/ 	.word	0xffffffff


	//   ....[12]....
        /*00e8*/ 	.word	0xffffffff


	//   ....[13]....
        /*00ec*/ 	.word	0xffffffff


	//----- nvinfo : EIATTR_COOP_GROUP_INSTR_OFFSETS
	.align		4
.L_41:
        /*00f0*/ 	.byte	0x04, 0x28
        /*00f2*/ 	.short	(.L_43 - .L_42)


	//   ....[0]....
.L_42:
        /*00f4*/ 	.word	0x00000090


	//   ....[1]....
        /*00f8*/ 	.word	0x00000530


	//   ....[2]....
        /*00fc*/ 	.word	0x00000950


	//   ....[3]....
        /*0100*/ 	.word	0x00000af0


	//   ....[4]....
        /*0104*/ 	.word	0x00000bf0


	//   ....[5]....
        /*0108*/ 	.word	0x00000d60


	//   ....[6]....
        /*010c*/ 	.word	0x00000ec0


	//   ....[7]....
        /*0110*/ 	.word	0x00001080


	//   ....[8]....
        /*0114*/ 	.word	0x00002640


	//   ....[9]....
        /*0118*/ 	.word	0x00003ee0


	//   ....[10]....
        /*011c*/ 	.word	0x000040f0


	//   ....[11]....
        /*0120*/ 	.word	0x00004120


	//   ....[12]....
        /*0124*/ 	.word	0x00004a70


	//   ....[13]....
        /*0128*/ 	.word	0x00004ca0


	//----- nvinfo : EIATTR_VRC_CTA_INIT_COUNT
	.align		4
.L_43:
        /*012c*/ 	.byte	0x02, 0x4a
        /*012e*/ 	.byte	0x80
	.zero		1


	//----- nvinfo : EIATTR_SYSCALL_OFFSETS
	.align		4
        /*0130*/ 	.byte	0x04, 0x46
        /*0132*/ 	.short	(.L_45 - .L_44)


	//   ....[0]....
.L_44:
        /*0134*/ 	.word	0x00006ee0


	//   ....[1]....
        /*0138*/ 	.word	0x00006fd0


	//   ....[2]....
        /*013c*/ 	.word	0x000078c0


	//   ....[3]....
        /*0140*/ 	.word	0x00007a30


	//   ....[4]....
        /*0144*/ 	.word	0x00008750


	//   ....[5]....
        /*0148*/ 	.word	0x000088c0


	//   ....[6]....
        /*014c*/ 	.word	0x000095d0


	//   ....[7]....
        /*0150*/ 	.word	0x00009740


	//   ....[8]....
        /*0154*/ 	.word	0x0000a480


	//   ....[9]....
        /*0158*/ 	.word	0x0000a5f0


	//   ....[10]....
        /*015c*/ 	.word	0x0000b340


	//   ....[11]....
        /*0160*/ 	.word	0x0000b4b0


	//   ....[12]....
        /*0164*/ 	.word	0x0000c210


	//   ....[13]....
        /*0168*/ 	.word	0x0000c380


	//   ....[14]....
        /*016c*/ 	.word	0x0000d0d0


	//   ....[15]....
        /*0170*/ 	.word	0x0000d240


	//   ....[16]....
        /*0174*/ 	.word	0x0000df30


	//   ....[17]....
        /*0178*/ 	.word	0x0000e0a0


	//----- nvinfo : EIATTR_MBARRIER_INSTR_OFFSETS
	.align		4
.L_45:
        /*017c*/ 	.byte	0x04, 0x39
        /*017e*/ 	.short	(.L_47 - .L_46)


	//   ....[0]....
.L_46:
        /*0180*/ 	.word	0x00000650
        /*0184*/ 	.word	0x000000ff
        /*0188*/ 	.word	0x00000000
        /*018c*/ 	.short	0x0100
        /*018e*/ 	.byte	0x06
	.zero		1


	//   ....[1]....
        /*0190*/ 	.word	0x00000660
        /*0194*/ 	.word	0x000000ff
        /*0198*/ 	.word	0x000000b8
        /*019c*/ 	.short	0x0100
        /*019e*/ 	.byte	0x06
	.zero		1


	//   ....[2]....
        /*01a0*/ 	.word	0x00000670
        /*01a4*/ 	.word	0x000000ff
        /*01a8*/ 	.word	0x00000008
        /*01ac*/ 	.short	0x0100
        /*01ae*/ 	.byte	0x06
	.zero		1


	//   ....[3]....
        /*01b0*/ 	.word	0x00000680
        /*01b4*/ 	.word	0x000000ff
        /*01b8*/ 	.word	0x000000c0
        /*01bc*/ 	.short	0x0100
        /*01be*/ 	.byte	0x06
	.zero		1


	//   ....[4]....
        /*01c0*/ 	.word	0x00000690
        /*01c4*/ 	.word	0x000000ff
        /*01c8*/ 	.word	0x00000010
        /*01cc*/ 	.short	0x0100
        /*01ce*/ 	.byte	0x06
	.zero		1


	//   ....[5]....
        /*01d0*/ 	.word	0x000006a0
        /*01d4*/ 	.word	0x000000ff
        /*01d8*/ 	.word	0x000000c8
        /*01dc*/ 	.short	0x0100
        /*01de*/ 	.byte	0x06
	.zero		1


	//   ....[6]....
        /*01e0*/ 	.word	0x000006b0
        /*01e4*/ 	.word	0x000000ff
        /*01e8*/ 	.word	0x00000018
        /*01ec*/ 	.short	0x0100
        /*01ee*/ 	.byte	0x06
	.zero		1


	//   ....[7]....
        /*01f0*/ 	.word	0x000006c0
        /*01f4*/ 	.word	0x000000ff
        /*01f8*/ 	.word	0x000000d0
        /*01fc*/ 	.short	0x0100
        /*01fe*/ 	.byte	0x06
	.zero		1


	//   ....[8]....
        /*0200*/ 	.word	0x000006d0
        /*0204*/ 	.word	0x000000ff
        /*0208*/ 	.word	0x00000020
        /*020c*/ 	.short	0x0100
        /*020e*/ 	.byte	0x06
	.zero		1


	//   ....[9]....
        /*0210*/ 	.word	0x000006e0
        /*0214*/ 	.word	0x000000ff
        /*0218*/ 	.word	0x000000d8
        /*021c*/ 	.short	0x0100
        /*021e*/ 	.byte	0x06
	.zero		1


	//   ....[10]....
        /*0220*/ 	.word	0x000006f0
        /*0224*/ 	.word	0x000000ff
        /*0228*/ 	.word	0x00000028
        /*022c*/ 	.short	0x0100
        /*022e*/ 	.byte	0x06
	.zero		1


	//   ....[11]....
        /*0230*/ 	.word	0x00000700
        /*0234*/ 	.word	0x000000ff
        /*0238*/ 	.word	0x000000e0
        /*023c*/ 	.short	0x0100
        /*023e*/ 	.byte	0x06
	.zero		1


	//   ....[12]....
        /*0240*/ 	.word	0x00000710
        /*0244*/ 	.word	0x000000ff
        /*0248*/ 	.word	0x00000030
        /*024c*/ 	.short	0x0100
        /*024e*/ 	.byte	0x06
	.zero		1


	//   ....[13]....
        /*0250*/ 	.word	0x00000720
        /*0254*/ 	.word	0x000000ff
        /*0258*/ 	.word	0x000000e8
        /*025c*/ 	.short	0x0100
        /*025e*/ 	.byte	0x06
	.zero		1


	//   ....[14]....
        /*0260*/ 	.word	0x00000730
        /*0264*/ 	.word	0x000000ff
        /*0268*/ 	.word	0x00000038
        /*026c*/ 	.short	0x0100
        /*026e*/ 	.byte	0x06
	.zero		1


	//   ....[15]....
        /*0270*/ 	.word	0x00000740
        /*0274*/ 	.word	0x000000ff
        /*0278*/ 	.word	0x000000f0
        /*027c*/ 	.short	0x0100
        /*027e*/ 	.byte	0x06
	.zero		1


	//   ....[16]....
        /*0280*/ 	.word	0x00000750
        /*0284*/ 	.word	0x000000ff
        /*0288*/ 	.word	0x00000040
        /*028c*/ 	.short	0x0100
        /*028e*/ 	.byte	0x06
	.zero		1


	//   ....[17]....
        /*0290*/ 	.word	0x00000760
        /*0294*/ 	.word	0x000000ff
        /*0298*/ 	.word	0x000000f8
        /*029c*/ 	.short	0x0100
        /*029e*/ 	.byte	0x06
	.zero		1


	//   ....[18]....
        /*02a0*/ 	.word	0x00000770
        /*02a4*/ 	.word	0x000000ff
        /*02a8*/ 	.word	0x00000048
        /*02ac*/ 	.short	0x0100
        /*02ae*/ 	.byte	0x06
	.zero		1


	//   ....[19]....
        /*02b0*/ 	.word	0x00000780
        /*02b4*/ 	.word	0x000000ff
        /*02b8*/ 	.word	0x00000100
        /*02bc*/ 	.short	0x0100
        /*02be*/ 	.byte	0x06
	.zero		1


	//   ....[20]....
        /*02c0*/ 	.word	0x00000790
        /*02c4*/ 	.word	0x000000ff
        /*02c8*/ 	.word	0x00000050
        /*02cc*/ 	.short	0x0100
        /*02ce*/ 	.byte	0x06
	.zero		1


	//   ....[21]....
        /*02d0*/ 	.word	0x000007a0
        /*02d4*/ 	.word	0x000000ff
        /*02d8*/ 	.word	0x00000108
        /*02dc*/ 	.short	0x0100
        /*02de*/ 	.byte	0x06
	.zero		1


	//   ....[22]....
        /*02e0*/ 	.word	0x000007b0
        /*02e4*/ 	.word	0x000000ff
        /*02e8*/ 	.word	0x00000058
        /*02ec*/ 	.short	0x0100
        /*02ee*/ 	.byte	0x06
	.zero		1


	//   ....[23]....
        /*02f0*/ 	.word	0x000007c0
        /*02f4*/ 	.word	0x000000ff
        /*02f8*/ 	.word	0x00000110
        /*02fc*/ 	.short	0x0100
        /*02fe*/ 	.byte	0x06
	.zero		1


	//   ....[24]....
        /*0300*/ 	.word	0x000007d0
        /*0304*/ 	.word	0x000000ff
        /*0308*/ 	.word	0x00000060
        /*030c*/ 	.short	0x0100
        /*030e*/ 	.byte	0x06
	.zero		1


	//   ....[25]....
        /*0310*/ 	.word	0x000007e0
        /*0314*/ 	.word	0x000000ff
        /*0318*/ 	.word	0x00000118
        /*031c*/ 	.short	0x0100
        /*031e*/ 	.byte	0x06
	.zero		1


	//   ....[26]....
        /*0320*/ 	.word	0x000007f0
        /*0324*/ 	.word	0x000000ff
        /*0328*/ 	.word	0x00000068
        /*032c*/ 	.short	0x0100
        /*032e*/ 	.byte	0x06
	.zero		1


	//   ....[27]....
        /*0330*/ 	.word	0x00000800
        /*0334*/ 	.word	0x000000ff
        /*0338*/ 	.word	0x00000120
        /*033c*/ 	.short	0x0100
        /*033e*/ 	.byte	0x06
	.zero		1


	//   ....[28]....
        /*0340*/ 	.word	0x00000810
        /*0344*/ 	.word	0x000000ff
        /*0348*/ 	.word	0x00000070
        /*034c*/ 	.short	0x0100
        /*034e*/ 	.byte	0x06
	.zero		1


	//   ....[29]....
        /*0350*/ 	.word	0x00000820
        /*0354*/ 	.word	0x000000ff
        /*0358*/ 	.word	0x00000128
        /*035c*/ 	.short	0x0100
        /*035e*/ 	.byte	0x06
	.zero		1


	//   ....[30]....
        /*0360*/ 	.word	0x00000830
        /*0364*/ 	.word	0x000000ff
        /*0368*/ 	.word	0x00000078
        /*036c*/ 	.short	0x0100
        /*036e*/ 	.byte	0x06
	.zero		1


	//   ....[31]....
        /*0370*/ 	.word	0x00000840
        /*0374*/ 	.word	0x000000ff
        /*0378*/ 	.word	0x00000130
        /*037c*/ 	.short	0x0100
        /*037e*/ 	.byte	0x06
	.zero		1


	//   ....[32]....
        /*0380*/ 	.word	0x00000850
        /*0384*/ 	.word	0x000000ff
        /*0388*/ 	.word	0x00000080
        /*038c*/ 	.short	0x0100
        /*038e*/ 	.byte	0x06
	.zero		1


	//   ....[33]....
        /*0390*/ 	.word	0x00000860
        /*0394*/ 	.word	0x000000ff
        /*0398*/ 	.word	0x00000138
        /*039c*/ 	.short	0x0100
        /*039e*/ 	.byte	0x06
	.zero		1


	//   ....[34]....
        /*03a0*/ 	.word	0x00000870
        /*03a4*/ 	.word	0x000000ff
        /*03a8*/ 	.word	0x00000088
        /*03ac*/ 	.short	0x0100
        /*03ae*/ 	.byte	0x06
	.zero		1


	//   ....[35]....
        /*03b0*/ 	.word	0x00000880
        /*03b4*/ 	.word	0x000000ff
        /*03b8*/ 	.word	0x00000140
        /*03bc*/ 	.short	0x0100
        /*03be*/ 	.byte	0x06
	.zero		1


	//   ....[36]....
        /*03c0*/ 	.word	0x00000890
        /*03c4*/ 	.word	0x000000ff
        /*03c8*/ 	.word	0x00000090
        /*03cc*/ 	.short	0x0100
        /*03ce*/ 	.byte	0x06
	.zero		1


	//   ....[37]....
        /*03d0*/ 	.word	0x000008a0
        /*03d4*/ 	.word	0x000000ff
        /*03d8*/ 	.word	0x00000148
        /*03dc*/ 	.short	0x0100
        /*03de*/ 	.byte	0x06
	.zero		1


	//   ....[38]....
        /*03e0*/ 	.word	0x000008b0
        /*03e4*/ 	.word	0x000000ff
        /*03e8*/ 	.word	0x00000098
        /*03ec*/ 	.short	0x0100
        /*03ee*/ 	.byte	0x06
	.zero		1


	//   ....[39]....
        /*03f0*/ 	.word	0x000008c0
        /*03f4*/ 	.word	0x000000ff
        /*03f8*/ 	.word	0x00000150
        /*03fc*/ 	.short	0x0100
        /*03fe*/ 	.byte	0x06
	.zero		1


	//   ....[40]....
        /*0400*/ 	.word	0x000008d0
        /*0404*/ 	.word	0x000000ff
        /*0408*/ 	.word	0x000000a0
        /*040c*/ 	.short	0x0100
        /*040e*/ 	.byte	0x06
	.zero		1


	//   ....[41]....
        /*0410*/ 	.word	0x000008e0
        /*0414*/ 	.word	0x000000ff
        /*0418*/ 	.word	0x00000158
        /*041c*/ 	.short	0x0100
        /*041e*/ 	.byte	0x06
	.zero		1


	//   ....[42]....
        /*0420*/ 	.word	0x000008f0
        /*0424*/ 	.word	0x000000ff
        /*0428*/ 	.word	0x000000a8
        /*042c*/ 	.short	0x0100
        /*042e*/ 	.byte	0x06
	.zero		1


	//   ....[43]....
        /*0430*/ 	.word	0x00000900
        /*0434*/ 	.word	0x000000ff
        /*0438*/ 	.word	0x00000160
        /*043c*/ 	.short	0x0100
        /*043e*/ 	.byte	0x06
	.zero		1


	//   ....[44]....
        /*0440*/ 	.word	0x00000910
        /*0444*/ 	.word	0x000000ff
        /*0448*/ 	.word	0x000000b0
        /*044c*/ 	.short	0x0100
        /*044e*/ 	.byte	0x06
	.zero		1


	//   ....[45]....
        /*0450*/ 	.word	0x00000920
        /*0454*/ 	.word	0x000000ff
        /*0458*/ 	.word	0x00000168
        /*045c*/ 	.short	0x0100
        /*045e*/ 	.byte	0x06
	.zero		1


	//   ....[46]....
        /*0460*/ 	.word	0x00000a60
        /*0464*/ 	.word	0x000000ff
        /*0468*/ 	.word	0x00000170
        /*046c*/ 	.short	0x0100
        /*046e*/ 	.byte	0x06
	.zero		1


	//   ....[47]....
        /*0470*/ 	.word	0x00000a70
        /*0474*/ 	.word	0x000000ff
        /*0478*/ 	.word	0x00000190
        /*047c*/ 	.short	0x0100
        /*047e*/ 	.byte	0x06
	.zero		1


	//   ....[48]....
        /*0480*/ 	.word	0x00000a80
        /*0484*/ 	.word	0x000000ff
        /*0488*/ 	.word	0x00000178
        /*048c*/ 	.short	0x0100
        /*048e*/ 	.byte	0x06
	.zero		1


	//   ....[49]....
        /*0490*/ 	.word	0x00000a90
        /*0494*/ 	.word	0x000000ff
        /*0498*/ 	.word	0x00000198
        /*049c*/ 	.short	0x0100
        /*049e*/ 	.byte	0x06
	.zero		1


	//   ....[50]....
        /*04a0*/ 	.word	0x00000aa0
        /*04a4*/ 	.word	0x000000ff
        /*04a8*/ 	.word	0x00000180
        /*04ac*/ 	.short	0x0100
        /*04ae*/ 	.byte	0x06
	.zero		1


	//   ....[51]....
        /*04b0*/ 	.word	0x00000ab0
        /*04b4*/ 	.word	0x000000ff
        /*04b8*/ 	.word	0x000001a0
        /*04bc*/ 	.short	0x0100
        /*04be*/ 	.byte	0x06
	.zero		1


	//   ....[52]....
        /*04c0*/ 	.word	0x00000ac0
        /*04c4*/ 	.word	0x000000ff
        /*04c8*/ 	.word	0x00000188
        /*04cc*/ 	.short	0x0100
        /*04ce*/ 	.byte	0x06
	.zero		1


	//   ....[53]....
        /*04d0*/ 	.word	0x00000ad0
        /*04d4*/ 	.word	0x000000ff
        /*04d8*/ 	.word	0x000001a8
        /*04dc*/ 	.short	0x0100
        /*04de*/ 	.byte	0x06
	.zero		1


	//   ....[54]....
        /*04e0*/ 	.word	0x00000bc0
        /*04e4*/ 	.word	0x000000ff
        /*04e8*/ 	.word	0x000001b0
        /*04ec*/ 	.short	0x0100
        /*04ee*/ 	.byte	0x05
	.zero		1


	//   ....[55]....
        /*04f0*/ 	.word	0x00000bd0
        /*04f4*/ 	.word	0x000000ff
        /*04f8*/ 	.word	0x000001b8
        /*04fc*/ 	.short	0x0100
        /*04fe*/ 	.byte	0x05
	.zero		1


	//   ....[56]....
        /*0500*/ 	.word	0x00000d10
        /*0504*/ 	.word	0x000000ff
        /*0508*/ 	.word	0x000001c0
        /*050c*/ 	.short	0x0100
        /*050e*/ 	.byte	0x05
	.zero		1


	//   ....[57]....
        /*0510*/ 	.word	0x00000d20
        /*0514*/ 	.word	0x000000ff
        /*0518*/ 	.word	0x000001d0
        /*051c*/ 	.short	0x0100
        /*051e*/ 	.byte	0x05
	.zero		1


	//   ....[58]....
        /*0520*/ 	.word	0x00000d30
        /*0524*/ 	.word	0x000000ff
        /*0528*/ 	.word	0x000001c8
        /*052c*/ 	.short	0x0100
        /*052e*/ 	.byte	0x05
	.zero		1


	//   ....[59]....
        /*0530*/ 	.word	0x00000d40
        /*0534*/ 	.word	0x000000ff
        /*0538*/ 	.word	0x000001d8
        /*053c*/ 	.short	0x0100
        /*053e*/ 	.byte	0x05
	.zero		1


	//   ....[60]....
        /*0540*/ 	.word	0x00000e70
        /*0544*/ 	.word	0x000000ff
        /*0548*/ 	.word	0x000001e0
        /*054c*/ 	.short	0x0100
        /*054e*/ 	.byte	0x06
	.zero		1


	//   ....[61]....
        /*0550*/ 	.word	0x00000e80
        /*0554*/ 	.word	0x000000ff
        /*0558*/ 	.word	0x000001f0
        /*055c*/ 	.short	0x0100
        /*055e*/ 	.byte	0x06
	.zero		1


	//   ....[62]....
        /*0560*/ 	.word	0x00000e90
        /*0564*/ 	.word	0x000000ff
        /*0568*/ 	.word	0x000001e8
        /*056c*/ 	.short	0x0100
        /*056e*/ 	.byte	0x06
	.zero		1


	//   ....[63]....
        /*0570*/ 	.word	0x00000ea0
        /*0574*/ 	.word	0x000000ff
        /*0578*/ 	.word	0x000001f8
        /*057c*/ 	.short	0x0100
        /*057e*/ 	.byte	0x06
	.zero		1


	//   ....[64]....
        /*0580*/ 	.word	0x00000f90
        /*0584*/ 	.word	0x000000ff
        /*0588*/ 	.word	0x00000200
        /*058c*/ 	.short	0x0100
        /*058e*/ 	.byte	0x05
	.zero		1


	//   ....[65]....
        /*0590*/ 	.word	0x00000fa0
        /*0594*/ 	.word	0x000000ff
        /*0598*/ 	.word	0x00000210
        /*059c*/ 	.short	0x0100
        /*059e*/ 	.byte	0x05
	.zero		1


	//   ....[66]....
        /*05a0*/ 	.word	0x00000fb0
        /*05a4*/ 	.word	0x000000ff
        /*05a8*/ 	.word	0x00000208
        /*05ac*/ 	.short	0x0100
        /*05ae*/ 	.byte	0x05
	.zero		1


	//   ....[67]....
        /*05b0*/ 	.word	0x00000fc0
        /*05b4*/ 	.word	0x000000ff
        /*05b8*/ 	.word	0x00000218
        /*05bc*/ 	.short	0x0100
        /*05be*/ 	.byte	0x05
	.zero		1


	//   ....[68]....
        /*05c0*/ 	.word	0x00001c30
        /*05c4*/ 	.word	0x00000002
        /*05c8*/ 	.word	0x00000210
        /*05cc*/ 	.short	0x010a
        /*05ce*/ 	.byte	0xff
	.zero		1


	//   ....[69]....
        /*05d0*/ 	.word	0x00001c60
        /*05d4*/ 	.word	0x00000002
        /*05d8*/ 	.word	0x00000200
        /*05dc*/ 	.short	0x0101
        /*05de*/ 	.byte	0xff
	.zero		1


	//   ....[70]....
        /*05e0*/ 	.word	0x00001d30
        /*05e4*/ 	.word	0x000000ff
        /*05e8*/ 	.word	0x000000b8
        /*05ec*/ 	.short	0x010a
        /*05ee*/ 	.byte	0x08
	.zero		1


	//   ....[71]....
        /*05f0*/ 	.word	0x00001db0
        /*05f4*/ 	.word	0x000000ff
        /*05f8*/ 	.word	0x000000b8
        /*05fc*/ 	.short	0x010a
        /*05fe*/ 	.byte	0x29
	.zero		1


	//   ....[72]....
        /*0600*/ 	.word	0x00001ef0
        /*0604*/ 	.word	0x000000ff
        /*0608*/ 	.word	0x000000b8
        /*060c*/ 	.short	0x010a
        /*060e*/ 	.byte	0x08
	.zero		1


	//   ....[73]....
        /*0610*/ 	.word	0x000021b0
        /*0614*/ 	.word	0x000000ff
        /*0618*/ 	.word	0x000001b8
        /*061c*/ 	.short	0x0101
        /*061e*/ 	.byte	0x04
	.zero		1


	//   ....[74]....
        /*0620*/ 	.word	0x000021d0
        /*0624*/ 	.word	0x000000ff
        /*0628*/ 	.word	0x000000b8
        /*062c*/ 	.short	0x010a
        /*062e*/ 	.byte	0x08
	.zero		1


	//   ....[75]....
        /*0630*/ 	.word	0x00002250
        /*0634*/ 	.word	0x000000ff
        /*0638*/ 	.word	0x000000b8
        /*063c*/ 	.short	0x010a
        /*063e*/ 	.byte	0x29
	.zero		1


	//   ....[76]....
        /*0640*/ 	.word	0x00002390
        /*0644*/ 	.word	0x000000ff
        /*0648*/ 	.word	0x000000b8
        /*064c*/ 	.short	0x010a
        /*064e*/ 	.byte	0x08
	.zero		1


	//   ....[77]....
        /*0650*/ 	.word	0x00002670
        /*0654*/ 	.word	0x00000002
        /*0658*/ 	.word	0x000001c0
        /*065c*/ 	.short	0x010a
        /*065e*/ 	.byte	0xff
	.zero		1


	//   ....[78]....
        /*0660*/ 	.word	0x00002730
        /*0664*/ 	.word	0x00000002
        /*0668*/ 	.word	0x00000000
        /*066c*/ 	.short	0x0101
        /*066e*/ 	.byte	0xff
	.zero		1


	//   ....[79]....
        /*0670*/ 	.word	0x00002cb0
        /*0674*/ 	.word	0x000000ff
        /*0678*/ 	.word	0x00000000
        /*067c*/ 	.short	0x010a
        /*067e*/ 	.byte	0x05
	.zero		1


	//   ....[80]....
        /*0680*/ 	.word	0x00002d40
        /*0684*/ 	.word	0x000000ff
        /*0688*/ 	.word	0x00000000
        /*068c*/ 	.short	0x010a
        /*068e*/ 	.byte	0x05
	.zero		1


	//   ....[81]....
        /*0690*/ 	.word	0x00002dd0
        /*0694*/ 	.word	0x000000ff
        /*0698*/ 	.word	0x00000000
        /*069c*/ 	.short	0x010a
        /*069e*/ 	.byte	0x05
	.zero		1


	//   ....[82]....
        /*06a0*/ 	.word	0x00002e60
        /*06a4*/ 	.word	0x000000ff
        /*06a8*/ 	.word	0x00000000
        /*06ac*/ 	.short	0x010a
        /*06ae*/ 	.byte	0x05
	.zero		1


	//   ....[83]....
        /*06b0*/ 	.word	0x00002ef0
        /*06b4*/ 	.word	0x000000ff
        /*06b8*/ 	.word	0x00000000
        /*06bc*/ 	.short	0x010a
        /*06be*/ 	.byte	0x05
	.zero		1


	//   ....[84]....
        /*06c0*/ 	.word	0x00002f80
        /*06c4*/ 	.word	0x000000ff
        /*06c8*/ 	.word	0x00000000
        /*06cc*/ 	.short	0x010a
        /*06ce*/ 	.byte	0x05
	.zero		1


	//   ....[85]....
        /*06d0*/ 	.word	0x00003010
        /*06d4*/ 	.word	0x000000ff
        /*06d8*/ 	.word	0x00000000
        /*06dc*/ 	.short	0x010a
        /*06de*/ 	.byte	0x05
	.zero		1


	//   ....[86]....
        /*06e0*/ 	.word	0x000030a0
        /*06e4*/ 	.word	0x000000ff
        /*06e8*/ 	.word	0x00000000
        /*06ec*/ 	.short	0x010a
        /*06ee*/ 	.byte	0x05
	.zero		1


	//   ....[87]....
        /*06f0*/ 	.word	0x00003130
        /*06f4*/ 	.word	0x000000ff
        /*06f8*/ 	.word	0x00000000
        /*06fc*/ 	.short	0x010a
        /*06fe*/ 	.byte	0x05
	.zero		1


	//   ....[88]....
        /*0700*/ 	.word	0x000031c0
        /*0704*/ 	.word	0x000000ff
        /*0708*/ 	.word	0x00000000
        /*070c*/ 	.short	0x010a
        /*070e*/ 	.byte	0x05
	.zero		1


	//   ....[89]....
        /*0710*/ 	.word	0x00003250
        /*0714*/ 	.word	0x000000ff
        /*0718*/ 	.word	0x00000000
        /*071c*/ 	.short	0x010a
        /*071e*/ 	.byte	0x05
	.zero		1


	//   ....[90]....
        /*0720*/ 	.word	0x000032e0
        /*0724*/ 	.word	0x000000ff
        /*0728*/ 	.word	0x00000000
        /*072c*/ 	.short	0x010a
        /*072e*/ 	.byte	0x05
	.zero		1


	//   ....[91]....
        /*0730*/ 	.word	0x00003370
        /*0734*/ 	.word	0x000000ff
        /*0738*/ 	.word	0x00000000
        /*073c*/ 	.short	0x010a
        /*073e*/ 	.byte	0x05
	.zero		1


	//   ....[92]....
        /*0740*/ 	.word	0x00003400
        /*0744*/ 	.word	0x000000ff
        /*0748*/ 	.word	0x00000000
        /*074c*/ 	.short	0x010a
        /*074e*/ 	.byte	0x05
	.zero		1


	//   ....[93]....
        /*0750*/ 	.word	0x00003490
        /*0754*/ 	.word	0x000000ff
        /*0758*/ 	.word	0x00000000
        /*075c*/ 	.short	0x010a
        /*075e*/ 	.byte	0x05
	.zero		1


	//   ....[94]....
        /*0760*/ 	.word	0x00003520
        /*0764*/ 	.word	0x000000ff
        /*0768*/ 	.word	0x00000000
        /*076c*/ 	.short	0x010a
        /*076e*/ 	.byte	0x05
	.zero		1


	//   ....[95]....
        /*0770*/ 	.word	0x000035b0
        /*0774*/ 	.word	0x000000ff
        /*0778*/ 	.word	0x00000000
        /*077c*/ 	.short	0x010a
        /*077e*/ 	.byte	0x05
	.zero		1


	//   ....[96]....
        /*0780*/ 	.word	0x00003640
        /*0784*/ 	.word	0x000000ff
        /*0788*/ 	.word	0x00000000
        /*078c*/ 	.short	0x010a
        /*078e*/ 	.byte	0x05
	.zero		1


	//   ....[97]....
        /*0790*/ 	.word	0x000036d0
        /*0794*/ 	.word	0x000000ff
        /*0798*/ 	.word	0x00000000
        /*079c*/ 	.short	0x010a
        /*079e*/ 	.byte	0x05
	.zero		1


	//   ....[98]....
        /*07a0*/ 	.word	0x00003760
        /*07a4*/ 	.word	0x000000ff
        /*07a8*/ 	.word	0x00000000
        /*07ac*/ 	.short	0x010a
        /*07ae*/ 	.byte	0x05
	.zero		1


	//   ....[99]....
        /*07b0*/ 	.word	0x000037f0
        /*07b4*/ 	.word	0x000000ff
        /*07b8*/ 	.word	0x00000000
        /*07bc*/ 	.short	0x010a
        /*07be*/ 	.byte	0x05
	.zero		1


	//   ....[100]....
        /*07c0*/ 	.word	0x00003880
        /*07c4*/ 	.word	0x000000ff
        /*07c8*/ 	.word	0x00000000
        /*07cc*/ 	.short	0x010a
        /*07ce*/ 	.byte	0x05
	.zero		1


	//   ....[101]....
        /*07d0*/ 	.word	0x00003920
        /*07d4*/ 	.word	0x00000000
        /*07d8*/ 	.word	0x00000000
        /*07dc*/ 	.short	0x010a
        /*07de*/ 	.byte	0xff
	.zero		1


	//   ....[102]....
        /*07e0*/ 	.word	0x00003a40
        /*07e4*/ 	.word	0x00000000
        /*07e8*/ 	.word	0x00000200
        /*07ec*/ 	.short	0x010a
        /*07ee*/ 	.byte	0xff
	.zero		1


	//   ....[103]....
        /*07f0*/ 	.word	0x00003ab0
        /*07f4*/ 	.word	0x00000000
        /*07f8*/ 	.word	0x00000000
        /*07fc*/ 	.short	0x0101
        /*07fe*/ 	.byte	0xff
	.zero		1


	//   ....[104]....
        /*0800*/ 	.word	0x00003ad0
        /*0804*/ 	.word	0x000000ff
        /*0808*/ 	.word	0x000001d0
        /*080c*/ 	.short	0x010a
        /*080e*/ 	.byte	0x05
	.zero		1


	//   ....[105]....
        /*0810*/ 	.word	0x00003bf0
        /*0814*/ 	.word	0x00000000
        /*0818*/ 	.word	0x000001c0
        /*081c*/ 	.short	0x010a
        /*081e*/ 	.byte	0xff
	.zero		1


	//   ....[106]....
        /*0820*/ 	.word	0x00003cf0
        /*0824*/ 	.word	0x00000000
        /*0828*/ 	.word	0x00000000
        /*082c*/ 	.short	0x0101
        /*082e*/ 	.byte	0xff
	.zero		1


	//   ....[107]....
        /*0830*/ 	.word	0x00003d80
        /*0834*/ 	.word	0x000000ff
        /*0838*/ 	.word	0x000001d0
        /*083c*/ 	.short	0x0106
        /*083e*/ 	.byte	0x05
	.zero		1


	//   ....[108]....
        /*0840*/ 	.word	0x00003da0
        /*0844*/ 	.word	0x000000ff
        /*0848*/ 	.word	0x000001d0
        /*084c*/ 	.short	0x010a
        /*084e*/ 	.byte	0x05
	.zero		1


	//   ....[109]....
        /*0850*/ 	.word	0x00003e30
        /*0854*/ 	.word	0x000000ff
        /*0858*/ 	.word	0x000001d0
        /*085c*/ 	.short	0x0106
        /*085e*/ 	.byte	0x04
	.zero		1


	//   ....[110]....
        /*0860*/ 	.word	0x00003e70
        /*0864*/ 	.word	0x00000000
        /*0868*/ 	.word	0x000001d0
        /*086c*/ 	.short	0x010a
        /*086e*/ 	.byte	0xff
	.zero		1


	//   ....[111]....
        /*0870*/ 	.word	0x00004460
        /*0874*/ 	.word	0x00000000
        /*0878*/ 	.word	0x000001c0
        /*087c*/ 	.short	0x010a
        /*087e*/ 	.byte	0xff
	.zero		1


	//   ....[112]....
        /*0880*/ 	.word	0x00004560
        /*0884*/ 	.word	0x00000003
        /*0888*/ 	.word	0x00000000
        /*088c*/ 	.short	0x0101
        /*088e*/ 	.byte	0xff
	.zero		1


	//   ....[113]....
        /*0890*/ 	.word	0x00004570
        /*0894*/ 	.word	0x000000ff
        /*0898*/ 	.word	0x00000000
        /*089c*/ 	.short	0x010a
        /*089e*/ 	.byte	0x08
	.zero		1


	//   ....[114]....
        /*08a0*/ 	.word	0x00004590
        /*08a4*/ 	.word	0x000000ff
        /*08a8*/ 	.word	0x000001f0
        /*08ac*/ 	.short	0x010a
        /*08ae*/ 	.byte	0x0a
	.zero		1


	//   ....[115]....
        /*08b0*/ 	.word	0x00004670
        /*08b4*/ 	.word	0x000000ff
        /*08b8*/ 	.word	0x00000000
        /*08bc*/ 	.short	0x010a
        /*08be*/ 	.byte	0x08
	.zero		1


	//   ....[116]....
        /*08c0*/ 	.word	0x000047b0
        /*08c4*/ 	.word	0x000000ff
        /*08c8*/ 	.word	0x00000000
        /*08cc*/ 	.short	0x010a
        /*08ce*/ 	.byte	0x1a
	.zero		1


	//   ....[117]....
        /*08d0*/ 	.word	0x000049c0
        /*08d4*/ 	.word	0x000000ff
        /*08d8*/ 	.word	0x00000000
        /*08dc*/ 	.short	0x010a
        /*08de*/ 	.byte	0x05
	.zero		1


	//   ....[118]....
        /*08e0*/ 	.word	0x00004a50
        /*08e4*/ 	.word	0x000000ff
        /*08e8*/ 	.word	0x00000000
        /*08ec*/ 	.short	0x010a
        /*08ee*/ 	.byte	0x06
	.zero		1


	//   ....[119]....
        /*08f0*/ 	.word	0x00004eb0
        /*08f4*/ 	.word	0x00000000
        /*08f8*/ 	.word	0x000001c0
        /*08fc*/ 	.short	0x010a
        /*08fe*/ 	.byte	0xff
	.zero		1


	//   ....[120]....
        /*0900*/ 	.word	0x00004fd0
        /*0904*/ 	.word	0x00000000
        /*0908*/ 	.word	0x00000000
        /*090c*/ 	.short	0x0101
        /*090e*/ 	.byte	0xff
	.zero		1


	//   ....[121]....
        /*0910*/ 	.word	0x000052f0
        /*0914*/ 	.word	0x000000ff
        /*0918*/ 	.word	0x000001b8
        /*091c*/ 	.short	0x010a
        /*091e*/ 	.byte	0x06
	.zero		1


	//   ....[122]....
        /*0920*/ 	.word	0x00005470
        /*0924*/ 	.word	0x000000ff
        /*0928*/ 	.word	0x00000190
        /*092c*/ 	.short	0x010a
        /*092e*/ 	.byte	0x06
	.zero		1


	//   ....[123]....
        /*0930*/ 	.word	0x00005660
        /*0934*/ 	.word	0x000000ff
        /*0938*/ 	.word	0x00000170
        /*093c*/ 	.short	0x010b
        /*093e*/ 	.byte	0x06
	.zero		1


	//   ....[124]....
        /*0940*/ 	.word	0x00005670
        /*0944*/ 	.word	0x000000ff
        /*0948*/ 	.word	0x00000000
        /*094c*/ 	.short	0x0101
        /*094e*/ 	.byte	0x15
	.zero		1


	//   ....[125]....
        /*0950*/ 	.word	0x00005680
        /*0954*/ 	.word	0x000000ff
        /*0958*/ 	.word	0x00000198
        /*095c*/ 	.short	0x010a
        /*095e*/ 	.byte	0x06
	.zero		1


	//   ....[126]....
        /*0960*/ 	.word	0x00005840
        /*0964*/ 	.word	0x000000ff
        /*0968*/ 	.word	0x00000178
        /*096c*/ 	.short	0x010b
        /*096e*/ 	.byte	0x06
	.zero		1


	//   ....[127]....
        /*0970*/ 	.word	0x00005850
        /*0974*/ 	.word	0x000000ff
        /*0978*/ 	.word	0x00000000
        /*097c*/ 	.short	0x0101
        /*097e*/ 	.byte	0x0f
	.zero		1


	//   ....[128]....
        /*0980*/ 	.word	0x00005860
        /*0984*/ 	.word	0x000000ff
        /*0988*/ 	.word	0x000001a0
        /*098c*/ 	.short	0x010a
        /*098e*/ 	.byte	0x06
	.zero		1


	//   ....[129]....
        /*0990*/ 	.word	0x00005a10
        /*0994*/ 	.word	0x000000ff
        /*0998*/ 	.word	0x00000180
        /*099c*/ 	.short	0x010b
        /*099e*/ 	.byte	0x06
	.zero		1


	//   ....[130]....
        /*09a0*/ 	.word	0x00005a20
        /*09a4*/ 	.word	0x000000ff
        /*09a8*/ 	.word	0x00000000
        /*09ac*/ 	.short	0x0101
        /*09ae*/ 	.byte	0x0e
	.zero		1


	//   ....[131]....
        /*09b0*/ 	.word	0x00005a30
        /*09b4*/ 	.word	0x000000ff
        /*09b8*/ 	.word	0x000001a8
        /*09bc*/ 	.short	0x010a
        /*09be*/ 	.byte	0x06
	.zero		1


	//   ....[132]....
        /*09c0*/ 	.word	0x00005c00
        /*09c4*/ 	.word	0x000000ff
        /*09c8*/ 	.word	0x00000188
        /*09cc*/ 	.short	0x010b
        /*09ce*/ 	.byte	0x06
	.zero		1


	//   ....[133]....
        /*09d0*/ 	.word	0x00005c10
        /*09d4*/ 	.word	0x000000ff
        /*09d8*/ 	.word	0x00000000
        /*09dc*/ 	.short	0x0101
        /*09de*/ 	.byte	0x0d
	.zero		1


	//   ....[134]....
        /*09e0*/ 	.word	0x00005c20
        /*09e4*/ 	.word	0x000000ff
        /*09e8*/ 	.word	0x00000190
        /*09ec*/ 	.short	0x010a
        /*09ee*/ 	.byte	0x06
	.zero		1


	//   ....[135]....
        /*09f0*/ 	.word	0x00005de0
        /*09f4*/ 	.word	0x000000ff
        /*09f8*/ 	.word	0x00000170
        /*09fc*/ 	.short	0x010b
        /*09fe*/ 	.byte	0x06
	.zero		1


	//   ....[136]....
        /*0a00*/ 	.word	0x00005df0
        /*0a04*/ 	.word	0x000000ff
        /*0a08*/ 	.word	0x00000000
        /*0a0c*/ 	.short	0x0101
        /*0a0e*/ 	.byte	0x15
	.zero		1


	//   ....[137]....
        /*0a10*/ 	.word	0x00005e00
        /*0a14*/ 	.word	0x000000ff
        /*0a18*/ 	.word	0x00000198
        /*0a1c*/ 	.short	0x010a
        /*0a1e*/ 	.byte	0x06
	.zero		1


	//   ....[138]....
        /*0a20*/ 	.word	0x00005fb0
        /*0a24*/ 	.word	0x000000ff
        /*0a28*/ 	.word	0x00000178
        /*0a2c*/ 	.short	0x010b
        /*0a2e*/ 	.byte	0x06
	.zero		1


	//   ....[139]....
        /*0a30*/ 	.word	0x00005fc0
        /*0a34*/ 	.word	0x000000ff
        /*0a38*/ 	.word	0x00000000
        /*0a3c*/ 	.short	0x0101
        /*0a3e*/ 	.byte	0x0f
	.zero		1


	//   ....[140]....
        /*0a40*/ 	.word	0x00005fd0
        /*0a44*/ 	.word	0x000000ff
        /*0a48*/ 	.word	0x000001a0
        /*0a4c*/ 	.short	0x010a
        /*0a4e*/ 	.byte	0x06
	.zero		1


	//   ....[141]....
        /*0a50*/ 	.word	0x000061c0
        /*0a54*/ 	.word	0x000000ff
        /*0a58*/ 	.word	0x00000180
        /*0a5c*/ 	.short	0x010b
        /*0a5e*/ 	.byte	0x06
	.zero		1


	//   ....[142]....
        /*0a60*/ 	.word	0x00006230
        /*0a64*/ 	.word	0x000000ff
        /*0a68*/ 	.word	0x00000000
        /*0a6c*/ 	.short	0x0101
        /*0a6e*/ 	.byte	0x0e
	.zero		1


	//   ....[143]....
        /*0a70*/ 	.word	0x00006240
        /*0a74*/ 	.word	0x000000ff
        /*0a78*/ 	.word	0x000001a8
        /*0a7c*/ 	.short	0x010a
        /*0a7e*/ 	.byte	0x06
	.zero		1


	//   ....[144]....
        /*0a80*/ 	.word	0x000064e0
        /*0a84*/ 	.word	0x000000ff
        /*0a88*/ 	.word	0x00000188
        /*0a8c*/ 	.short	0x010b
        /*0a8e*/ 	.byte	0x06
	.zero		1


	//   ....[145]....
        /*0a90*/ 	.word	0x00006500
        /*0a94*/ 	.word	0x000000ff
        /*0a98*/ 	.word	0x00000000
        /*0a9c*/ 	.short	0x0101
        /*0a9e*/ 	.byte	0x0d
	.zero		1


	//   ....[146]....
        /*0aa0*/ 	.word	0x00006520
        /*0aa4*/ 	.word	0x000000ff
        /*0aa8*/ 	.word	0x00000190
        /*0aac*/ 	.short	0x010a
        /*0aae*/ 	.byte	0x06
	.zero		1


	//   ....[147]....
        /*0ab0*/ 	.word	0x00006540
        /*0ab4*/ 	.word	0x000000ff
        /*0ab8*/ 	.word	0x00000198
        /*0abc*/ 	.short	0x010a
        /*0abe*/ 	.byte	0x06
	.zero		1


	//   ....[148]....
        /*0ac0*/ 	.word	0x00006560
        /*0ac4*/ 	.word	0x000000ff
        /*0ac8*/ 	.word	0x000001a0
        /*0acc*/ 	.short	0x010a
        /*0ace*/ 	.byte	0x06
	.zero		1


	//   ....[149]....
        /*0ad0*/ 	.word	0x000065b0
        /*0ad4*/ 	.word	0x00000002
        /*0ad8*/ 	.word	0x000001a8
        /*0adc*/ 	.short	0x010a
        /*0ade*/ 	.byte	0xff
	.zero		1


	//   ....[150]....
        /*0ae0*/ 	.word	0x000068c0
        /*0ae4*/ 	.word	0x00000000
        /*0ae8*/ 	.word	0x000001c0
        /*0aec*/ 	.short	0x010a
        /*0aee*/ 	.byte	0xff
	.zero		1


	//   ....[151]....
        /*0af0*/ 	.word	0x000069d0
        /*0af4*/ 	.word	0x00000000
        /*0af8*/ 	.word	0x00000000
        /*0afc*/ 	.short	0x0101
        /*0afe*/ 	.byte	0xff
	.zero		1


	//   ....[152]....
        /*0b00*/ 	.word	0x00007410
        /*0b04*/ 	.word	0x000000ff
        /*0b08*/ 	.word	0x00000170
        /*0b0c*/ 	.short	0x010a
        /*0b0e*/ 	.byte	0x2d
	.zero		1


	//   ....[153]....
        /*0b10*/ 	.word	0x00007420
        /*0b14*/ 	.word	0x0000003a
        /*0b18*/ 	.word	0x000001e0
        /*0b1c*/ 	.short	0x010a
        /*0b1e*/ 	.byte	0xff
	.zero		1


	//   ....[154]....
        /*0b20*/ 	.word	0x00007590
        /*0b24*/ 	.word	0x000000ff
        /*0b28*/ 	.word	0x00000170
        /*0b2c*/ 	.short	0x010a
        /*0b2e*/ 	.byte	0x2d
	.zero		1


	//   ....[155]....
        /*0b30*/ 	.word	0x00007670
        /*0b34*/ 	.word	0x0000003a
        /*0b38*/ 	.word	0x000001e0
        /*0b3c*/ 	.short	0x010a
        /*0b3e*/ 	.byte	0xff
	.zero		1


	//   ....[156]....
        /*0b40*/ 	.word	0x00008460
        /*0b44*/ 	.word	0x00000000
        /*0b48*/ 	.word	0x00000000
        /*0b4c*/ 	.short	0x0101
        /*0b4e*/ 	.byte	0xff
	.zero		1


	//   ....[157]....
        /*0b50*/ 	.word	0x00008470
        /*0b54*/ 	.word	0x00000002
        /*0b58*/ 	.word	0x00000170
        /*0b5c*/ 	.short	0x010a
        /*0b5e*/ 	.byte	0xff
	.zero		1


	//   ....[158]....
        /*0b60*/ 	.word	0x00008530
        /*0b64*/ 	.word	0x00000002
        /*0b68*/ 	.word	0x00000170
        /*0b6c*/ 	.short	0x010a
        /*0b6e*/ 	.byte	0xff
	.zero		1


	//   ....[159]....
        /*0b70*/ 	.word	0x00009310
        /*0b74*/ 	.word	0x0000006a
        /*0b78*/ 	.word	0x00000000
        /*0b7c*/ 	.short	0x0101
        /*0b7e*/ 	.byte	0xff
	.zero		1


	//   ....[160]....
        /*0b80*/ 	.word	0x00009330
        /*0b84*/ 	.word	0x00000000
        /*0b88*/ 	.word	0x00000170
        /*0b8c*/ 	.short	0x010a
        /*0b8e*/ 	.byte	0xff
	.zero		1


	//   ....[161]....
        /*0b90*/ 	.word	0x000093e0
        /*0b94*/ 	.word	0x00000000
        /*0b98*/ 	.word	0x00000170
        /*0b9c*/ 	.short	0x010a
        /*0b9e*/ 	.byte	0xff
	.zero		1


	//   ....[162]....
        /*0ba0*/ 	.word	0x0000a140
        /*0ba4*/ 	.word	0x0000006a
        /*0ba8*/ 	.word	0x00000000
        /*0bac*/ 	.short	0x0101
        /*0bae*/ 	.byte	0xff
	.zero		1


	//   ....[163]....
        /*0bb0*/ 	.word	0x0000a160
        /*0bb4*/ 	.word	0x00000000
        /*0bb8*/ 	.word	0x00000170
        /*0bbc*/ 	.short	0x010a
        /*0bbe*/ 	.byte	0xff
	.zero		1


	//   ....[164]....
        /*0bc0*/ 	.word	0x0000a220
        /*0bc4*/ 	.word	0x00000000
        /*0bc8*/ 	.word	0x00000170
        /*0bcc*/ 	.short	0x010a
        /*0bce*/ 	.byte	0xff
	.zero		1


	//   ....[165]....
        /*0bd0*/ 	.word	0x0000b030
        /*0bd4*/ 	.word	0x0000006b
        /*0bd8*/ 	.word	0x00000000
        /*0bdc*/ 	.short	0x0101
        /*0bde*/ 	.byte	0xff
	.zero		1


	//   ....[166]....
        /*0be0*/ 	.word	0x0000b050
        /*0be4*/ 	.word	0x00000000
        /*0be8*/ 	.word	0x00000170
        /*0bec*/ 	.short	0x010a
        /*0bee*/ 	.byte	0xff
	.zero		1


	//   ....[167]....
        /*0bf0*/ 	.word	0x0000b100
        /*0bf4*/ 	.word	0x00000000
        /*0bf8*/ 	.word	0x00000170
        /*0bfc*/ 	.short	0x010a
        /*0bfe*/ 	.byte	0xff
	.zero		1


	//   ....[168]....
        /*0c00*/ 	.word	0x0000bed0
        /*0c04*/ 	.word	0x0000006b
        /*0c08*/ 	.word	0x00000000
        /*0c0c*/ 	.short	0x0101
        /*0c0e*/ 	.byte	0xff
	.zero		1


	//   ....[169]....
        /*0c10*/ 	.word	0x0000bef0
        /*0c14*/ 	.word	0x00000000
        /*0c18*/ 	.word	0x00000170
        /*0c1c*/ 	.short	0x010a
        /*0c1e*/ 	.byte	0xff
	.zero		1


	//   ....[170]....
        /*0c20*/ 	.word	0x0000bfa0
        /*0c24*/ 	.word	0x00000000
        /*0c28*/ 	.word	0x00000170
        /*0c2c*/ 	.short	0x010a
        /*0c2e*/ 	.byte	0xff
	.zero		1


	//   ....[171]....
        /*0c30*/ 	.word	0x0000cdc0
        /*0c34*/ 	.word	0x0000006b
        /*0c38*/ 	.word	0x00000000
        /*0c3c*/ 	.short	0x0101
        /*0c3e*/ 	.byte	0xff
	.zero		1


	//   ....[172]....
        /*0c40*/ 	.word	0x0000cde0
        /*0c44*/ 	.word	0x00000000
        /*0c48*/ 	.word	0x00000170
        /*0c4c*/ 	.short	0x010a
        /*0c4e*/ 	.byte	0xff
	.zero		1


	//   ....[173]....
        /*0c50*/ 	.word	0x0000ce90
        /*0c54*/ 	.word	0x00000000
        /*0c58*/ 	.word	0x00000170
        /*0c5c*/ 	.short	0x010a
        /*0c5e*/ 	.byte	0xff
	.zero		1


	//   ....[174]....
        /*0c60*/ 	.word	0x0000dc40
        /*0c64*/ 	.word	0x0000006b
        /*0c68*/ 	.word	0x00000000
        /*0c6c*/ 	.short	0x0101
        /*0c6e*/ 	.byte	0xff
	.zero		1


	//   ....[175]....
        /*0c70*/ 	.word	0x0000dc60
        /*0c74*/ 	.word	0x00000000
        /*0c78*/ 	.word	0x00000170
        /*0c7c*/ 	.short	0x010a
        /*0c7e*/ 	.byte	0xff
	.zero		1


	//   ....[176]....
        /*0c80*/ 	.word	0x0000dd10
        /*0c84*/ 	.word	0x00000000
        /*0c88*/ 	.word	0x00000170
        /*0c8c*/ 	.short	0x010a
        /*0c8e*/ 	.byte	0xff
	.zero		1


	//   ....[177]....
        /*0c90*/ 	.word	0x0000e580
        /*0c94*/ 	.word	0x000000ff
        /*0c98*/ 	.word	0x00000000
        /*0c9c*/ 	.short	0x0101
        /*0c9e*/ 	.byte	0x04
	.zero		1


	//   ....[178]....
        /*0ca0*/ 	.word	0x0000eb00
        /*0ca4*/ 	.word	0x00000000
        /*0ca8*/ 	.word	0x00000000
        /*0cac*/ 	.short	0x0101
        /*0cae*/ 	.byte	0xff
	.zero		1


	//   ....[179]....
        /*0cb0*/ 	.word	0x0000ed90
        /*0cb4*/ 	.word	0x000000ff
        /*0cb8*/ 	.word	0x00000000
        /*0cbc*/ 	.short	0x0101
        /*0cbe*/ 	.byte	0x04
	.zero		1


	//   ....[180]....
        /*0cc0*/ 	.word	0x0000edb0
        /*0cc4*/ 	.word	0x00000002
        /*0cc8*/ 	.word	0x00000210
        /*0ccc*/ 	.short	0x010a
        /*0cce*/ 	.byte	0xff
	.zero		1


	//   ....[181]....
        /*0cd0*/ 	.word	0x0000ee10
        /*0cd4*/ 	.word	0x00000002
        /*0cd8*/ 	.word	0x000000b8
        /*0cdc*/ 	.short	0x010a
        /*0cde*/ 	.byte	0xff
	.zero		1


	//   ....[182]....
        /*0ce0*/ 	.word	0x0000ee70
        /*0ce4*/ 	.word	0x00000002
        /*0ce8*/ 	.word	0x000000b8
        /*0cec*/ 	.short	0x010a
        /*0cee*/ 	.byte	0xff
	.zero		1


	//   ....[183]....
        /*0cf0*/ 	.word	0x0000eec0
        /*0cf4*/ 	.word	0x00000002
        /*0cf8*/ 	.word	0x000001c0
        /*0cfc*/ 	.short	0x010a
        /*0cfe*/ 	.byte	0xff
	.zero		1


	//   ....[184]....
        /*0d00*/ 	.word	0x0000ef20
        /*0d04*/ 	.word	0x00000000
        /*0d08*/ 	.word	0x00000000
        /*0d0c*/ 	.short	0x010a
        /*0d0e*/ 	.byte	0xff
	.zero		1


	//   ....[185]....
        /*0d10*/ 	.word	0x0000ef80
        /*0d14*/ 	.word	0x00000000
        /*0d18*/ 	.word	0x00000000
        /*0d1c*/ 	.short	0x010a
        /*0d1e*/ 	.byte	0xff
	.zero		1


	//   ....[186]....
        /*0d20*/ 	.word	0x0000efe0
        /*0d24*/ 	.word	0x00000000
        /*0d28*/ 	.word	0x00000000
        /*0d2c*/ 	.short	0x010a
        /*0d2e*/ 	.byte	0xff
	.zero		1


	//   ....[187]....
        /*0d30*/ 	.word	0x0000f040
        /*0d34*/ 	.word	0x00000000
        /*0d38*/ 	.word	0x00000000
        /*0d3c*/ 	.short	0x010a
        /*0d3e*/ 	.byte	0xff
	.zero		1


	//   ....[188]....
        /*0d40*/ 	.word	0x0000f0a0
        /*0d44*/ 	.word	0x00000000
        /*0d48*/ 	.word	0x00000000
        /*0d4c*/ 	.short	0x010a
        /*0d4e*/ 	.byte	0xff
	.zero		1


	//   ....[189]....
        /*0d50*/ 	.word	0x0000f100
        /*0d54*/ 	.word	0x00000000
        /*0d58*/ 	.word	0x00000000
        /*0d5c*/ 	.short	0x010a
        /*0d5e*/ 	.byte	0xff
	.zero		1


	//   ....[190]....
        /*0d60*/ 	.word	0x0000f160
        /*0d64*/ 	.word	0x00000000
        /*0d68*/ 	.word	0x00000000
        /*0d6c*/ 	.short	0x010a
        /*0d6e*/ 	.byte	0xff
	.zero		1


	//   ....[191]....
        /*0d70*/ 	.word	0x0000f1c0
        /*0d74*/ 	.word	0x00000000
        /*0d78*/ 	.word	0x00000000
        /*0d7c*/ 	.short	0x010a
        /*0d7e*/ 	.byte	0xff
	.zero		1


	//   ....[192]....
        /*0d80*/ 	.word	0x0000f220
        /*0d84*/ 	.word	0x00000000
        /*0d88*/ 	.word	0x00000000
        /*0d8c*/ 	.short	0x010a
        /*0d8e*/ 	.byte	0xff
	.zero		1


	//   ....[193]....
        /*0d90*/ 	.word	0x0000f280
        /*0d94*/ 	.word	0x00000000
        /*0d98*/ 	.word	0x00000000
        /*0d9c*/ 	.short	0x010a
        /*0d9e*/ 	.byte	0xff
	.zero		1


	//   ....[194]....
        /*0da0*/ 	.word	0x0000f2e0
        /*0da4*/ 	.word	0x00000000
        /*0da8*/ 	.word	0x00000000
        /*0dac*/ 	.short	0x010a
        /*0dae*/ 	.byte	0xff
	.zero		1


	//   ....[195]....
        /*0db0*/ 	.word	0x0000f340
        /*0db4*/ 	.word	0x00000000
        /*0db8*/ 	.word	0x00000000
        /*0dbc*/ 	.short	0x010a
        /*0dbe*/ 	.byte	0xff
	.zero		1


	//   ....[196]....
        /*0dc0*/ 	.word	0x0000f3a0
        /*0dc4*/ 	.word	0x00000000
        /*0dc8*/ 	.word	0x00000000
        /*0dcc*/ 	.short	0x010a
        /*0dce*/ 	.byte	0xff
	.zero		1


	//   ....[197]....
        /*0dd0*/ 	.word	0x0000f400
        /*0dd4*/ 	.word	0x00000000
        /*0dd8*/ 	.word	0x00000000
        /*0ddc*/ 	.short	0x010a
        /*0dde*/ 	.byte	0xff
	.zero		1


	//   ....[198]....
        /*0de0*/ 	.word	0x0000f460
        /*0de4*/ 	.word	0x00000000
        /*0de8*/ 	.word	0x00000000
        /*0dec*/ 	.short	0x010a
        /*0dee*/ 	.byte	0xff
	.zero		1


	//   ....[199]....
        /*0df0*/ 	.word	0x0000f4c0
        /*0df4*/ 	.word	0x00000000
        /*0df8*/ 	.word	0x00000000
        /*0dfc*/ 	.short	0x010a
        /*0dfe*/ 	.byte	0xff
	.zero		1


	//   ....[200]....
        /*0e00*/ 	.word	0x0000f520
        /*0e04*/ 	.word	0x00000000
        /*0e08*/ 	.word	0x00000000
        /*0e0c*/ 	.short	0x010a
        /*0e0e*/ 	.byte	0xff
	.zero		1


	//   ....[201]....
        /*0e10*/ 	.word	0x0000f580
        /*0e14*/ 	.word	0x00000000
        /*0e18*/ 	.word	0x00000000
        /*0e1c*/ 	.short	0x010a
        /*0e1e*/ 	.byte	0xff
	.zero		1


	//   ....[202]....
        /*0e20*/ 	.word	0x0000f5e0
        /*0e24*/ 	.word	0x00000000
        /*0e28*/ 	.word	0x00000000
        /*0e2c*/ 	.short	0x010a
        /*0e2e*/ 	.byte	0xff
	.zero		1


	//   ....[203]....
        /*0e30*/ 	.word	0x0000f640
        /*0e34*/ 	.word	0x00000000
        /*0e38*/ 	.word	0x00000000
        /*0e3c*/ 	.short	0x010a
        /*0e3e*/ 	.byte	0xff
	.zero		1


	//   ....[204]....
        /*0e40*/ 	.word	0x0000f6a0
        /*0e44*/ 	.word	0x00000000
        /*0e48*/ 	.word	0x00000000
        /*0e4c*/ 	.short	0x010a
        /*0e4e*/ 	.byte	0xff
	.zero		1


	//   ....[205]....
        /*0e50*/ 	.word	0x0000f700
        /*0e54*/ 	.word	0x00000000
        /*0e58*/ 	.word	0x00000000
        /*0e5c*/ 	.short	0x010a
        /*0e5e*/ 	.byte	0xff
	.zero		1


	//   ....[206]....
        /*0e60*/ 	.word	0x0000f750
        /*0e64*/ 	.word	0x00000000
        /*0e68*/ 	.word	0x00000200
        /*0e6c*/ 	.short	0x010a
        /*0e6e*/ 	.byte	0xff
	.zero		1


	//   ....[207]....
        /*0e70*/ 	.word	0x0000f7b0
        /*0e74*/ 	.word	0x00000000
        /*0e78*/ 	.word	0x000001d0
        /*0e7c*/ 	.short	0x010a
        /*0e7e*/ 	.byte	0xff
	.zero		1


	//   ....[208]....
        /*0e80*/ 	.word	0x0000f800
        /*0e84*/ 	.word	0x00000000
        /*0e88*/ 	.word	0x000001c0
        /*0e8c*/ 	.short	0x010a
        /*0e8e*/ 	.byte	0xff
	.zero		1


	//   ....[209]....
        /*0e90*/ 	.word	0x0000f860
        /*0e94*/ 	.word	0x00000000
        /*0e98*/ 	.word	0x000001d0
        /*0e9c*/ 	.short	0x010a
        /*0e9e*/ 	.byte	0xff
	.zero		1


	//   ....[210]....
        /*0ea0*/ 	.word	0x0000f8b0
        /*0ea4*/ 	.word	0x00000000
        /*0ea8*/ 	.word	0x000001c0
        /*0eac*/ 	.short	0x010a
        /*0eae*/ 	.byte	0xff
	.zero		1


	//   ....[211]....
        /*0eb0*/ 	.word	0x0000f910
        /*0eb4*/ 	.word	0x00000002
        /*0eb8*/ 	.word	0x000001f0
        /*0ebc*/ 	.short	0x010a
        /*0ebe*/ 	.byte	0xff
	.zero		1


	//   ....[212]....
        /*0ec0*/ 	.word	0x0000f970
        /*0ec4*/ 	.word	0x00000000
        /*0ec8*/ 	.word	0x00000000
        /*0ecc*/ 	.short	0x010a
        /*0ece*/ 	.byte	0xff
	.zero		1


	//   ....[213]....
        /*0ed0*/ 	.word	0x0000f9d0
        /*0ed4*/ 	.word	0x00000000
        /*0ed8*/ 	.word	0x00000000
        /*0edc*/ 	.short	0x010a
        /*0ede*/ 	.byte	0xff
	.zero		1


	//   ....[214]....
        /*0ee0*/ 	.word	0x0000fa30
        /*0ee4*/ 	.word	0x00000000
        /*0ee8*/ 	.word	0x00000000
        /*0eec*/ 	.short	0x010a
        /*0eee*/ 	.byte	0xff
	.zero		1


	//   ....[215]....
        /*0ef0*/ 	.word	0x0000fa80
        /*0ef4*/ 	.word	0x00000000
        /*0ef8*/ 	.word	0x000001c0
        /*0efc*/ 	.short	0x010a
        /*0efe*/ 	.byte	0xff
	.zero		1


	//   ....[216]....
        /*0f00*/ 	.word	0x0000fae0
        /*0f04*/ 	.word	0x00000000
        /*0f08*/ 	.word	0x000001b8
        /*0f0c*/ 	.short	0x010a
        /*0f0e*/ 	.byte	0xff
	.zero		1


	//   ....[217]....
        /*0f10*/ 	.word	0x0000fb40
        /*0f14*/ 	.word	0x00000000
        /*0f18*/ 	.word	0x00000190
        /*0f1c*/ 	.short	0x010a
        /*0f1e*/ 	.byte	0xff
	.zero		1


	//   ....[218]....
        /*0f20*/ 	.word	0x0000fba0
        /*0f24*/ 	.word	0x00000000
        /*0f28*/ 	.word	0x00000198
        /*0f2c*/ 	.short	0x010a
        /*0f2e*/ 	.byte	0xff
	.zero		1


	//   ....[219]....
        /*0f30*/ 	.word	0x0000fc00
        /*0f34*/ 	.word	0x00000000
        /*0f38*/ 	.word	0x000001a0
        /*0f3c*/ 	.short	0x010a
        /*0f3e*/ 	.byte	0xff
	.zero		1


	//   ....[220]....
        /*0f40*/ 	.word	0x0000fc60
        /*0f44*/ 	.word	0x00000000
        /*0f48*/ 	.word	0x000001a8
        /*0f4c*/ 	.short	0x010a
        /*0f4e*/ 	.byte	0xff
	.zero		1


	//   ....[221]....
        /*0f50*/ 	.word	0x0000fcc0
        /*0f54*/ 	.word	0x00000000
        /*0f58*/ 	.word	0x00000190
        /*0f5c*/ 	.short	0x010a
        /*0f5e*/ 	.byte	0xff
	.zero		1


	//   ....[222]....
        /*0f60*/ 	.word	0x0000fd20
        /*0f64*/ 	.word	0x00000000
        /*0f68*/ 	.word	0x00000198
        /*0f6c*/ 	.short	0x010a
        /*0f6e*/ 	.byte	0xff
	.zero		1


	//   ....[223]....
        /*0f70*/ 	.word	0x0000fd80
        /*0f74*/ 	.word	0x00000000
        /*0f78*/ 	.word	0x000001a0
        /*0f7c*/ 	.short	0x010a
        /*0f7e*/ 	.byte	0xff
	.zero		1


	//   ....[224]....
        /*0f80*/ 	.word	0x0000fde0
        /*0f84*/ 	.word	0x00000000
        /*0f88*/ 	.word	0x000001a8
        /*0f8c*/ 	.short	0x010a
        /*0f8e*/ 	.byte	0xff
	.zero		1


	//   ....[225]....
        /*0f90*/ 	.word	0x0000fe40
        /*0f94*/ 	.word	0x00000000
        /*0f98*/ 	.word	0x00000190
        /*0f9c*/ 	.short	0x010a
        /*0f9e*/ 	.byte	0xff
	.zero		1


	//   ....[226]....
        /*0fa0*/ 	.word	0x0000fea0
        /*0fa4*/ 	.word	0x00000000
        /*0fa8*/ 	.word	0x00000198
        /*0fac*/ 	.short	0x010a
        /*0fae*/ 	.byte	0xff
	.zero		1


	//   ....[227]....
        /*0fb0*/ 	.word	0x0000ff00
        /*0fb4*/ 	.word	0x00000002
        /*0fb8*/ 	.word	0x000001a0
        /*0fbc*/ 	.short	0x010a
        /*0fbe*/ 	.byte	0xff
	.zero		1


	//   ....[228]....
        /*0fc0*/ 	.word	0x0000ff50
        /*0fc4*/ 	.word	0x00000000
        /*0fc8*/ 	.word	0x000001c0
        /*0fcc*/ 	.short	0x010a
        /*0fce*/ 	.byte	0xff
	.zero		1


	//   ....[229]....
        /*0fd0*/ 	.word	0x0000ffb0
        /*0fd4*/ 	.word	0x00000004
        /*0fd8*/ 	.word	0x00000170
        /*0fdc*/ 	.short	0x010a
        /*0fde*/ 	.byte	0xff
	.zero		1


	//   ....[230]....
        /*0fe0*/ 	.word	0x00010000
        /*0fe4*/ 	.word	0x0000003a
        /*0fe8*/ 	.word	0x000001e0
        /*0fec*/ 	.short	0x010a
        /*0fee*/ 	.byte	0xff
	.zero		1


	//   ....[231]....
        /*0ff0*/ 	.word	0x00010050
        /*0ff4*/ 	.word	0x00000002
        /*0ff8*/ 	.word	0x00000170
        /*0ffc*/ 	.short	0x010a
        /*0ffe*/ 	.byte	0xff
	.zero		1


	//   ....[232]....
        /*1000*/ 	.word	0x000100a0
        /*1004*/ 	.word	0x00000000
        /*1008*/ 	.word	0x00000170
        /*100c*/ 	.short	0x010a
        /*100e*/ 	.byte	0xff
	.zero		1


	//   ....[233]....
        /*1010*/ 	.word	0x000100f0
        /*1014*/ 	.word	0x00000000
        /*1018*/ 	.word	0x00000170
        /*101c*/ 	.short	0x010a
        /*101e*/ 	.byte	0xff
	.zero		1


	//   ....[234]....
        /*1020*/ 	.word	0x00010140
        /*1024*/ 	.word	0x00000000
        /*1028*/ 	.word	0x00000170
        /*102c*/ 	.short	0x010a
        /*102e*/ 	.byte	0xff
	.zero		1


	//   ....[235]....
        /*1030*/ 	.word	0x00010190
        /*1034*/ 	.word	0x00000000
        /*1038*/ 	.word	0x00000170
        /*103c*/ 	.short	0x010a
        /*103e*/ 	.byte	0xff
	.zero		1


	//   ....[236]....
        /*1040*/ 	.word	0x000101e0
        /*1044*/ 	.word	0x00000000
        /*1048*/ 	.word	0x00000170
        /*104c*/ 	.short	0x010a
        /*104e*/ 	.byte	0xff
	.zero		1


	//   ....[237]....
        /*1050*/ 	.word	0x00010230
        /*1054*/ 	.word	0x00000000
        /*1058*/ 	.word	0x00000170
        /*105c*/ 	.short	0x010a
        /*105e*/ 	.byte	0xff
	.zero		1


	//----- nvinfo : EIATTR_NUM_MBARRIERS
	.align		4
.L_47:
        /*1060*/ 	.byte	0x03, 0x38
        /*1062*/ 	.short	0x0044


	//----- nvinfo : EIATTR_EXIT_INSTR_OFFSETS
	.align		4
        /*1064*/ 	.byte	0x04, 0x1c
        /*1066*/ 	.short	(.L_49 - .L_48)


	//   ....[0]....
.L_48:
        /*1068*/ 	.word	0x00003950


	//   ....[1]....
        /*106c*/ 	.word	0x00003e40


	//   ....[2]....
        /*1070*/ 	.word	0x00003ea0


	//   ....[3]....
        /*1074*/ 	.word	0x00004cb0


	//   ....[4]....
        /*1078*/ 	.word	0x000065e0


	//   ....[5]....
        /*107c*/ 	.word	0x00006620


	//   ....[6]....
        /*1080*/ 	.word	0x0000ec80


	//   ....[7]....
        /*1084*/ 	.word	0x0000ed00


	//   ....[8]....
        /*1088*/ 	.word	0x0000ed30


	//   ....[9]....
        /*108c*/ 	.word	0x0000eda0


	//----- nvinfo : EIATTR_MAX_THREADS
	.align		4
.L_49:
        /*1090*/ 	.byte	0x04, 0x05
        /*1092*/ 	.short	(.L_51 - .L_50)
.L_50:
        /*1094*/ 	.word	0x00000100
        /*1098*/ 	.word	0x00000001
        /*109c*/ 	.word	0x00000001


	//----- nvinfo : EIATTR_CRS_STACK_SIZE
	.align		4
.L_51:
        /*10a0*/ 	.byte	0x04, 0x1e
        /*10a2*/ 	.short	(.L_53 - .L_52)
.L_52:
        /*10a4*/ 	.word	0x00000000


	//----- nvinfo : EIATTR_CBANK_PARAM_SIZE
	.align		4
.L_53:
        /*10a8*/ 	.byte	0x03, 0x19
        /*10aa*/ 	.short	0x0c00


	//----- nvinfo : EIATTR_PARAM_CBANK
	.align		4
        /*10ac*/ 	.byte	0x04, 0x0a
        /*10ae*/ 	.short	(.L_55 - .L_54)
	.align		4
.L_54:
        /*10b0*/ 	.word	index@(.nv.constant0._ZN7cutlass13device_kernelINS_4gemm6kernel13GemmUniversalIN4cute5tupleIJiiiiEEENS1_10collective13CollectiveMmaINS1_46MainloopSm100TmaUmmaWarpSpecializedBlockScaledILi23ELi2ELi2ENS5_IJNS4_1CILi8EEENSA_ILi1EEESC_EEEEENS5_IJNSA_ILi128EEESF_NSA_ILi64EEEEEENS5_IJNS_12float_e2m1_tENS_13float_ue4m3_tEEEENS5_IJNS5_IJlSC_lEEENS4_6LayoutINS5_IJNS5_IJNS5_IJNSA_ILi32EEENSA_ILi4EEEEEEiEEENS5_IJNS5_IJNSA_ILi16EEESO_EEEiEEENS5_IJSC_iEEEEEENS5_IJST_NS5_IJNS5_IJNSA_ILi0EEESC_EEENSA_ILi512EEEEEENS5_IJSW_iEEEEEEEEEEESK_S13_NS4_8TiledMMAINS4_8MMA_AtomIJNS4_17SM100_MMA_MXF4_SSISI_SI_fSJ_Li128ELi128ELi16ELNS4_4UMMA5MajorE0ELS18_0ELNS17_7ScaleInE0ELS19_0EEEEEENSM_INS5_IJSC_SC_SC_EEENS5_IJSW_SW_SW_EEEEENS5_IJNS4_10UnderscoreES1F_S1F_EEEEENS5_IJNS4_13SM90_TMA_LOADES1I_EEENS5_IJNS4_14ComposedLayoutINS4_7SwizzleILi1ELi4ELi3EEENS4_18smem_ptr_flag_bitsILi4EEENSM_INS5_IJSB_SG_EEENS5_IJSG_SC_EEEEEEENSM_INS5_IJNS5_IJNS5_IJSP_SC_EEESS_EEESC_NS5_IJSC_SC_EEEEEENS5_IJNS5_IJNS5_IJSS_SY_EEESX_EEESW_NS5_IJSO_SY_EEEEEEEEEEEvNS4_8identityENS5_IJNS4_23SM90_TMA_LOAD_MULTICASTES24_EEES22_vS23_EENS_8epilogue10collective18CollectiveEpilogueINS27_23Sm100TmaWarpSpecializedILi4ELi2ELi16ELb1ELb0EEEJNS5_IJSG_SF_SG_EEENS5_IJNSM_ISG_SC_EENSM_INS5_IJSR_NSA_ILi2EEEEEENS5_IJSC_SG_EEEEEEEENS_10bfloat16_tESL_S2J_SL_NS27_6fusion15FusionCallbacksIS2B_NS2K_17LinearCombinationIS2J_fS2J_fLNS_15FloatRoundStyleE2EEES2C_S2I_JEEENS4_5SM1004TMEM4LOAD26SM100_TMEM_LOAD_32dp32b16xES1I_NS1K_IS1M_NS1N_ILi16EEENSM_INS5_IJSB_SR_EEENS5_IJSR_SC_EEEEEEENS4_39AutoVectorizingCopyWithAssumedAlignmentILi128EEENS4_14SM90_TMA_STOREES2Y_S30_S30_EEEvvEEEEvNT_6ParamsE)
        /*10b4*/ 	.short	0x0380
        /*10b6*/ 	.short	0x0c00


	//----- nvinfo : EIATTR_SW_WAR
	.align		4
.L_55:
        /*10b8*/ 	.byte	0x04, 0x36
        /*10ba*/ 	.short	(.L_57 - .L_56)
.L_56:
        /*10bc*/ 	.word	0x00000008
.L_57:


//--------------------- .nv.callgraph             --------------------------
	.section	.nv.callgraph,"",@"SHT_CUDA_CALLGRAPH"
	.align	4
	.sectionentsize	8
	.align		4
        /*0000*/ 	.word	0x00000000
	.align		4
        /*0004*/ 	.word	0xffffffff
	.align		4
        /*0008*/ 	.word	index@(_ZN7cutlass13device_kernelINS_4gemm6kernel13GemmUniversalIN4cute5tupleIJiiiiEEENS1_10collective13CollectiveMmaINS1_46MainloopSm100TmaUmmaWarpSpecializedBlockScaledILi23ELi2ELi2ENS5_IJNS4_1CILi8EEENSA_ILi1EEESC_EEEEENS5_IJNSA_ILi128EEESF_NSA_ILi64EEEEEENS5_IJNS_12float_e2m1_tENS_13float_ue4m3_tEEEENS5_IJNS5_IJlSC_lEEENS4_6LayoutINS5_IJNS5_IJNS5_IJNSA_ILi32EEENSA_ILi4EEEEEEiEEENS5_IJNS5_IJNSA_ILi16EEESO_EEEiEEENS5_IJSC_iEEEEEENS5_IJST_NS5_IJNS5_IJNSA_ILi0EEESC_EEENSA_ILi512EEEEEENS5_IJSW_iEEEEEEEEEEESK_S13_NS4_8TiledMMAINS4_8MMA_AtomIJNS4_17SM100_MMA_MXF4_SSISI_SI_fSJ_Li128ELi128ELi16ELNS4_4UMMA5MajorE0ELS18_0ELNS17_7ScaleInE0ELS19_0EEEEEENSM_INS5_IJSC_SC_SC_EEENS5_IJSW_SW_SW_EEEEENS5_IJNS4_10UnderscoreES1F_S1F_EEEEENS5_IJNS4_13SM90_TMA_LOADES1I_EEENS5_IJNS4_14ComposedLayoutINS4_7SwizzleILi1ELi4ELi3EEENS4_18smem_ptr_flag_bitsILi4EEENSM_INS5_IJSB_SG_EEENS5_IJSG_SC_EEEEEEENSM_INS5_IJNS5_IJNS5_IJSP_SC_EEESS_EEESC_NS5_IJSC_SC_EEEEEENS5_IJNS5_IJNS5_IJSS_SY_EEESX_EEESW_NS5_IJSO_SY_EEEEEEEEEEEvNS4_8identityENS5_IJNS4_23SM90_TMA_LOAD_MULTICASTES24_EEES22_vS23_EENS_8epilogue10collective18CollectiveEpilogueINS27_23Sm100TmaWarpSpecializedILi4ELi2ELi16ELb1ELb0EEEJNS5_IJSG_SF_SG_EEENS5_IJNSM_ISG_SC_EENSM_INS5_IJSR_NSA_ILi2EEEEEENS5_IJSC_SG_EEEEEEEENS_10bfloat16_tESL_S2J_SL_NS27_6fusion15FusionCallbacksIS2B_NS2K_17LinearCombinationIS2J_fS2J_fLNS_15FloatRoundStyleE2EEES2C_S2I_JEEENS4_5SM1004TMEM4LOAD26SM100_TMEM_LOAD_32dp32b16xES1I_NS1K_IS1M_NS1N_ILi16EEENSM_INS5_IJSB_SR_EEENS5_IJSR_SC_EEEEEEENS4_39AutoVectorizingCopyWithAssumedAlignmentILi128EEENS4_14SM90_TMA_STOREES2Y_S30_S30_EEEvvEEEEvNT_6ParamsE)
	.align		4
        /*000c*/ 	.word	index@(__assertfail)
	.align		4
        /*0010*/ 	.word	0x00000000
	.align		4
        /*0014*/ 	.word	0xfffffffe
	.align		4
        /*0018*/ 	.word	0x00000000
	.align		4
        /*001c*/ 	.word	0xfffffffd
	.align		4
        /*0020*/ 	.word	0x00000000
	.align		4
        /*0024*/ 	.word	0xfffffffc


//--------------------- .nv.constant4             --------------------------
	.section	.nv.constant4,"a",@progbits
	.align	8
	.align		8
.nv.constant4:
        /*0000*/ 	.dword	__assertfail
	.align		8
        /*0008*/ 	.dword	__unnamed_1
	.align		8
        /*0010*/ 	.dword	__unnamed_2
	.align		8
        /*0018*/ 	.dword	_ZN40_INTERNAL_82b9a55b_4_k_cu_ad1e7cd2_182034cuda3std3__45__cpo5beginE
	.align		8
        /*0020*/ 	.dword	_ZN40_INTERNAL_82b9a55b_4_k_cu_ad1e7cd2_182034cuda3std3__45__cpo3endE
	.align		8
        /*0028*/ 	.dword	_ZN40_INTERNAL_82b9a55b_4_k_cu_ad1e7cd2_182034cuda3std3__45__cpo6cbeginE
	.align		8
        /*0030*/ 	.dword	_ZN40_INTERNAL_82b9a55b_4_k_cu_ad1e7cd2_182034cuda3std3__45__cpo4cendE
	.align		8
        /*0038*/ 	.dword	_ZN40_INTERNAL_82b9a55b_4_k_cu_ad1e7cd2_182034cuda3std3__442_GLOBAL__N__82b9a55b_4_k_cu_ad1e7cd2_182036ignoreE
	.align		8
        /*0040*/ 	.dword	_ZN40_INTERNAL_82b9a55b_4_k_cu_ad1e7cd2_182034cuda3std3__419piecewise_constructE
	.align		8
        /*0048*/ 	.dword	_ZN40_INTERNAL_82b9a55b_4_k_cu_ad1e7cd2_182034cuda3std3__48in_placeE
	.align		8
        /*0050*/ 	.dword	_ZN40_INTERNAL_82b9a55b_4_k_cu_ad1e7cd2_182034cuda3std6ranges3__45__cpo4swapE
	.align		8
        /*0058*/ 	.dword	_ZN40_INTERNAL_82b9a55b_4_k_cu_ad1e7cd2_182034cuda3std6ranges3__45__cpo9iter_moveE
	.align		8
        /*0060*/ 	.dword	_ZN40_INTERNAL_82b9a55b_4_k_cu_ad1e7cd2_182034cute7productE
	.align		8
        /*0068*/ 	.dword	_ZN40_INTERNAL_82b9a55b_4_k_cu_ad1e7cd2_182034cute1_E
	.align		8
        /*0070*/ 	.dword	$str$25
	.align		8
        /*0078*/ 	.dword	$str$26
	.align		8
        /*0080*/ 	.dword	$str$29
	.align		8
        /*0088*/ 	.dword	$str$30


//--------------------- .text._ZN7cutlass13device_kernelINS_4gemm6kernel13GemmUniversalIN4cute5tupleIJiiiiEEENS1_10collective13CollectiveMmaINS1_46MainloopSm100TmaUmmaWarpSpecializedBlockScaledILi23ELi2ELi2ENS5_IJNS4_1CILi8EEENSA_ILi1EEESC_EEEEENS5_IJNSA_ILi128EEESF_NSA_ILi64EEEEEENS5_IJNS_12float_e2m1_tENS_13float_ue4m3_tEEEENS5_IJNS5_IJlSC_lEEENS4_6LayoutINS5_IJNS5_IJNS5_IJNSA_ILi32EEENSA_ILi4EEEEEEiEEENS5_IJNS5_IJNSA_ILi16EEESO_EEEiEEENS5_IJSC_iEEEEEENS5_IJST_NS5_IJNS5_IJNSA_ILi0EEESC_EEENSA_ILi512EEEEEENS5_IJSW_iEEEEEEEEEEESK_S13_NS4_8TiledMMAINS4_8MMA_AtomIJNS4_17SM100_MMA_MXF4_SSISI_SI_fSJ_Li128ELi128ELi16ELNS4_4UMMA5MajorE0ELS18_0ELNS17_7ScaleInE0ELS19_0EEEEEENSM_INS5_IJSC_SC_SC_EEENS5_IJSW_SW_SW_EEEEENS5_IJNS4_10UnderscoreES1F_S1F_EEEEENS5_IJNS4_13SM90_TMA_LOADES1I_EEENS5_IJNS4_14ComposedLayoutINS4_7SwizzleILi1ELi4ELi3EEENS4_18smem_ptr_flag_bitsILi4EEENSM_INS5_IJSB_SG_EEENS5_IJSG_SC_EEEEEEENSM_INS5_IJNS5_IJNS5_IJSP_SC_EEESS_EEESC_NS5_IJSC_SC_EEEEEENS5_IJNS5_IJNS5_IJSS_SY_EEESX_EEESW_NS5_IJSO_SY_EEEEEEEEEEEvNS4_8identityENS5_IJNS4_23SM90_TMA_LOAD_MULTICASTES24_EEES22_vS23_EENS_8epilogue10collective18CollectiveEpilogueINS27_23Sm100TmaWarpSpecializedILi4ELi2ELi16ELb1ELb0EEEJNS5_IJSG_SF_SG_EEENS5_IJNSM_ISG_SC_EENSM_INS5_IJSR_NSA_ILi2EEEEEENS5_IJSC_SG_EEEEEEEENS_10bfloat16_tESL_S2J_SL_NS27_6fusion15FusionCallbacksIS2B_NS2K_17LinearCombinationIS2J_fS2J_fLNS_15FloatRoundStyleE2EEES2C_S2I_JEEENS4_5SM1004TMEM4LOAD26SM100_TMEM_LOAD_32dp32b16xES1I_NS1K_IS1M_NS1N_ILi16EEENSM_INS5_IJSB_SR_EEENS5_IJSR_SC_EEEEEEENS4_39AutoVectorizingCopyWithAssumedAlignmentILi128EEENS4_14SM90_TMA_STOREES2Y_S30_S30_EEEvvEEEEvNT_6ParamsE --------------------------
	.section	.text._ZN7cutlass13device_kernelINS_4gemm6kernel13GemmUniversalIN4cute5tupleIJiiiiEEENS1_10collective13CollectiveMmaINS1_46MainloopSm100TmaUmmaWarpSpecializedBlockScaledILi23ELi2ELi2ENS5_IJNS4_1CILi8EEENSA_ILi1EEESC_EEEEENS5_IJNSA_ILi128EEESF_NSA_ILi64EEEEEENS5_IJNS_12float_e2m1_tENS_13float_ue4m3_tEEEENS5_IJNS5_IJlSC_lEEENS4_6LayoutINS5_IJNS5_IJNS5_IJNSA_ILi32EEENSA_ILi4EEEEEEiEEENS5_IJNS5_IJNSA_ILi16EEESO_EEEiEEENS5_IJSC_iEEEEEENS5_IJST_NS5_IJNS5_IJNSA_ILi0EEESC_EEENSA_ILi512EEEEEENS5_IJSW_iEEEEEEEEEEESK_S13_NS4_8TiledMMAINS4_8MMA_AtomIJNS4_17SM100_MMA_MXF4_SSISI_SI_fSJ_Li128ELi128ELi16ELNS4_4UMMA5MajorE0ELS18_0ELNS17_7ScaleInE0ELS19_0EEEEEENSM_INS5_IJSC_SC_SC_EEENS5_IJSW_SW_SW_EEEEENS5_IJNS4_10UnderscoreES1F_S1F_EEEEENS5_IJNS4_13SM90_TMA_LOADES1I_EEENS5_IJNS4_14ComposedLayoutINS4_7SwizzleILi1ELi4ELi3EEENS4_18smem_ptr_flag_bitsILi4EEENSM_INS5_IJSB_SG_EEENS5_IJSG_SC_EEEEEEENSM_INS5_IJNS5_IJNS5_IJSP_SC_EEESS_EEESC_NS5_IJSC_SC_EEEEEENS5_IJNS5_IJNS5_IJSS_SY_EEESX_EEESW_NS5_IJSO_SY_EEEEEEEEEEEvNS4_8identityENS5_IJNS4_23SM90_TMA_LOAD_MULTICASTES24_EEES22_vS23_EENS_8epilogue10collective18CollectiveEpilogueINS27_23Sm100TmaWarpSpecializedILi4ELi2ELi16ELb1ELb0EEEJNS5_IJSG_SF_SG_EEENS5_IJNSM_ISG_SC_EENSM_INS5_IJSR_NSA_ILi2EEEEEENS5_IJSC_SG_EEEEEEEENS_10bfloat16_tESL_S2J_SL_NS27_6fusion15FusionCallbacksIS2B_NS2K_17LinearCombinationIS2J_fS2J_fLNS_15FloatRoundStyleE2EEES2C_S2I_JEEENS4_5SM1004TMEM4LOAD26SM100_TMEM_LOAD_32dp32b16xES1I_NS1K_IS1M_NS1N_ILi16EEENSM_INS5_IJSB_SR_EEENS5_IJSR_SC_EEEEEEENS4_39AutoVectorizingCopyWithAssumedAlignmentILi128EEENS4_14SM90_TMA_STOREES2Y_S30_S30_EEEvvEEEEvNT_6ParamsE,"ax",@progbits
	.align	128
.text._ZN7cutlass13device_kernelINS_4gemm6kernel13GemmUniversalIN4cute5tupleIJiiiiEEENS1_10collective13CollectiveMmaINS1_46MainloopSm100TmaUmmaWarpSpecializedBlockScaledILi23ELi2ELi2ENS5_IJNS4_1CILi8EEENSA_ILi1EEESC_EEEEENS5_IJNSA_ILi128EEESF_NSA_ILi64EEEEEENS5_IJNS_12float_e2m1_tENS_13float_ue4m3_tEEEENS5_IJNS5_IJlSC_lEEENS4_6LayoutINS5_IJNS5_IJNS5_IJNSA_ILi32EEENSA_ILi4EEEEEEiEEENS5_IJNS5_IJNSA_ILi16EEESO_EEEiEEENS5_IJSC_iEEEEEENS5_IJST_NS5_IJNS5_IJNSA_ILi0EEESC_EEENSA_ILi512EEEEEENS5_IJSW_iEEEEEEEEEEESK_S13_NS4_8TiledMMAINS4_8MMA_AtomIJNS4_17SM100_MMA_MXF4_SSISI_SI_fSJ_Li128ELi128ELi16ELNS4_4UMMA5MajorE0ELS18_0ELNS17_7ScaleInE0ELS19_0EEEEEENSM_INS5_IJSC_SC_SC_EEENS5_IJSW_SW_SW_EEEEENS5_IJNS4_10UnderscoreES1F_S1F_EEEEENS5_IJNS4_13SM90_TMA_LOADES1I_EEENS5_IJNS4_14ComposedLayoutINS4_7SwizzleILi1ELi4ELi3EEENS4_18smem_ptr_flag_bitsILi4EEENSM_INS5_IJSB_SG_EEENS5_IJSG_SC_EEEEEEENSM_INS5_IJNS5_IJNS5_IJSP_SC_EEESS_EEESC_NS5_IJSC_SC_EEEEEENS5_IJNS5_IJNS5_IJSS_SY_EEESX_EEESW_NS5_IJSO_SY_EEEEEEEEEEEvNS4_8identityENS5_IJNS4_23SM90_TMA_LOAD_MULTICASTES24_EEES22_vS23_EENS_8epilogue10collective18CollectiveEpilogueINS27_23Sm100TmaWarpSpecializedILi4ELi2ELi16ELb1ELb0EEEJNS5_IJSG_SF_SG_EEENS5_IJNSM_ISG_SC_EENSM_INS5_IJSR_NSA_ILi2EEEEEENS5_IJSC_SG_EEEEEEEENS_10bfloat16_tESL_S2J_SL_NS27_6fusion15FusionCallbacksIS2B_NS2K_17LinearCombinationIS2J_fS2J_fLNS_15FloatRoundStyleE2EEES2C_S2I_JEEENS4_5SM1004TMEM4LOAD26SM100_TMEM_LOAD_32dp32b16xES1I_NS1K_IS1M_NS1N_ILi16EEENSM_INS5_IJSB_SR_EEENS5_IJSR_SC_EEEEEEENS4_39AutoVectorizingCopyWithAssumedAlignmentILi128EEENS4_14SM90_TMA_STOREES2Y_S30_S30_EEEvvEEEEvNT_6ParamsE:
        .type           _ZN7cutlass13device_kernelINS_4gemm6kernel13GemmUniversalIN4cute5tupleIJiiiiEEENS1_10collective13CollectiveMmaINS1_46MainloopSm100TmaUmmaWarpSpecializedBlockScaledILi23ELi2ELi2ENS5_IJNS4_1CILi8EEENSA_ILi1EEESC_EEEEENS5_IJNSA_ILi128EEESF_NSA_ILi64EEEEEENS5_IJNS_12float_e2m1_tENS_13float_ue4m3_tEEEENS5_IJNS5_IJlSC_lEEENS4_6LayoutINS5_IJNS5_IJNS5_IJNSA_ILi32EEENSA_ILi4EEEEEEiEEENS5_IJNS5_IJNSA_ILi16EEESO_EEEiEEENS5_IJSC_iEEEEEENS5_IJST_NS5_IJNS5_IJNSA_ILi0EEESC_EEENSA_ILi512EEEEEENS5_IJSW_iEEEEEEEEEEESK_S13_NS4_8TiledMMAINS4_8MMA_AtomIJNS4_17SM100_MMA_MXF4_SSISI_SI_fSJ_Li128ELi128ELi16ELNS4_4UMMA5MajorE0ELS18_0ELNS17_7ScaleInE0ELS19_0EEEEEENSM_INS5_IJSC_SC_SC_EEENS5_IJSW_SW_SW_EEEEENS5_IJNS4_10UnderscoreES1F_S1F_EEEEENS5_IJNS4_13SM90_TMA_LOADES1I_EEENS5_IJNS4_14ComposedLayoutINS4_7SwizzleILi1ELi4ELi3EEENS4_18smem_ptr_flag_bitsILi4EEENSM_INS5_IJSB_SG_EEENS5_IJSG_SC_EEEEEEENSM_INS5_IJNS5_IJNS5_IJSP_SC_EEESS_EEESC_NS5_IJSC_SC_EEEEEENS5_IJNS5_IJNS5_IJSS_SY_EEESX_EEESW_NS5_IJSO_SY_EEEEEEEEEEEvNS4_8identityENS5_IJNS4_23SM90_TMA_LOAD_MULTICASTES24_EEES22_vS23_EENS_8epilogue10collective18CollectiveEpilogueINS27_23Sm100TmaWarpSpecializedILi4ELi2ELi16ELb1ELb0EEEJNS5_IJSG_SF_SG_EEENS5_IJNSM_ISG_SC_EENSM_INS5_IJSR_NSA_ILi2EEEEEENS5_IJSC_SG_EEEEEEEENS_10bfloat16_tESL_S2J_SL_NS27_6fusion15FusionCallbacksIS2B_NS2K_17LinearCombinationIS2J_fS2J_fLNS_15FloatRoundStyleE2EEES2C_S2I_JEEENS4_5SM1004TMEM4LOAD26SM100_TMEM_LOAD_32dp32b16xES1I_NS1K_IS1M_NS1N_ILi16EEENSM_INS5_IJSB_SR_EEENS5_IJSR_SC_EEEEEEENS4_39AutoVectorizingCopyWithAssumedAlignmentILi128EEENS4_14SM90_TMA_STOREES2Y_S30_S30_EEEvvEEEEvNT_6ParamsE,@function
        .size           _ZN7cutlass13device_kernelINS_4gemm6kernel13GemmUniversalIN4cute5tupleIJiiiiEEENS1_10collective13CollectiveMmaINS1_46MainloopSm100TmaUmmaWarpSpecializedBlockScaledILi23ELi2ELi2ENS5_IJNS4_1CILi8EEENSA_ILi1EEESC_EEEEENS5_IJNSA_ILi128EEESF_NSA_ILi64EEEEEENS5_IJNS_12float_e2m1_tENS_13float_ue4m3_tEEEENS5_IJNS5_IJlSC_lEEENS4_6LayoutINS5_IJNS5_IJNS5_IJNSA_ILi32EEENSA_ILi4EEEEEEiEEENS5_IJNS5_IJNSA_ILi16EEESO_EEEiEEENS5_IJSC_iEEEEEENS5_IJST_NS5_IJNS5_IJNSA_ILi0EEESC_EEENSA_ILi512EEEEEENS5_IJSW_iEEEEEEEEEEESK_S13_NS4_8TiledMMAINS4_8MMA_AtomIJNS4_17SM100_MMA_MXF4_SSISI_SI_fSJ_Li128ELi128ELi16ELNS4_4UMMA5MajorE0ELS18_0ELNS17_7ScaleInE0ELS19_0EEEEEENSM_INS5_IJSC_SC_SC_EEENS5_IJSW_SW_SW_EEEEENS5_IJNS4_10UnderscoreES1F_S1F_EEEEENS5_IJNS4_13SM90_TMA_LOADES1I_EEENS5_IJNS4_14ComposedLayoutINS4_7SwizzleILi1ELi4ELi3EEENS4_18smem_ptr_flag_bitsILi4EEENSM_INS5_IJSB_SG_EEENS5_IJSG_SC_EEEEEEENSM_INS5_IJNS5_IJNS5_IJSP_SC_EEESS_EEESC_NS5_IJSC_SC_EEEEEENS5_IJNS5_IJNS5_IJSS_SY_EEESX_EEESW_NS5_IJSO_SY_EEEEEEEEEEEvNS4_8identityENS5_IJNS4_23SM90_TMA_LOAD_MULTICASTES24_EEES22_vS23_EENS_8epilogue10collective18CollectiveEpilogueINS27_23Sm100TmaWarpSpecializedILi4ELi2ELi16ELb1ELb0EEEJNS5_IJSG_SF_SG_EEENS5_IJNSM_ISG_SC_EENSM_INS5_IJSR_NSA_ILi2EEEEEENS5_IJSC_SG_EEEEEEEENS_10bfloat16_tESL_S2J_SL_NS27_6fusion15FusionCallbacksIS2B_NS2K_17LinearCombinationIS2J_fS2J_fLNS_15FloatRoundStyleE2EEES2C_S2I_JEEENS4_5SM1004TMEM4LOAD26SM100_TMEM_LOAD_32dp32b16xES1I_NS1K_IS1M_NS1N_ILi16EEENSM_INS5_IJSB_SR_EEENS5_IJSR_SC_EEEEEEENS4_39AutoVectorizingCopyWithAssumedAlignmentILi128EEENS4_14SM90_TMA_STOREES2Y_S30_S30_EEEvvEEEEvNT_6ParamsE,(.L_x_299 - _ZN7cutlass13device_kernelINS_4gemm6kernel13GemmUniversalIN4cute5tupleIJiiiiEEENS1_10collective13CollectiveMmaINS1_46MainloopSm100TmaUmmaWarpSpecializedBlockScaledILi23ELi2ELi2ENS5_IJNS4_1CILi8EEENSA_ILi1EEESC_EEEEENS5_IJNSA_ILi128EEESF_NSA_ILi64EEEEEENS5_IJNS_12float_e2m1_tENS_13float_ue4m3_tEEEENS5_IJNS5_IJlSC_lEEENS4_6LayoutINS5_IJNS5_IJNS5_IJNSA_ILi32EEENSA_ILi4EEEEEEiEEENS5_IJNS5_IJNSA_ILi16EEESO_EEEiEEENS5_IJSC_iEEEEEENS5_IJST_NS5_IJNS5_IJNSA_ILi0EEESC_EEENSA_ILi512EEEEEENS5_IJSW_iEEEEEEEEEEESK_S13_NS4_8TiledMMAINS4_8MMA_AtomIJNS4_17SM100_MMA_MXF4_SSISI_SI_fSJ_Li128ELi128ELi16ELNS4_4UMMA5MajorE0ELS18_0ELNS17_7ScaleInE0ELS19_0EEEEEENSM_INS5_IJSC_SC_SC_EEENS5_IJSW_SW_SW_EEEEENS5_IJNS4_10UnderscoreES1F_S1F_EEEEENS5_IJNS4_13SM90_TMA_LOADES1I_EEENS5_IJNS4_14ComposedLayoutINS4_7SwizzleILi1ELi4ELi3EEENS4_18smem_ptr_flag_bitsILi4EEENSM_INS5_IJSB_SG_EEENS5_IJSG_SC_EEEEEEENSM_INS5_IJNS5_IJNS5_IJSP_SC_EEESS_EEESC_NS5_IJSC_SC_EEEEEENS5_IJNS5_IJNS5_IJSS_SY_EEESX_EEESW_NS5_IJSO_SY_EEEEEEEEEEEvNS4_8identityENS5_IJNS4_23SM90_TMA_LOAD_MULTICASTES24_EEES22_vS23_EENS_8epilogue10collective18CollectiveEpilogueINS27_23Sm100TmaWarpSpecializedILi4ELi2ELi16ELb1ELb0EEEJNS5_IJSG_SF_SG_EEENS5_IJNSM_ISG_SC_EENSM_INS5_IJSR_NSA_ILi2EEEEEENS5_IJSC_SG_EEEEEEEENS_10bfloat16_tESL_S2J_SL_NS27_6fusion15FusionCallbacksIS2B_NS2K_17LinearCombinationIS2J_fS2J_fLNS_15FloatRoundStyleE2EEES2C_S2I_JEEENS4_5SM1004TMEM4LOAD26SM100_TMEM_LOAD_32dp32b16xES1I_NS1K_IS1M_NS1N_ILi16EEENSM_INS5_IJSB_SR_EEENS5_IJSR_SC_EEEEEEENS4_39AutoVectorizingCopyWithAssumedAlignmentILi128EEENS4_14SM90_TMA_STOREES2Y_S30_S30_EEEvvEEEEvNT_6ParamsE)
        .other          _ZN7cutlass13device_kernelINS_4gemm6kernel13GemmUniversalIN4cute5tupleIJiiiiEEENS1_10collective13CollectiveMmaINS1_46MainloopSm100TmaUmmaWarpSpecializedBlockScaledILi23ELi2ELi2ENS5_IJNS4_1CILi8EEENSA_ILi1EEESC_EEEEENS5_IJNSA_ILi128EEESF_NSA_ILi64EEEEEENS5_IJNS_12float_e2m1_tENS_13float_ue4m3_tEEEENS5_IJNS5_IJlSC_lEEENS4_6LayoutINS5_IJNS5_IJNS5_IJNSA_ILi32EEENSA_ILi4EEEEEEiEEENS5_IJNS5_IJNSA_ILi16EEESO_EEEiEEENS5_IJSC_iEEEEEENS5_IJST_NS5_IJNS5_IJNSA_ILi0EEESC_EEENSA_ILi512EEEEEENS5_IJSW_iEEEEEEEEEEESK_S13_NS4_8TiledMMAINS4_8MMA_AtomIJNS4_17SM100_MMA_MXF4_SSISI_SI_fSJ_Li128ELi128ELi16ELNS4_4UMMA5MajorE0ELS18_0ELNS17_7ScaleInE0ELS19_0EEEEEENSM_INS5_IJSC_SC_SC_EEENS5_IJSW_SW_SW_EEEEENS5_IJNS4_10UnderscoreES1F_S1F_EEEEENS5_IJNS4_13SM90_TMA_LOADES1I_EEENS5_IJNS4_14ComposedLayoutINS4_7SwizzleILi1ELi4ELi3EEENS4_18smem_ptr_flag_bitsILi4EEENSM_INS5_IJSB_SG_EEENS5_IJSG_SC_EEEEEEENSM_INS5_IJNS5_IJNS5_IJSP_SC_EEESS_EEESC_NS5_IJSC_SC_EEEEEENS5_IJNS5_IJNS5_IJSS_SY_EEESX_EEESW_NS5_IJSO_SY_EEEEEEEEEEEvNS4_8identityENS5_IJNS4_23SM90_TMA_LOAD_MULTICASTES24_EEES22_vS23_EENS_8epilogue10collective18CollectiveEpilogueINS27_23Sm100TmaWarpSpecializedILi4ELi2ELi16ELb1ELb0EEEJNS5_IJSG_SF_SG_EEENS5_IJNSM_ISG_SC_EENSM_INS5_IJSR_NSA_ILi2EEEEEENS5_IJSC_SG_EEEEEEEENS_10bfloat16_tESL_S2J_SL_NS27_6fusion15FusionCallbacksIS2B_NS2K_17LinearCombinationIS2J_fS2J_fLNS_15FloatRoundStyleE2EEES2C_S2I_JEEENS4_5SM1004TMEM4LOAD26SM100_TMEM_LOAD_32dp32b16xES1I_NS1K_IS1M_NS1N_ILi16EEENSM_INS5_IJSB_SR_EEENS5_IJSR_SC_EEEEEEENS4_39AutoVectorizingCopyWithAssumedAlignmentILi128EEENS4_14SM90_TMA_STOREES2Y_S30_S30_EEEvvEEEEvNT_6ParamsE,@"STO_CUDA_ENTRY STV_DEFAULT"
_ZN7cutlass13device_kernelINS_4gemm6kernel13GemmUniversalIN4cute5tupleIJiiiiEEENS1_10collective13CollectiveMmaINS1_46MainloopSm100TmaUmmaWarpSpecializedBlockScaledILi23ELi2ELi2ENS5_IJNS4_1CILi8EEENSA_ILi1EEESC_EEEEENS5_IJNSA_ILi128EEESF_NSA_ILi64EEEEEENS5_IJNS_12float_e2m1_tENS_13float_ue4m3_tEEEENS5_IJNS5_IJlSC_lEEENS4_6LayoutINS5_IJNS5_IJNS5_IJNSA_ILi32EEENSA_ILi4EEEEEEiEEENS5_IJNS5_IJNSA_ILi16EEESO_EEEiEEENS5_IJSC_iEEEEEENS5_IJST_NS5_IJNS5_IJNSA_ILi0EEESC_EEENSA_ILi512EEEEEENS5_IJSW_iEEEEEEEEEEESK_S13_NS4_8TiledMMAINS4_8MMA_AtomIJNS4_17SM100_MMA_MXF4_SSISI_SI_fSJ_Li128ELi128ELi16ELNS4_4UMMA5MajorE0ELS18_0ELNS17_7ScaleInE0ELS19_0EEEEEENSM_INS5_IJSC_SC_SC_EEENS5_IJSW_SW_SW_EEEEENS5_IJNS4_10UnderscoreES1F_S1F_EEEEENS5_IJNS4_13SM90_TMA_LOADES1I_EEENS5_IJNS4_14ComposedLayoutINS4_7SwizzleILi1ELi4ELi3EEENS4_18smem_ptr_flag_bitsILi4EEENSM_INS5_IJSB_SG_EEENS5_IJSG_SC_EEEEEEENSM_INS5_IJNS5_IJNS5_IJSP_SC_EEESS_EEESC_NS5_IJSC_SC_EEEEEENS5_IJNS5_IJNS5_IJSS_SY_EEESX_EEESW_NS5_IJSO_SY_EEEEEEEEEEEvNS4_8identityENS5_IJNS4_23SM90_TMA_LOAD_MULTICASTES24_EEES22_vS23_EENS_8epilogue10collective18CollectiveEpilogueINS27_23Sm100TmaWarpSpecializedILi4ELi2ELi16ELb1ELb0EEEJNS5_IJSG_SF_SG_EEENS5_IJNSM_ISG_SC_EENSM_INS5_IJSR_NSA_ILi2EEEEEENS5_IJSC_SG_EEEEEEEENS_10bfloat16_tESL_S2J_SL_NS27_6fusion15FusionCallbacksIS2B_NS2K_17LinearCombinationIS2J_fS2J_fLNS_15FloatRoundStyleE2EEES2C_S2I_JEEENS4_5SM1004TMEM4LOAD26SM100_TMEM_LOAD_32dp32b16xES1I_NS1K_IS1M_NS1N_ILi16EEENSM_INS5_IJSB_SR_EEENS5_IJSR_SC_EEEEEEENS4_39AutoVectorizingCopyWithAssumedAlignmentILi128EEENS4_14SM90_TMA_STOREES2Y_S30_S30_EEEvvEEEEvNT_6ParamsE:
[----:B------:R-:W1:Y:S01]  /*0000*/  LDC R1, c[0x0][0x37c] ;  /* 0x0000df00ff017b82 */ /* 0x000e620000000800 */
[----:B------:R-:W2:Y:S01]  /*0010*/  S2R R3, SR_TID.X ;  /* 0x0000000000037919 */ /* 0x000ea20000002100 */
[----:B------:R-:W3:Y:S01]  /*0020*/  LDCU.64 UR4, c[0x0][0xc90] ;  /* 0x00019200ff0477ac */ /* 0x000ee20008000a00 */
[----:B------:R-:W-:Y:S02]  /*0030*/  PRMT R86, RZ, 0x7610, R86 ;  /* 0x00007610ff567816 */ /* 0x000fe40000000056 */
[----:B------:R-:W-:Y:S01]  /*0040*/  ELECT P5, URZ, PT ;  /* 0x0000000000ff782f */ /* 0x000fe200038a0000 */
[----:B------:R-:W4:Y:S01]  /*0050*/  LDCU.64 UR46, c[0x0][0x358] ;  /* 0x00006b00ff2e77ac */ /* 0x000f220008000a00 */
[----:B---3--:R-:W-:-:S04]  /*0060*/  UISETP.NE.U32.AND UP0, UPT, UR4, URZ, UPT ;  /* 0x000000ff0400728c */ /* 0x008fc8000bf05070 */
[----:B------:R-:W-:Y:S01]  /*0070*/  UISETP.NE.AND.EX UP0, UPT, UR5, URZ, UPT, UP0 ;  /* 0x000000ff0500728c */ /* 0x000fe2000bf05300 */
[----:B--2---:R-:W-:-:S05]  /*0080*/  SHF.R.U32.HI R99, RZ, 0x5, R3 ;  /* 0x00000005ff637819 */ /* 0x004fca0000011603 */
[----:B------:R-:W2:Y:S02]  /*0090*/  SHFL.IDX PT, R0, R99, RZ, 0x1f ;  /* 0x00001fff63007589 */ /* 0x000ea400000e0000 */
[----:B--2---:R-:W-:Y:S01]  /*00a0*/  R2UR UR12, R0 ;  /* 0x00000000000c72ca */ /* 0x004fe200000e0000 */
[----:B-1--4-:R-:W-:-:S14]  /*00b0*/  BRA.U UP0, `(.L_x_0) ;  /* 0x00000001002c7547 */ /* 0x012fdc000b800000 */
[----:B------:R-:W1:Y:S02]  /*00c0*/  LDCU.64 UR6, c[0x0][0xc88] ;  /* 0x00019100ff0677ac */ /* 0x000e640008000a00 */
[----:B-1----:R-:W-:-:S04]  /*00d0*/  UISETP.NE.U32.AND UP0, UPT, UR6, URZ, UPT ;  /* 0x000000ff0600728c */ /* 0x002fc8000bf05070 */
[----:B------:R-:W-:-:S09]  /*00e0*/  UISETP.NE.AND.EX UP0, UPT, UR7, URZ, UPT, UP0 ;  /* 0x000000ff0700728c */ /* 0x000fd2000bf05300 */
[----:B------:R-:W-:Y:S05]  /*00f0*/  BRA.U !UP0, `(.L_x_1) ;  /* 0x0000000108107547 */ /* 0x000fea000b800000 */
[----:B------:R-:W1:Y:S02]  /*0100*/  LDC.64 R4, c[0x0][0xc88] ;  /* 0x00032200ff047b82 */ /* 0x000e640000000a00 */
[----:B-1----:R1:W5:Y:S01]  /*0110*/  LDG.E R53, desc[UR46][R4.64] ;  /* 0x0000002e04357981 */ /* 0x002362000c1e1900 */
[----:B------:R-:W-:Y:S01]  /*0120*/  HFMA2 R86, -RZ, RZ, 0, 5.9604644775390625e-08 ;  /* 0x00000001ff567431 */ /* 0x000fe200000001ff */
[----:B------:R-:W-:Y:S05]  /*0130*/  BRA `(.L_x_0) ;  /* 0x00000000000c7947 */ /* 0x000fea0003800000 */
.L_x_1:
[----:B------:R-:W1:Y:S01]  /*0140*/  LDCU UR6, c[0x0][0xc80] ;  /* 0x00019000ff0677ac */ /* 0x000e620008000800 */
[----:B------:R-:W-:Y:S01]  /*0150*/  HFMA2 R86, -RZ, RZ, 0, 5.9604644775390625e-08 ;  /* 0x00000001ff567431 */ /* 0x000fe200000001ff */
[----:B-1----:R-:W-:-:S07]  /*0160*/  MOV R53, UR6 ;  /* 0x0000000600357c02 */ /* 0x002fce0008000f00 */
.L_x_0:
[----:B------:R-:W2:Y:S02]  /*0170*/  LDCU.64 UR6, c[0x0][0xcb0] ;  /* 0x00019600ff0677ac */ /* 0x000ea40008000a00 */
[----:B--2---:R-:W-:-:S04]  /*0180*/  UISETP.NE.U32.AND UP0, UPT, UR6, URZ, UPT ;  /* 0x000000ff0600728c */ /* 0x004fc8000bf05070 */
[----:B------:R-:W-:-:S09]  /*0190*/  UISETP.NE.AND.EX UP0, UPT, UR7, URZ, UPT, UP0 ;  /* 0x000000ff0700728c */ /* 0x000fd2000bf05300 */
[----:B------:R-:W-:Y:S05]  /*01a0*/  BRA.U UP0, `(.L_x_2) ;  /* 0x0000000100247547 */ /* 0x000fea000b800000 */
[----:B------:R-:W2:Y:S02]  /*01b0*/  LDCU.64 UR6, c[0x0][0xca8] ;  /* 0x00019500ff0677ac */ /* 0x000ea40008000a00 */
[----:B--2---:R-:W-:-:S04]  /*01c0*/  UISETP.NE.U32.AND UP0, UPT, UR6, URZ, UPT ;  /* 0x000000ff0600728c */ /* 0x004fc8000bf05070 */
[----:B------:R-:W-:-:S09]  /*01d0*/  UISETP.NE.AND.EX UP0, UPT, UR7, URZ, UPT, UP0 ;  /* 0x000000ff0700728c */ /* 0x000fd2000bf05300 */
[----:B------:R-:W-:Y:S05]  /*01e0*/  BRA.U !UP0, `(.L_x_3) ;  /* 0x00000001080c7547 */ /* 0x000fea000b800000 */
[----:B-1----:R-:W1:Y:S02]  /*01f0*/  LDC.64 R4, c[0x0][0xca8] ;  /* 0x00032a00ff047b82 */ /* 0x002e640000000a00 */
[----:B-1----:R2:W5:Y:S01]  /*0200*/  LDG.E R52, desc[UR46][R4.64] ;  /* 0x0000002e04347981 */ /* 0x002562000c1e1900 */
[----:B------:R-:W-:Y:S05]  /*0210*/  BRA `(.L_x_2) ;  /* 0x0000000000087947 */ /* 0x000fea0003800000 */
.L_x_3:
[----:B------:R-:W2:Y:S02]  /*0220*/  LDCU UR6, c[0x0][0xca0] ;  /* 0x00019400ff0677ac */ /* 0x000ea40008000800 */
[----:B--2---:R-:W-:Y:S02]  /*0230*/  MOV R52, UR6 ;  /* 0x0000000600347c02 */ /* 0x004fe40008000f00 */
.L_x_2:
[----:B------:R-:W-:Y:S01]  /*0240*/  IMAD.U32 R0, RZ, RZ, UR12 ;  /* 0x0000000cff007e24 */ /* 0x000fe2000f8e00ff */
[----:B------:R-:W-:Y:S04]  /*0250*/  BSSY.RECONVERGENT B0, `(.L_x_4) ;  /* 0x0000012000007945 */ /* 0x000fe80003800200 */
[C---:B------:R-:W-:Y:S02]  /*0260*/  ISETP.NE.OR P1, PT, R0.reuse, 0x1, !P5 ;  /* 0x000000010000780c */ /* 0x040fe40006f25670 */
[----:B------:R-:W-:-:S11]  /*0270*/  ISETP.NE.OR P0, PT, R0, 0x3, !P5 ;  /* 0x000000030000780c */ /* 0x000fd60006f05670 */
[----:B------:R-:W-:Y:S05]  /*0280*/  @P1 BRA `(.L_x_5) ;  /* 0x0000000000381947 */ /* 0x000fea0003800000 */
[----:B------:R-:W3:Y:S02]  /*0290*/  LDCU.64 UR6, c[0x0][0x348] ;  /* 0x00006900ff0677ac */ /* 0x000ee40008000a00 */
[----:B---3--:R-:W-:Y:S02]  /*02a0*/  UIADD3 UR14, UP3, UPT, UR6, 0x80, URZ ;  /* 0x00000080060e7890 */ /* 0x008fe4000ff7e0ff */
[----:B------:R-:W-:Y:S02]  /*02b0*/  UIADD3 UR10, UP2, UPT, UR6, 0x180, URZ ;  /* 0x00000180060a7890 */ /* 0x000fe4000ff5e0ff */
[----:B------:R-:W-:Y:S02]  /*02c0*/  UIADD3 UR8, UP1, UPT, UR6, 0x280, URZ ;  /* 0x0000028006087890 */ /* 0x000fe4000ff3e0ff */
[----:B------:R-:W-:Y:S02]  /*02d0*/  UIADD3 UR6, UP0, UPT, UR6, 0x380, URZ ;  /* 0x0000038006067890 */ /* 0x000fe4000ff1e0ff */
[----:B------:R-:W-:-:S02]  /*02e0*/  UIADD3.X UR15, UPT, UPT, URZ, UR7, URZ, UP3, !UPT ;  /* 0x00000007ff0f7290 */ /* 0x000fc40009ffe4ff */
[----:B------:R-:W-:Y:S02]  /*02f0*/  UIADD3.X UR11, UPT, UPT, URZ, UR7, URZ, UP2, !UPT ;  /* 0x00000007ff0b7290 */ /* 0x000fe400097fe4ff */
[----:B------:R-:W-:Y:S02]  /*0300*/  UIADD3.X UR9, UPT, UPT, URZ, UR7, URZ, UP1, !UPT ;  /* 0x00000007ff097290 */ /* 0x000fe40008ffe4ff */
[----:B------:R-:W-:-:S03]  /*0310*/  UIADD3.X UR7, UPT, UPT, URZ, UR7, URZ, UP0, !UPT ;  /* 0x00000007ff077290 */ /* 0x000fc600087fe4ff */
[----:B------:R3:W-:Y:S02]  /*0320*/  UTMACCTL.PF [UR14] ;  /* 0x000000000e0079b9 */ /* 0x0007e40008040000 */
[----:B------:R3:W-:Y:S02]  /*0330*/  UTMACCTL.PF [UR10] ;  /* 0x000000000a0079b9 */ /* 0x0007e40008040000 */
[----:B------:R3:W-:Y:S02]  /*0340*/  UTMACCTL.PF [UR8] ;  /* 0x00000000080079b9 */ /* 0x0007e40008040000 */
[----:B------:R3:W-:Y:S02]  /*0350*/  UTMACCTL.PF [UR6] ;  /* 0x00000000060079b9 */ /* 0x0007e40008040000 */
[----:B---3--:R-:W-:Y:S01]  /*0360*/  NOP ;  /* 0x0000000000007918 */ /* 0x008fe20000000000 */
.L_x_5:
[----:B------:R-:W-:Y:S05]  /*0370*/  BSYNC.RECONVERGENT B0 ;  /* 0x0000000000007941 */ /* 0x000fea0003800200 */
.L_x_4:
[----:B------:R-:W-:Y:S04]  /*0380*/  BSSY.RECONVERGENT B0, `(.L_x_6) ;  /* 0x000000a000007945 */ /* 0x000fe80003800200 */
[----:B------:R-:W-:Y:S05]  /*0390*/  @P0 BRA `(.L_x_7) ;  /* 0x0000000000200947 */ /* 0x000fea0003800000 */
[----:B------:R-:W3:Y:S02]  /*03a0*/  LDCU.64 UR6, c[0x0][0x348] ;  /* 0x00006900ff0677ac */ /* 0x000ee40008000a00 */
[----:B---3--:R-:W-:Y:S02]  /*03b0*/  UIADD3 UR8, UP1, UPT, UR6, 0x980, URZ ;  /* 0x0000098006087890 */ /* 0x008fe4000ff3e0ff */
[----:B------:R-:W-:Y:S02]  /*03c0*/  UIADD3 UR6, UP0, UPT, UR6, 0xa80, URZ ;  /* 0x00000a8006067890 */ /* 0x000fe4000ff1e0ff */
[----:B------:R-:W-:Y:S02]  /*03d0*/  UIADD3.X UR9, UPT, UPT, URZ, UR7, URZ, UP1, !UPT ;  /* 0x00000007ff097290 */ /* 0x000fe40008ffe4ff */
[----:B------:R-:W-:-:S07]  /*03e0*/  UIADD3.X UR7, UPT, UPT, URZ, UR7, URZ, UP0, !UPT ;  /* 0x00000007ff077290 */ /* 0x000fce00087fe4ff */
[----:B------:R3:W-:Y:S02]  /*03f0*/  UTMACCTL.PF [UR8] ;  /* 0x00000000080079b9 */ /* 0x0007e40008040000 */
[----:B------:R3:W-:Y:S02]  /*0400*/  UTMACCTL.PF [UR6] ;  /* 0x00000000060079b9 */ /* 0x0007e40008040000 */
[----:B---3--:R-:W-:Y:S01]  /*0410*/  NOP ;  /* 0x0000000000007918 */ /* 0x008fe20000000000 */
.L_x_7:
[----:B------:R-:W-:Y:S05]  /*0420*/  BSYNC.RECONVERGENT B0 ;  /* 0x0000000000007941 */ /* 0x000fea0003800200 */
.L_x_6:
[----:B------:R-:W3:Y:S01]  /*0430*/  LDCU.64 UR6, c[0x0][0xc88] ;  /* 0x00019100ff0677ac */ /* 0x000ee20008000a00 */
[----:B------:R-:W-:Y:S02]  /*0440*/  UISETP.EQ.U32.AND UP1, UPT, UR4, URZ, UPT ;  /* 0x000000ff0400728c */ /* 0x000fe4000bf22070 */
[----:B------:R-:W-:Y:S02]  /*0450*/  UPLOP3.LUT UP6, UPT, UPT, UPT, UPT, 0x80, 0x8 ;  /* 0x000000000008789c */ /* 0x000fe40003fcf070 */
[----:B---3--:R-:W-:-:S04]  /*0460*/  UISETP.NE.U32.AND UP0, UPT, UR6, URZ, UPT ;  /* 0x000000ff0600728c */ /* 0x008fc8000bf05070 */
[----:B------:R-:W-:-:S04]  /*0470*/  UISETP.NE.AND.EX UP0, UPT, UR7, URZ, UPT, UP0 ;  /* 0x000000ff0700728c */ /* 0x000fc8000bf05300 */
[----:B------:R-:W-:-:S04]  /*0480*/  UISETP.EQ.OR.EX UP2, UPT, UR5, URZ, !UP0, UP1 ;  /* 0x000000ff0500728c */ /* 0x000fc8000c742710 */
[----:B------:R-:W-:-:S05]  /*0490*/  UP2UR UR36, UPR, URZ, 0x4 ;  /* 0x00000004ff247883 */ /* 0x000fca0008000000 */
[----:B------:R-:W-:Y:S07]  /*04a0*/  BRA.U !UP2, `(.L_x_8) ;  /* 0x000000010a207547 */ /* 0x000fee000b800000 */
[----:B------:R-:W-:Y:S01]  /*04b0*/  UISETP.NE.U32.AND UP2, UPT, UR4, URZ, UPT ;  /* 0x000000ff0400728c */ /* 0x000fe2000bf45070 */
[----:B-----5:R-:W-:Y:S01]  /*04c0*/  FSETP.NEU.AND P0, PT, R53, RZ, PT ;  /* 0x000000ff3500720b */ /* 0x020fe20003f0d000 */
[----:B------:R-:W-:Y:S02]  /*04d0*/  USEL UR4, URZ, 0xffffffff, UP0 ;  /* 0xffffffffff047887 */ /* 0x000fe40008000000 */
[----:B------:R-:W-:-:S10]  /*04e0*/  UISETP.NE.AND.EX UP2, UPT, UR5, URZ, UPT, UP2 ;  /* 0x000000ff0500728c */ /* 0x000fd4000bf45320 */
[----:B------:R-:W-:Y:S01]  /*04f0*/  VOTEU.ANY UP1, P0 ;  /* 0x0000000000ff7886 */ /* 0x000fe20000020100 */
[----:B------:R-:W-:-:S04]  /*0500*/  @!UP2 USEL UR4, URZ, 0xffffffff, UP1 ;  /* 0xffffffffff04a887 */ /* 0x000fc80008800000 */
[----:B------:R-:W-:-:S04]  /*0510*/  ULOP3.LUT UR4, UR4, 0x1, URZ, 0xc0, !UPT ;  /* 0x0000000104047892 */ /* 0x000fc8000f8ec0ff */
[----:B------:R-:W-:-:S11]  /*0520*/  UISETP.NE.U32.AND UP6, UPT, UR4, 0x1, UPT ;  /* 0x000000010400788c */ /* 0x000fd6000bfc5070 */
.L_x_8:
[----:B------:R-:W3:Y:S02]  /*0530*/  SHFL.IDX PT, R2, R99, RZ, 0x1f ;  /* 0x00001fff63027589 */ /* 0x000ee400000e0000 */
[----:B---3--:R-:W-:-:S13]  /*0540*/  ISETP.NE.AND P0, PT, R2, RZ, PT ;  /* 0x000000ff0200720c */ /* 0x008fda0003f05270 */
[----:B------:R-:W-:Y:S05]  /*0550*/  @P0 BRA `(.L_x_9) ;  /* 0x0000000000fc0947 */ /* 0x000fea0003800000 */
[----:B------:R-:W-:Y:S01]  /*0560*/  ELECT P0, URZ, PT ;  /* 0x0000000000ff782f */ /* 0x000fe20003800000 */
[----:B------:R-:W-:-:S12]  /*0570*/  BSSY.RECONVERGENT B0, `(.L_x_9) ;  /* 0x000003d000007945 */ /* 0x000fd80003800200 */
[----:B------:R-:W-:Y:S05]  /*0580*/  @!P0 BRA `(.L_x_10) ;  /* 0x0000000000ec8947 */ /* 0x000fea0003800000 */
[----:B------:R-:W3:Y:S01]  /*0590*/  S2UR UR6, SR_CgaCtaId ;  /* 0x00000000000679c3 */ /* 0x000ee20000008800 */
[----:B------:R-:W-:Y:S01]  /*05a0*/  UMOV UR7, 0x400 ;  /* 0x0000040000077882 */ /* 0x000fe20000000000 */
[----:B------:R-:W-:Y:S01]  /*05b0*/  UMOV UR5, 0x1 ;  /* 0x0000000100057882 */ /* 0x000fe20000000000 */
[----:B------:R-:W-:Y:S01]  /*05c0*/  UMOV UR4, 0x8 ;  /* 0x0000000800047882 */ /* 0x000fe20000000000 */
[----:B------:R-:W-:-:S04]  /*05d0*/  UIADD3 UR8, UPT, UPT, -UR5, 0x100000, URZ ;  /* 0x0010000005087890 */ /* 0x000fc8000fffe1ff */
[----:B------:R-:W-:Y:S02]  /*05e0*/  USHF.L.U32 UR9, UR8, 0xb, URZ ;  /* 0x0000000b08097899 */ /* 0x000fe400080006ff */
[----:B------:R-:W-:Y:S02]  /*05f0*/  USHF.L.U32 UR8, UR8, 0x1, URZ ;  /* 0x0000000108087899 */ /* 0x000fe400080006ff */
[----:B------:R-:W-:-:S04]  /*0600*/  UIADD3 UR4, UPT, UPT, -UR4, 0x100000, URZ ;  /* 0x0010000004047890 */ /* 0x000fc8000fffe1ff */
[----:B------:R-:W-:Y:S02]  /*0610*/  USHF.L.U32 UR5, UR4, 0xb, URZ ;  /* 0x0000000b04057899 */ /* 0x000fe400080006ff */
[----:B------:R-:W-:Y:S02]  /*0620*/  USHF.L.U32 UR4, UR4, 0x1, URZ ;  /* 0x0000000104047899 */ /* 0x000fe400080006ff */
[----:B---3--:R-:W-:Y:S01]  /*0630*/  ULEA UR6, UR6, UR7, 0x18 ;  /* 0x0000000706067291 */ /* 0x008fe2000f8ec0ff */
[----:B------:R-:W3:Y:S11]  /*0640*/  FENCE.VIEW.ASYNC.S ;  /* 0x00000000000073c6 */ /* 0x000ef60000000000 */
[----:B---3--:R3:W4:Y:S01]  /*0650*/  SYNCS.EXCH.64 URZ, [UR6], UR8 ;  /* 0x0000000806ff75b2 */ /* 0x0087220008000100 */
[----:B------:R3:W1:Y:S01]  /*0660*/  SYNCS.EXCH.64 URZ, [UR6+0xb8], UR4 ;  /* 0x0000b80406ff75b2 */ /* 0x0006620008000100 */
        /* <DEDUP_REMOVED lines=43> */
[----:B------:R3:W1:Y:S02]  /*0920*/  SYNCS.EXCH.64 URZ, [UR6+0x168], UR4 ;  /* 0x0001680406ff75b2 */ /* 0x0006640008000100 */
[----:B---34-:R-:W-:Y:S01]  /*0930*/  NOP ;  /* 0x0000000000007918 */ /* 0x018fe20000000000 */
.L_x_10:
[----:B------:R-:W-:Y:S05]  /*0940*/  BSYNC.RECONVERGENT B0 ;  /* 0x0000000000007941 */ /* 0x000fea0003800200 */
.L_x_9:
[----:B------:R-:W3:Y:S01]  /*0950*/  SHFL.IDX PT, R2, R99, RZ, 0x1f ;  /* 0x00001fff63027589 */ /* 0x000ee200000e0000 */
[----:B------:R-:W-:Y:S01]  /*0960*/  NOP ;  /* 0x0000000000007918 */ /* 0x000fe20000000000 */
[----:B---3--:R-:W-:-:S13]  /*0970*/  ISETP.NE.AND P0, PT, R2, 0x1, PT ;  /* 0x000000010200780c */ /* 0x008fda0003f05270 */
[----:B------:R-:W-:Y:S05]  /*0980*/  @P0 BRA `(.L_x_11) ;  /* 0x0000000000580947 */ /* 0x000fea0003800000 */
        /* <DEDUP_REMOVED lines=9> */
[----:B------:R-:W-:Y:S01]  /*0a20*/  USHF.L.U32 UR4, UR4, 0x1, URZ ;  /* 0x0000000104047899 */ /* 0x000fe200080006ff */
[----:B------:R-:W-:Y:S01]  /*0a30*/  ELECT P0, URZ, PT ;  /* 0x0000000000ff782f */ /* 0x000fe20003800000 */
[----:B---3--:R-:W-:Y:S01]  /*0a40*/  ULEA UR6, UR6, UR7, 0x18 ;  /* 0x0000000706067291 */ /* 0x008fe2000f8ec0ff */
[----:B------:R-:W3:Y:S11]  /*0a50*/  FENCE.VIEW.ASYNC.S ;  /* 0x00000000000073c6 */ /* 0x000ef60000000000 */
[----:B---3--:R3:W4:Y:S01]  /*0a60*/  SYNCS.EXCH.64 URZ, [UR6+0x170], UR8 ;  /* 0x0001700806ff75b2 */ /* 0x0087220008000100 */
[----:B------:R3:W1:Y:S01]  /*0a70*/  SYNCS.EXCH.64 URZ, [UR6+0x190], UR4 ;  /* 0x0001900406ff75b2 */ /* 0x0006620008000100 */
[----:B------:R3:W1:Y:S01]  /*0a80*/  SYNCS.EXCH.64 URZ, [UR6+0x178], UR8 ;  /* 0x0001780806ff75b2 */ /* 0x0006620008000100 */
[----:B------:R3:W1:Y:S01]  /*0a90*/  SYNCS.EXCH.64 URZ, [UR6+0x198], UR4 ;  /* 0x0001980406ff75b2 */ /* 0x0006620008000100 */
[----:B------:R3:W1:Y:S01]  /*0aa0*/  SYNCS.EXCH.64 URZ, [UR6+0x180], UR8 ;  /* 0x0001800806ff75b2 */ /* 0x0006620008000100 */
[----:B------:R3:W1:Y:S01]  /*0ab0*/  SYNCS.EXCH.64 URZ, [UR6+0x1a0], UR4 ;  /* 0x0001a00406ff75b2 */ /* 0x0006620008000100 */
[----:B------:R3:W1:Y:S01]  /*0ac0*/  SYNCS.EXCH.64 URZ, [UR6+0x188], UR8 ;  /* 0x0001880806ff75b2 */ /* 0x0006620008000100 */
[----:B------:R3:W1:Y:S01]  /*0ad0*/  SYNCS.EXCH.64 URZ, [UR6+0x1a8], UR4 ;  /* 0x0001a80406ff75b2 */ /* 0x0006620008000100 */
[----:B------:R-:W-:Y:S01]  /*0ae0*/  NOP ;  /* 0x0000000000007918 */ /* 0x000fe20000000000 */
.L_x_11:
[----:B------:R-:W2:Y:S01]  /*0af0*/  SHFL.IDX PT, R2, R99, RZ, 0x1f ;  /* 0x00001fff63027589 */ /* 0x000ea200000e0000 */
[----:B------:R-:W-:Y:S01]  /*0b00*/  NOP ;  /* 0x0000000000007918 */ /* 0x000fe20000000000 */
[----:B--2---:R-:W-:-:S13]  /*0b10*/  ISETP.NE.AND P0, PT, R2, 0x3, PT ;  /* 0x000000030200780c */ /* 0x004fda0003f05270 */
[----:B------:R-:W-:Y:S05]  /*0b20*/  @P0 BRA `(.L_x_12) ;  /* 0x0000000000300947 */ /* 0x000fea0003800000 */
[----:B---3--:R-:W2:Y:S01]  /*0b30*/  S2UR UR5, SR_CgaCtaId ;  /* 0x00000000000579c3 */ /* 0x008ea20000008800 */
[----:B------:R-:W-:Y:S01]  /*0b40*/  UMOV UR6, 0x400 ;  /* 0x0000040000067882 */ /* 0x000fe20000000000 */
[----:B------:R-:W-:Y:S01]  /*0b50*/  UMOV UR4, 0x20 ;  /* 0x0000002000047882 */ /* 0x000fe20000000000 */
[----:B------:R-:W-:Y:S01]  /*0b60*/  ELECT P0, URZ, PT ;  /* 0x0000000000ff782f */ /* 0x000fe20003800000 */
[----:B--2---:R-:W-:Y:S02]  /*0b70*/  ULEA UR5, UR5, UR6, 0x18 ;  /* 0x0000000605057291 */ /* 0x004fe4000f8ec0ff */
[----:B------:R-:W-:-:S04]  /*0b80*/  UIADD3 UR6, UPT, UPT, -UR4, 0x100000, URZ ;  /* 0x0010000004067890 */ /* 0x000fc8000fffe1ff */
[----:B------:R-:W-:Y:S02]  /*0b90*/  USHF.L.U32 UR7, UR6, 0xb, URZ ;  /* 0x0000000b06077899 */ /* 0x000fe400080006ff */
[----:B------:R-:W-:Y:S01]  /*0ba0*/  USHF.L.U32 UR6, UR6, 0x1, URZ ;  /* 0x0000000106067899 */ /* 0x000fe200080006ff */
[----:B------:R-:W2:Y:S11]  /*0bb0*/  FENCE.VIEW.ASYNC.S ;  /* 0x00000000000073c6 */ /* 0x000eb60000000000 */
[----:B--2---:R2:W3:Y:S01]  /*0bc0*/  SYNCS.EXCH.64 URZ, [UR5+0x1b0], UR6 ;  /* 0x0001b00605ff75b2 */ /* 0x0044e20008000100 */
[----:B------:R2:W1:Y:S01]  /*0bd0*/  SYNCS.EXCH.64 URZ, [UR5+0x1b8], UR6 ;  /* 0x0001b80605ff75b2 */ /* 0x0004620008000100 */
[----:B------:R-:W-:Y:S01]  /*0be0*/  NOP ;  /* 0x0000000000007918 */ /* 0x000fe20000000000 */
.L_x_12:
[----:B------:R-:W4:Y:S01]  /*0bf0*/  SHFL.IDX PT, R2, R99, RZ, 0x1f ;  /* 0x00001fff63027589 */ /* 0x000f2200000e0000 */
[----:B------:R-:W-:Y:S01]  /*0c00*/  NOP ;  /* 0x0000000000007918 */ /* 0x000fe20000000000 */
[----:B----4-:R-:W-:-:S13]  /*0c10*/  ISETP.NE.AND P0, PT, R2, 0x4, PT ;  /* 0x000000040200780c */ /* 0x010fda0003f05270 */
[----:B------:R-:W-:Y:S05]  /*0c20*/  @P0 BRA `(.L_x_13) ;  /* 0x00000000004c0947 */ /* 0x000fea0003800000 */
[----:B--23--:R-:W2:Y:S01]  /*0c30*/  S2UR UR5, SR_CgaCtaId ;  /* 0x00000000000579c3 */ /* 0x00cea20000008800 */
[----:B------:R-:W-:Y:S01]  /*0c40*/  UMOV UR7, 0x720 ;  /* 0x0000072000077882 */ /* 0x000fe20000000000 */
[----:B------:R-:W-:Y:S01]  /*0c50*/  UMOV UR6, 0x400 ;  /* 0x0000040000067882 */ /* 0x000fe20000000000 */
[----:B------:R-:W-:Y:S01]  /*0c60*/  USEL UR7, UR7, 0x620, UP6 ;  /* 0x0000062007077887 */ /* 0x000fe2000b000000 */
[----:B------:R-:W-:Y:S01]  /*0c70*/  UMOV UR4, 0x1 ;  /* 0x0000000100047882 */ /* 0x000fe20000000000 */
[----:B------:R-:W-:Y:S01]  /*0c80*/  ELECT P0, URZ, PT ;  /* 0x0000000000ff782f */ /* 0x000fe20003800000 */
[----:B------:R-:W-:-:S04]  /*0c90*/  UIADD3 UR8, UPT, UPT, -UR4, 0x100000, URZ ;  /* 0x0010000004087890 */ /* 0x000fc8000fffe1ff */
[----:B------:R-:W-:Y:S02]  /*0ca0*/  USHF.L.U32 UR9, UR8, 0xb, URZ ;  /* 0x0000000b08097899 */ /* 0x000fe400080006ff */
[----:B------:R-:W-:Y:S02]  /*0cb0*/  USHF.L.U32 UR8, UR8, 0x1, URZ ;  /* 0x0000000108087899 */ /* 0x000fe400080006ff */
[----:B--2---:R-:W-:Y:S02]  /*0cc0*/  ULEA UR5, UR5, UR6, 0x18 ;  /* 0x0000000605057291 */ /* 0x004fe4000f8ec0ff */
[----:B------:R-:W-:-:S04]  /*0cd0*/  UIADD3 UR6, UPT, UPT, -UR7, 0x100000, URZ ;  /* 0x0010000007067890 */ /* 0x000fc8000fffe1ff */
[----:B------:R-:W-:Y:S02]  /*0ce0*/  USHF.L.U32 UR7, UR6, 0xb, URZ ;  /* 0x0000000b06077899 */ /* 0x000fe400080006ff */
[----:B------:R-:W-:Y:S01]  /*0cf0*/  USHF.L.U32 UR6, UR6, 0x1, URZ ;  /* 0x0000000106067899 */ /* 0x000fe200080006ff */
[----:B------:R-:W2:Y:S03]  /*0d00*/  FENCE.VIEW.ASYNC.S ;  /* 0x00000000000073c6 */ /* 0x000ea60000000000 */
[----:B--2---:R4:W2:Y:S08]  /*0d10*/  SYNCS.EXCH.64 URZ, [UR5+0x1c0], UR8 ;  /* 0x0001c00805ff75b2 */ /* 0x0048b00008000100 */
[----:B------:R4:W3:Y:S01]  /*0d20*/  SYNCS.EXCH.64 URZ, [UR5+0x1d0], UR6 ;  /* 0x0001d00605ff75b2 */ /* 0x0008e20008000100 */
[----:B------:R4:W1:Y:S01]  /*0d30*/  SYNCS.EXCH.64 URZ, [UR5+0x1c8], UR8 ;  /* 0x0001c80805ff75b2 */ /* 0x0008620008000100 */
[----:B------:R4:W1:Y:S02]  /*0d40*/  SYNCS.EXCH.64 URZ, [UR5+0x1d8], UR6 ;  /* 0x0001d80605ff75b2 */ /* 0x0008640008000100 */
[----:B----4-:R-:W-:Y:S01]  /*0d50*/  NOP ;  /* 0x0000000000007918 */ /* 0x010fe20000000000 */
.L_x_13:
[----:B------:R-:W4:Y:S01]  /*0d60*/  SHFL.IDX PT, R2, R99, RZ, 0x1f ;  /* 0x00001fff63027589 */ /* 0x000f2200000e0000 */
[----:B------:R-:W-:Y:S01]  /*0d70*/  NOP ;  /* 0x0000000000007918 */ /* 0x000fe20000000000 */
[----:B----4-:R-:W-:-:S13]  /*0d80*/  ISETP.NE.AND P0, PT, R2, 0x5, PT ;  /* 0x000000050200780c */ /* 0x010fda0003f05270 */
[----:B------:R-:W-:Y:S05]  /*0d90*/  @P0 BRA `(.L_x_14) ;  /* 0x0000000000480947 */ /* 0x000fea0003800000 */
[----:B--23--:R-:W2:Y:S01]  /*0da0*/  S2UR UR6, SR_CgaCtaId ;  /* 0x00000000000679c3 */ /* 0x00cea20000008800 */
        /* <DEDUP_REMOVED lines=10> */
[----:B--2---:R-:W-:Y:S01]  /*0e50*/  ULEA UR6, UR6, UR7, 0x18 ;  /* 0x0000000706067291 */ /* 0x004fe2000f8ec0ff */
[----:B------:R-:W2:Y:S11]  /*0e60*/  FENCE.VIEW.ASYNC.S ;  /* 0x00000000000073c6 */ /* 0x000eb60000000000 */
[----:B--2---:R4:W2:Y:S01]  /*0e70*/  SYNCS.EXCH.64 URZ, [UR6+0x1e0], UR8 ;  /* 0x0001e00806ff75b2 */ /* 0x0048a20008000100 */
[----:B------:R4:W3:Y:S01]  /*0e80*/  SYNCS.EXCH.64 URZ, [UR6+0x1f0], UR4 ;  /* 0x0001f00406ff75b2 */ /* 0x0008e20008000100 */
[----:B------:R4:W1:Y:S01]  /*0e90*/  SYNCS.EXCH.64 URZ, [UR6+0x1e8], UR8 ;  /* 0x0001e80806ff75b2 */ /* 0x0008620008000100 */
[----:B------:R4:W1:Y:S02]  /*0ea0*/  SYNCS.EXCH.64 URZ, [UR6+0x1f8], UR4 ;  /* 0x0001f80406ff75b2 */ /* 0x0008640008000100 */
[----:B----4-:R-:W-:Y:S01]  /*0eb0*/  NOP ;  /* 0x0000000000007918 */ /* 0x010fe20000000000 */
.L_x_14:
[----:B------:R-:W4:Y:S01]  /*0ec0*/  SHFL.IDX PT, R2, R99, RZ, 0x1f ;  /* 0x00001fff63027589 */ /* 0x000f2200000e0000 */
[----:B------:R-:W1:Y:S01]  /*0ed0*/  S2UR UR37, SR_CgaCtaId ;  /* 0x00000000002579c3 */ /* 0x000e620000008800 */
[----:B------:R-:W-:Y:S01]  /*0ee0*/  NOP ;  /* 0x0000000000007918 */ /* 0x000fe20000000000 */
[----:B----4-:R-:W-:-:S13]  /*0ef0*/  ISETP.NE.AND P0, PT, R2, 0x3, PT ;  /* 0x000000030200780c */ /* 0x010fda0003f05270 */
[----:B-1----:R-:W-:Y:S05]  /*0f00*/  @P0 BRA `(.L_x_15) ;  /* 0x0000000000340947 */ /* 0x002fea0003800000 */
[----:B--23--:R-:W-:Y:S01]  /*0f10*/  UMOV UR5, 0x400 ;  /* 0x0000040000057882 */ /* 0x00cfe20000000000 */
[----:B------:R-:W-:Y:S01]  /*0f20*/  UMOV UR4, 0x20 ;  /* 0x0000002000047882 */ /* 0x000fe20000000000 */
[----:B------:R-:W-:Y:S02]  /*0f30*/  ULEA UR5, UR37, UR5, 0x18 ;  /* 0x0000000525057291 */ /* 0x000fe4000f8ec0ff */
[----:B------:R-:W-:-:S04]  /*0f40*/  UIADD3 UR6, UPT, UPT, -UR4, 0x100000, URZ ;  /* 0x0010000004067890 */ /* 0x000fc8000fffe1ff */
[----:B------:R-:W-:Y:S02]  /*0f50*/  USHF.L.U32 UR7, UR6, 0xb, URZ ;  /* 0x0000000b06077899 */ /* 0x000fe400080006ff */
[----:B------:R-:W-:Y:S01]  /*0f60*/  USHF.L.U32 UR6, UR6, 0x1, URZ ;  /* 0x0000000106067899 */ /* 0x000fe200080006ff */
[----:B------:R-:W-:Y:S01]  /*0f70*/  ELECT P0, URZ, PT ;  /* 0x0000000000ff782f */ /* 0x000fe20003800000 */
[----:B------:R-:W1:Y:S10]  /*0f80*/  FENCE.VIEW.ASYNC.S ;  /* 0x00000000000073c6 */ /* 0x000e740000000000 */
[----:B-1----:R1:W4:Y:S01]  /*0f90*/  SYNCS.EXCH.64 URZ, [UR5+0x200], UR6 ;  /* 0x0002000605ff75b2 */ /* 0x0023220008000100 */
[----:B------:R1:W2:Y:S01]  /*0fa0*/  SYNCS.EXCH.64 URZ, [UR5+0x210], UR6 ;  /* 0x0002100605ff75b2 */ /* 0x0002a20008000100 */
[----:B------:R1:W3:Y:S01]  /*0fb0*/  SYNCS.EXCH.64 URZ, [UR5+0x208], UR6 ;  /* 0x0002080605ff75b2 */ /* 0x0002e20008000100 */
[----:B------:R1:W1:Y:S01]  /*0fc0*/  SYNCS.EXCH.64 URZ, [UR5+0x218], UR6 ;  /* 0x0002180605ff75b2 */ /* 0x0002620008000100 */
[----:B------:R-:W-:Y:S01]  /*0fd0*/  NOP ;  /* 0x0000000000007918 */ /* 0x000fe20000000000 */
.L_x_15:
[----:B---3--:R-:W3:Y:S01]  /*0fe0*/  LDCU UR4, c[0x0][0x36c] ;  /* 0x00006d80ff0477ac */ /* 0x008ee20008000800 */
[----:B------:R-:W-:Y:S01]  /*0ff0*/  ISETP.NE.OR P5, PT, R0, 0x2, !P5 ;  /* 0x000000020000780c */ /* 0x000fe20006fa5670 */
[----:B------:R-:W-:Y:S01]  /*1000*/  NOP ;  /* 0x0000000000007918 */ /* 0x000fe20000000000 */
[----:B------:R-:W-:Y:S01]  /*1010*/  LOP3.LUT R2, R3, 0x1f, RZ, 0xc0, !PT ;  /* 0x0000001f03027812 */ /* 0x000fe200078ec0ff */
[----:B------:R-:W-:Y:S02]  /*1020*/  UISETP.NE.AND UP4, UPT, UR12, 0x2, UPT ;  /* 0x000000020c00788c */ /* 0x000fe4000bf85270 */
[----:B------:R-:W-:Y:S02]  /*1030*/  UISETP.NE.AND UP3, UPT, UR12, URZ, UPT ;  /* 0x000000ff0c00728c */ /* 0x000fe4000bf65270 */
[----:B---3--:R-:W-:-:S09]  /*1040*/  UISETP.EQ.U32.AND UP1, UPT, UR4, 0x1, UPT ;  /* 0x000000010400788c */ /* 0x008fd2000bf22070 */
[----:B------:R-:W-:Y:S05]  /*1050*/  BRA.U !UP1, `(.L_x_16) ;  /* 0x0000000109087547 */ /* 0x000fea000b800000 */
[----:B-12-4-:R-:W-:Y:S01]  /*1060*/  UCGABAR_ARV ;  /* 0x00000000000079c7 */ /* 0x016fe20008000000 */
[----:B------:R-:W-:Y:S05]  /*1070*/  BRA `(.L_x_17) ;  /* 0x0000000000047947 */ /* 0x000fea0003800000 */
.L_x_16:
[----:B-12-4-:R-:W-:Y:S01]  /*1080*/  NOP ;  /* 0x0000000000007918 */ /* 0x016fe20000000000 */
.L_x_17:
[----:B------:R-:W1:Y:S01]  /*1090*/  S2UR UR27, SR_CTAID.X ;  /* 0x00000000001b79c3 */ /* 0x000e620000002500 */
[----:B------:R-:W-:-:S05]  /*10a0*/  CS2R.32 R43, SR_CgaSize ;  /* 0x00000000002b7805 */ /* 0x000fca0000008a00 */
[----:B------:R-:W-:-:S05]  /*10b0*/  IMAD R43, R43, -0xa0, RZ ;  /* 0xffffff602b2b7824 */ /* 0x000fca00078e02ff */
[----:B------:R-:W-:-:S14]  /*10c0*/  R2UR UR5, R43 ;  /* 0x000000002b0572ca */ /* 0x000fdc00000e0000 */
[----:B------:R-:W2:Y:S01]  /*10d0*/  LDCU UR5, c[0x0][UR5+0x2b0] ;  /* 0x00005600050577ac */ /* 0x000ea20008000800 */
[----:B------:R-:W-:-:S05]  /*10e0*/  CS2R.32 R43, SR_CgaSize ;  /* 0x00000000002b7805 */ /* 0x000fca0000008a00 */
[----:B------:R-:W-:-:S05]  /*10f0*/  IMAD R43, R43, -0xa0, RZ ;  /* 0xffffff602b2b7824 */ /* 0x000fca00078e02ff */
[----:B------:R-:W-:-:S14]  /*1100*/  R2UR UR4, R43 ;  /* 0x000000002b0472ca */ /* 0x000fdc00000e0000 */
[----:B------:R-:W3:Y:S01]  /*1110*/  LDCU UR4, c[0x0][UR4+0x2b4] ;  /* 0x00005680040477ac */ /* 0x000ee20008000800 */
[----:B------:R-:W4:Y:S01]  /*1120*/  S2UR UR11, SR_CTAID.Y ;  /* 0x00000000000b79c3 */ /* 0x000f220000002600 */
[----:B------:R-:W-:Y:S02]  /*1130*/  USHF.L.U32 UR14, UR37, 0x6, URZ ;  /* 0x00000006250e7899 */ /* 0x000fe400080006ff */
[----:B------:R-:W-:Y:S02]  /*1140*/  USHF.L.U32 UR15, UR37, 0x9, URZ ;  /* 0x00000009250f7899 */ /* 0x000fe400080006ff */
[----:B------:R-:W-:Y:S01]  /*1150*/  ULOP3.LUT UR14, UR14, 0x1c0, URZ, 0xc0, !UPT ;  /* 0x000001c00e0e7892 */ /* 0x000fe2000f8ec0ff */
[----:B------:R-:W3:Y:S02]  /*1160*/  LDCU UR18, c[0x0][0xf24] ;  /* 0x0001e480ff1277ac */ /* 0x000ee40008000800 */
[----:B------:R-:W3:Y:S01]  /*1170*/  LDC R43, c[0x0][0xf24] ;  /* 0x0003c900ff2b7b82 */ /* 0x000ee20000000800 */
[----:B------:R-:W3:Y:S01]  /*1180*/  LDCU UR13, c[0x0][0xf30] ;  /* 0x0001e600ff0d77ac */ /* 0x000ee20008000800 */
[----:B------:R-:W-:Y:S01]  /*1190*/  ULOP3.LUT UR15, UR15, 0xe00, URZ, 0xc0, !UPT ;  /* 0x00000e000f0f7892 */ /* 0x000fe2000f8ec0ff */
[----:B-1----:R-:W-:Y:S01]  /*11a0*/  I2FP.F32.U32 R4, UR27 ;  /* 0x0000001b00047c45 */ /* 0x002fe20008201000 */
[----:B------:R-:W-:-:S04]  /*11b0*/  USHF.R.U32.HI UR10, URZ, 0x1, UR14 ;  /* 0x00000001ff0a7899 */ /* 0x000fc8000801160e */
[----:B--2---:R-:W-:Y:S01]  /*11c0*/  FMUL R4, R4, UR5 ;  /* 0x0000000504047c20 */ /* 0x004fe20008400000 */
[----:B------:R-:W-:-:S05]  /*11d0*/  CS2R.32 R0, SR_CgaSize ;  /* 0x0000000000007805 */ /* 0x000fca0000008a00 */
[----:B------:R-:W-:-:S05]  /*11e0*/  IMAD R0, R0, -0xa0, RZ ;  /* 0xffffff6000007824 */ /* 0x000fca00078e02ff */
[----:B------:R-:W-:-:S14]  /*11f0*/  R2UR UR5, R0 ;  /* 0x00000000000572ca */ /* 0x000fdc00000e0000 */
[----:B------:R-:W1:Y:S01]  /*1200*/  LDCU UR5, c[0x0][UR5+0x2a0] ;  /* 0x00005400050577ac */ /* 0x000e620008000800 */
[----:B----4-:R-:W-:Y:S01]  /*1210*/  I2FP.F32.U32 R0, UR11 ;  /* 0x0000000b00007c45 */ /* 0x010fe20008201000 */
[----:B------:R-:W2:Y:S04]  /*1220*/  F2I.U32.TRUNC.NTZ R4, R4 ;  /* 0x0000000400047305 */ /* 0x000ea8000020f000 */
[----:B---3--:R-:W-:Y:S01]  /*1230*/  FMUL R0, R0, UR4 ;  /* 0x0000000400007c20 */ /* 0x008fe20008400000 */
[----:B------:R-:W-:-:S06]  /*1240*/  RPCMOV.32 Rpc.LO, R2 ;  /* 0x0000000200007352 */ /* 0x000fcc0000000000 */
[----:B------:R-:W-:-:S05]  /*1250*/  CS2R.32 R2, SR_CgaSize ;  /* 0x0000000000027805 */ /* 0x000fca0000008a00 */
[----:B------:R-:W-:-:S05]  /*1260*/  IMAD R2, R2, -0xa0, RZ ;  /* 0xffffff6002027824 */ /* 0x000fca00078e02ff */
[----:B------:R-:W-:Y:S02]  /*1270*/  R2UR UR4, R2 ;  /* 0x00000000020472ca */ /* 0x000fe400000e0000 */
[----:B------:R-:W-:-:S12]  /*1280*/  RPCMOV.32 R2, Rpc.LO ;  /* 0x0000000000027353 */ /* 0x000fd80000000000 */
[----:B------:R-:W3:Y:S01]  /*1290*/  LDCU UR4, c[0x0][UR4+0x2a4] ;  /* 0x00005480040477ac */ /* 0x000ee20008000800 */
[----:B------:R-:W4:Y:S01]  /*12a0*/  F2I.U32.TRUNC.NTZ R0, R0 ;  /* 0x0000000000007305 */ /* 0x000f22000020f000 */
[----:B--2---:R-:W-:Y:S02]  /*12b0*/  R2UR UR39, R4 ;  /* 0x00000000042772ca */ /* 0x004fe400000e0000 */
[----:B----4-:R-:W-:Y:S02]  /*12c0*/  R2UR UR38, R0 ;  /* 0x00000000002672ca */ /* 0x010fe400000e0000 */
[----:B------:R-:W-:-:S09]  /*12d0*/  PRMT R0, RZ, 0x7610, R0 ;  /* 0x00007610ff007816 */ /* 0x000fd20000000000 */
[----:B------:R-:W-:-:S04]  /*12e0*/  UIADD3 UR39, UPT, UPT, -UR39, URZ, URZ ;  /* 0x000000ff27277290 */ /* 0x000fc8000fffe1ff */
[----:B-1----:R-:W-:Y:S02]  /*12f0*/  UIMAD UR39, UR5, UR39, UR27 ;  /* 0x00000027052772a4 */ /* 0x002fe4000f8e021b */
[----:B------:R-:W-:-:S04]  /*1300*/  UIADD3 UR38, UPT, UPT, -UR38, URZ, URZ ;  /* 0x000000ff26267290 */ /* 0x000fc8000fffe1ff */
[----:B---3--:R-:W-:Y:S01]  /*1310*/  UIMAD UR38, UR4, UR38, UR11 ;  /* 0x00000026042672a4 */ /* 0x008fe2000f8e020b */
[----:B------:R-:W-:Y:S11]  /*1320*/  BRA.U UP3, `(.L_x_18) ;  /* 0x0000000103787547 */ /* 0x000ff6000b800000 */
[----:B------:R-:W-:-:S04]  /*1330*/  UISETP.NE.AND UP2, UPT, UR38, URZ, UPT ;  /* 0x000000ff2600728c */ /* 0x000fc8000bf45270 */
[----:B------:R-:W-:Y:S02]  /*1340*/  USEL UR16, URZ, 0x2, UP2 ;  /* 0x00000002ff107887 */ /* 0x000fe40009000000 */
[----:B------:R-:W-:Y:S02]  /*1350*/  USEL UR9, URZ, 0x4, UP2 ;  /* 0x00000004ff097887 */ /* 0x000fe40009000000 */
[----:B------:R-:W-:Y:S02]  /*1360*/  USEL UR8, URZ, 0x8, UP2 ;  /* 0x00000008ff087887 */ /* 0x000fe40009000000 */
[----:B------:R-:W-:Y:S02]  /*1370*/  USEL UR7, URZ, 0x10, UP2 ;  /* 0x00000010ff077887 */ /* 0x000fe40009000000 */
[----:B------:R-:W-:Y:S02]  /*1380*/  USEL UR6, URZ, 0x20, UP2 ;  /* 0x00000020ff067887 */ /* 0x000fe40009000000 */
[----:B------:R-:W-:-:S02]  /*1390*/  USEL UR5, URZ, 0x40, UP2 ;  /* 0x00000040ff057887 */ /* 0x000fc40009000000 */
[----:B------:R-:W-:Y:S02]  /*13a0*/  USEL UR4, URZ, 0x80, UP2 ;  /* 0x00000080ff047887 */ /* 0x000fe40009000000 */
[----:B------:R-:W-:-:S04]  /*13b0*/  UISETP.NE.AND UP2, UPT, UR38, URZ, UPT ;  /* 0x000000ff2600728c */ /* 0x000fc8000bf45270 */
[----:B------:R-:W-:-:S04]  /*13c0*/  UISETP.EQ.OR UP2, UPT, UR39, URZ, !UP2 ;  /* 0x000000ff2700728c */ /* 0x000fc8000d742670 */
[----:B------:R-:W-:Y:S02]  /*13d0*/  USEL UR17, URZ, 0x1, !UP2 ;  /* 0x00000001ff117887 */ /* 0x000fe4000d000000 */
[----:B------:R-:W-:-:S04]  /*13e0*/  UISETP.NE.AND UP2, UPT, UR39, 0x1, UPT ;  /* 0x000000012700788c */ /* 0x000fc8000bf45270 */
[----:B------:R-:W-:Y:S02]  /*13f0*/  USEL UR16, UR16, 0x2, UP2 ;  /* 0x0000000210107887 */ /* 0x000fe40009000000 */
[----:B------:R-:W-:-:S04]  /*1400*/  UISETP.NE.AND UP2, UPT, UR39, 0x2, UPT ;  /* 0x000000022700788c */ /* 0x000fc8000bf45270 */
[----:B------:R-:W-:Y:S02]  /*1410*/  USEL UR9, UR9, 0x4, UP2 ;  /* 0x0000000409097887 */ /* 0x000fe40009000000 */
[----:B------:R-:W-:Y:S02]  /*1420*/  UISETP.NE.AND UP2, UPT, UR39, 0x3, UPT ;  /* 0x000000032700788c */ /* 0x000fe4000bf45270 */
[----:B------:R-:W-:Y:S02]  /*1430*/  UIADD3 UR9, UPT, UPT, UR9, UR16, UR17 ;  /* 0x0000001009097290 */ /* 0x000fe4000fffe011 */
        /* <DEDUP_REMOVED lines=10> */
[----:B------:R-:W-:-:S04]  /*14e0*/  USEL UR4, UR4, 0x80, UP2 ;  /* 0x0000008004047887 */ /* 0x000fc80009000000 */
[----:B------:R-:W-:-:S06]  /*14f0*/  UIADD3 UR4, UPT, UPT, UR5, UR4, URZ ;  /* 0x0000000405047290 */ /* 0x000fcc000fffe0ff */
[----:B------:R-:W-:-:S07]  /*1500*/  MOV R0, UR4 ;  /* 0x0000000400007c02 */ /* 0x000fce0008000f00 */
.L_x_18:
[----:B------:R-:W1:Y:S01]  /*1510*/  S2UR UR44, SR_CTAID.Z ;  /* 0x00000000002c79c3 */ /* 0x000e620000002700 */
[----:B------:R-:W-:-:S09]  /*1520*/  UISETP.GE.AND UP2, UPT, UR18, 0x1, UPT ;  /* 0x000000011200788c */ /* 0x000fd2000bf46270 */
[----:B------:R-:W-:Y:S05]  /*1530*/  BRA.U !UP2, `(.L_x_19) ;  /* 0x000000010ac07547 */ /* 0x000fea000b800000 */
[----:B------:R-:W2:Y:S01]  /*1540*/  LDCU.128 UR4, c[0x0][0xf10] ;  /* 0x0001e200ff0477ac */ /* 0x000ea20008000c00 */
[----:B------:R-:W3:Y:S01]  /*1550*/  LDCU UR17, c[0x0][0xf0c] ;  /* 0x0001e180ff1177ac */ /* 0x000ee20008000800 */
[----:B------:R-:W4:Y:S01]  /*1560*/  LDCU UR20, c[0x0][0x370] ;  /* 0x00006e00ff1477ac */ /* 0x000f220008000800 */
[----:B------:R-:W1:Y:S01]  /*1570*/  LDCU UR19, c[0x0][0x374] ;  /* 0x00006e80ff1377ac */ /* 0x000e620008000800 */
[----:B------:R-:W1:Y:S01]  /*1580*/  LDCU UR16, c[0x0][0xf20] ;  /* 0x0001e400ff1077ac */ /* 0x000e620008000800 */
[----:B--2---:R-:W-:Y:S02]  /*1590*/  UIMAD.WIDE.U32 UR8, UR27, UR4, URZ ;  /* 0x000000041b0872a5 */ /* 0x004fe4000f8e00ff */
[----:B---3--:R-:W-:Y:S02]  /*15a0*/  UISETP.NE.AND UP2, UPT, UR17, 0x1, UPT ;  /* 0x000000011100788c */ /* 0x008fe4000bf45270 */
[----:B------:R-:W-:Y:S02]  /*15b0*/  UIMAD.WIDE.U32 UR22, UR11, UR7, URZ ;  /* 0x000000070b1672a5 */ /* 0x000fe4000f8e00ff */
[----:B----4-:R-:W-:-:S02]  /*15c0*/  UIMAD.WIDE.U32 UR24, UR20, UR4, URZ ;  /* 0x00000004141872a5 */ /* 0x010fc4000f8e00ff */
[----:B------:R-:W-:-:S03]  /*15d0*/  USHF.R.U32.HI UR4, URZ, UR5, UR9 ;  /* 0x00000005ff047299 */ /* 0x000fc60008011609 */
[----:B------:R-:W2:Y:S02]  /*15e0*/  LDCU.64 UR8, c[0x0][0xf28] ;  /* 0x0001e500ff0877ac */ /* 0x000ea40008000a00 */
[----:B------:R-:W-:Y:S01]  /*15f0*/  UMOV UR21, UR25 ;  /* 0x0000001900157c82 */ /* 0x000fe20008000000 */
[----:B------:R-:W-:Y:S02]  /*1600*/  USEL UR4, UR27, UR4, !UP2 ;  /* 0x000000041b047287 */ /* 0x000fe4000d000000 */
[----:B------:R-:W-:Y:S02]  /*1610*/  @UP2 USHF.R.U32.HI UR20, URZ, UR5, UR21 ;  /* 0x00000005ff142299 */ /* 0x000fe40008011615 */
[----:B------:R-:W-:Y:S02]  /*1620*/  UISETP.NE.AND UP2, UPT, UR6, 0x1, UPT ;  /* 0x000000010600788c */ /* 0x000fe4000bf45270 */
[----:B-1----:R-:W-:Y:S02]  /*1630*/  UIMAD.WIDE.U32 UR24, UR19, UR7, URZ ;  /* 0x00000007131872a5 */ /* 0x002fe4000f8e00ff */
[----:B------:R-:W-:-:S04]  /*1640*/  USHF.R.U32.HI UR5, URZ, UR16, UR23 ;  /* 0x00000010ff057299 */ /* 0x000fc80008011617 */
[----:B------:R-:W-:Y:S02]  /*1650*/  USEL UR5, UR11, UR5, !UP2 ;  /* 0x000000050b057287 */ /* 0x000fe4000d000000 */
[----:B--2---:R-:W-:Y:S02]  /*1660*/  UIMAD.WIDE.U32 UR22, UR20, UR8, URZ ;  /* 0x00000008141672a5 */ /* 0x004fe4000f8e00ff */
[----:B------:R-:W-:Y:S02]  /*1670*/  @UP2 USHF.R.U32.HI UR19, URZ, UR16, UR25 ;  /* 0x00000010ff132299 */ /* 0x000fe40008011619 */
[----:B------:R-:W-:Y:S02]  /*1680*/  UISETP.NE.AND UP2, UPT, UR18, 0x1, UPT ;  /* 0x000000011200788c */ /* 0x000fe4000bf45270 */
[----:B------:R-:W-:Y:S02]  /*1690*/  UIMAD.WIDE.U32 UR24, UR19, UR8, URZ ;  /* 0x00000008131872a5 */ /* 0x000fe4000f8e00ff */
[----:B------:R-:W-:-:S04]  /*16a0*/  UIADD3 UR16, UPT, UPT, -UR4, URZ, URZ ;  /* 0x000000ff04107290 */ /* 0x000fc8000fffe1ff */
[----:B------:R-:W-:Y:S01]  /*16b0*/  UIMAD UR16, UR17, UR16, UR27 ;  /* 0x00000010111072a4 */ /* 0x000fe2000f8e021b */
[----:B------:R-:W-:Y:S02]  /*16c0*/  UMOV UR7, UR25 ;  /* 0x0000001900077c82 */ /* 0x000fe40008000000 */
[----:B------:R-:W-:Y:S02]  /*16d0*/  @UP2 USHF.R.U32.HI UR20, URZ, UR9, UR23 ;  /* 0x00000009ff142299 */ /* 0x000fe40008011617 */
[----:B------:R-:W-:Y:S02]  /*16e0*/  @UP2 USHF.R.U32.HI UR19, URZ, UR9, UR7 ;  /* 0x00000009ff132299 */ /* 0x000fe40008011607 */
[----:B------:R-:W-:Y:S02]  /*16f0*/  UIMAD UR7, UR20, UR18, URZ ;  /* 0x00000012140772a4 */ /* 0x000fe4000f8e02ff */
[----:B------:R-:W-:Y:S02]  /*1700*/  UIMAD UR19, UR19, UR18, URZ ;  /* 0x00000012131372a4 */ /* 0x000fe4000f8e02ff */
[----:B------:R-:W-:-:S02]  /*1710*/  UIMAD.WIDE.U32 UR24, UR5, UR8, URZ ;  /* 0x00000008051872a5 */ /* 0x000fc4000f8e00ff */
[----:B------:R-:W-:Y:S02]  /*1720*/  UISETP.GE.AND UP5, UPT, UR5, UR19, UPT ;  /* 0x000000130500728c */ /* 0x000fe4000bfa6270 */
[----:B------:R-:W-:Y:S02]  /*1730*/  UIMAD.WIDE.U32 UR22, UR4, UR8, URZ ;  /* 0x00000008041672a5 */ /* 0x000fe4000f8e00ff */
[----:B------:R-:W-:-:S03]  /*1740*/  UISETP.GE.OR UP5, UPT, UR4, UR7, UP5 ;  /* 0x000000070400728c */ /* 0x000fc6000afa6670 */
[----:B------:R-:W-:Y:S02]  /*1750*/  UMOV UR7, UR25 ;  /* 0x0000001900077c82 */ /* 0x000fe40008000000 */
[----:B------:R-:W-:-:S04]  /*1760*/  USHF.R.U32.HI UR7, URZ, UR9, UR7 ;  /* 0x00000009ff077299 */ /* 0x000fc80008011607 */
[----:B------:R-:W-:Y:S02]  /*1770*/  USEL UR7, UR5, UR7, !UP2 ;  /* 0x0000000705077287 */ /* 0x000fe4000d000000 */
[----:B------:R-:W-:Y:S02]  /*1780*/  @!UP5 USHF.R.U32.HI UR19, URZ, UR9, UR23 ;  /* 0x00000009ff13d299 */ /* 0x000fe40008011617 */
[----:B------:R-:W-:Y:S02]  /*1790*/  UIADD3 UR8, UPT, UPT, -UR7, URZ, URZ ;  /* 0x000000ff07087290 */ /* 0x000fe4000fffe1ff */
[----:B------:R-:W-:Y:S02]  /*17a0*/  @!UP5 USEL UR19, UR4, UR19, !UP2 ;  /* 0x000000130413d287 */ /* 0x000fe4000d000000 */
[----:B------:R-:W-:Y:S02]  /*17b0*/  UIMAD UR8, UR18, UR8, UR5 ;  /* 0x00000008120872a4 */ /* 0x000fe4000f8e0205 */
[----:B------:R-:W-:-:S02]  /*17c0*/  UIADD3 UR9, UPT, UPT, -UR5, URZ, URZ ;  /* 0x000000ff05097290 */ /* 0x000fc4000fffe1ff */
[----:B------:R-:W-:Y:S02]  /*17d0*/  @!UP5 UIMAD UR8, UR8, UR20, UR19 ;  /* 0x000000140808d2a4 */ /* 0x000fe4000f8e0213 */
[----:B------:R-:W-:Y:S02]  /*17e0*/  @!UP5 UIADD3 UR7, UPT, UPT, UR7, -UR19, URZ ;  /* 0x800000130707d290 */ /* 0x000fe4000fffe0ff */
[----:B------:R-:W-:Y:S02]  /*17f0*/  UIMAD UR9, UR6, UR9, UR11 ;  /* 0x00000009060972a4 */ /* 0x000fe4000f8e020b */
[----:B------:R-:W-:-:S03]  /*1800*/  @!UP5 UIMAD UR5, UR7, UR18, UR4 ;  /* 0x000000120705d2a4 */ /* 0x000fc6000f8e0204 */
[----:B------:R-:W-:Y:S01]  /*1810*/  @!UP5 UMOV UR4, UR8 ;  /* 0x000000080004dc82 */ /* 0x000fe20008000000 */
[----:B------:R-:W-:Y:S02]  /*1820*/  UIMAD UR11, UR5, UR6, UR9 ;  /* 0x00000006050b72a4 */ /* 0x000fe4000f8e0209 */
[----:B------:R-:W-:-:S12]  /*1830*/  UIMAD UR27, UR4, UR17, UR16 ;  /* 0x00000011041b72a4 */ /* 0x000fd8000f8e0210 */
.L_x_19:
[----:B------:R-:W-:-:S09]  /*1840*/  UISETP.NE.AND UP2, UPT, UR13, 0x1, UPT ;  /* 0x000000010d00788c */ /* 0x000fd2000bf45270 */
[----:B------:R-:W-:Y:S05]  /*1850*/  BRA.U UP2, `(.L_x_20) ;  /* 0x0000000102407547 */ /* 0x000fea000b800000 */
[----:B------:R-:W2:Y:S01]  /*1860*/  LDCU.128 UR4, c[0x0][0xf10] ;  /* 0x0001e200ff0477ac */ /* 0x000ea20008000c00 */
[----:B------:R-:W3:Y:S01]  /*1870*/  LDCU UR9, c[0x0][0xf0c] ;  /* 0x0001e180ff0977ac */ /* 0x000ee20008000800 */
[----:B------:R-:W4:Y:S01]  /*1880*/  LDCU UR8, c[0x0][0xf20] ;  /* 0x0001e400ff0877ac */ /* 0x000f220008000800 */
[----:B--2---:R-:W-:Y:S02]  /*1890*/  UIMAD.WIDE.U32 UR18, UR27, UR4, URZ ;  /* 0x000000041b1272a5 */ /* 0x004fe4000f8e00ff */
[----:B------:R-:W-:Y:S02]  /*18a0*/  UIMAD.WIDE.U32 UR16, UR11, UR7, URZ ;  /* 0x000000070b1072a5 */ /* 0x000fe4000f8e00ff */
[----:B---3--:R-:W-:-:S03]  /*18b0*/  UISETP.NE.AND UP2, UPT, UR9, 0x1, UPT ;  /* 0x000000010900788c */ /* 0x008fc6000bf45270 */
[----:B------:R-:W-:Y:S02]  /*18c0*/  UMOV UR7, UR19 ;  /* 0x0000001300077c82 */ /* 0x000fe40008000000 */
[----:B------:R-:W-:Y:S02]  /*18d0*/  USHF.R.U32.HI UR4, URZ, UR5, UR7 ;  /* 0x00000005ff047299 */ /* 0x000fe40008011607 */
[----:B----4-:R-:W-:Y:S02]  /*18e0*/  USHF.R.U32.HI UR5, URZ, UR8, UR17 ;  /* 0x00000008ff057299 */ /* 0x010fe40008011611 */
[----:B------:R-:W-:Y:S02]  /*18f0*/  USEL UR4, UR27, UR4, !UP2 ;  /* 0x000000041b047287 */ /* 0x000fe4000d000000 */
[----:B------:R-:W-:-:S04]  /*1900*/  UISETP.NE.AND UP2, UPT, UR6, 0x1, UPT ;  /* 0x000000010600788c */ /* 0x000fc8000bf45270 */
[----:B------:R-:W-:-:S04]  /*1910*/  USEL UR5, UR11, UR5, !UP2 ;  /* 0x000000050b057287 */ /* 0x000fc8000d000000 */
[----:B------:R-:W-:Y:S02]  /*1920*/  UIADD3 UR7, UPT, UPT, UR4, -UR5, URZ ;  /* 0x8000000504077290 */ /* 0x000fe4000fffe0ff */
[----:B------:R-:W-:Y:S02]  /*1930*/  UIADD3 UR4, UPT, UPT, -UR4, UR5, URZ ;  /* 0x0000000504047290 */ /* 0x000fe4000fffe1ff */
[----:B------:R-:W-:Y:S02]  /*1940*/  UIMAD UR11, UR7, UR6, UR11 ;  /* 0x00000006070b72a4 */ /* 0x000fe4000f8e020b */
[----:B------:R-:W-:-:S12]  /*1950*/  UIMAD UR27, UR4, UR9, UR27 ;  /* 0x00000009041b72a4 */ /* 0x000fd8000f8e021b */
.L_x_20:
[----:B------:R-:W-:Y:S01]  /*1960*/  UISETP.NE.AND UP2, UPT, UR12, 0x2, UPT ;  /* 0x000000020c00788c */ /* 0x000fe2000bf45270 */
[----:B------:R-:W-:Y:S09]  /*1970*/  BRA.U !UP1, `(.L_x_21) ;  /* 0x00000001090c7547 */ /* 0x000ff2000b800000 */
[----:B------:R-:W-:Y:S01]  /*1980*/  UCGABAR_WAIT ;  /* 0x0000000000007dc7 */ /* 0x000fe20008000000 */
[----:B------:R-:W-:Y:S01]  /*1990*/  CCTL.IVALL ;  /* 0x00000000ff00798f */ /* 0x000fe20002000000 */
[----:B------:R-:W-:Y:S05]  /*19a0*/  BRA `(.L_x_22) ;  /* 0x0000000000047947 */ /* 0x000fea0003800000 */
.L_x_21:
[----:B------:R-:W-:Y:S06]  /*19b0*/  BAR.SYNC.DEFER_BLOCKING 0x0 ;  /* 0x0000000000007b1d */ /* 0x000fec0000010000 */
.L_x_22:
[----:B------:R-:W-:Y:S05]  /*19c0*/  BRA.U UP2, `(.L_x_23) ;  /* 0x0000001d02e87547 */ /* 0x000fea000b800000 */
[----:B------:R-:W2:Y:S01]  /*19d0*/  LDCU UR30, c[0x0][0x38c] ;  /* 0x00007180ff1e77ac */ /* 0x000ea20008000800 */
[----:B------:R-:W3:Y:S01]  /*19e0*/  LDC R8, c[0x0][0x370] ;  /* 0x0000dc00ff087b82 */ /* 0x000ee20000000800 */
[----:B------:R-:W-:Y:S01]  /*19f0*/  PLOP3.LUT P1, PT, PT, PT, UP6, 0x80, 0x8 ;  /* 0x000000000008781c */ /* 0x000fe20003f2f068 */
[----:B------:R-:W-:Y:S01]  /*1a00*/  IMAD.MOV.U32 R15, RZ, RZ, 0x1 ;  /* 0x00000001ff0f7424 */ /* 0x000fe200078e00ff */
[----:B------:R-:W-:Y:S01]  /*1a10*/  USHF.L.U32 UR22, UR37, 0x4, URZ ;  /* 0x0000000425167899 */ /* 0x000fe200080006ff */
[----:B------:R-:W-:Y:S01]  /*1a20*/  ISETP.EQ.OR P4, PT, R2, RZ, P5 ;  /* 0x000000ff0200720c */ /* 0x000fe20002f82670 */
[----:B------:R-:W-:Y:S01]  /*1a30*/  UISETP.NE.AND UP0, UPT, UR12, URZ, UPT ;  /* 0x000000ff0c00728c */ /* 0x000fe2000bf05270 */
[----:B------:R-:W-:Y:S01]  /*1a40*/  PLOP3.LUT P1, PT, P1, PT, PT, 0x8, 0x80 ;  /* 0x000000000080781c */ /* 0x000fe20000f2e170 */
[----:B------:R-:W-:Y:S01]  /*1a50*/  USEL UR6, URZ, 0x1, UP4 ;  /* 0x00000001ff067887 */ /* 0x000fe2000a000000 */
[----:B------:R-:W4:Y:S01]  /*1a60*/  LDC R0, c[0x0][0x374] ;  /* 0x0000dd00ff007b82 */ /* 0x000f220000000800 */
[----:B------:R-:W-:Y:S01]  /*1a70*/  IMAD.MOV.U32 R14, RZ, RZ, RZ ;  /* 0x000000ffff0e7224 */ /* 0x000fe200078e00ff */
[----:B------:R-:W-:Y:S01]  /*1a80*/  CS2R R12, SRZ ;  /* 0x00000000000c7805 */ /* 0x000fe2000001ff00 */
[----:B------:R-:W-:Y:S01]  /*1a90*/  IMAD.MOV.U32 R11, RZ, RZ, 0x1 ;  /* 0x00000001ff0b7424 */ /* 0x000fe200078e00ff */
[----:B------:R-:W1:Y:S01]  /*1aa0*/  LDCU.64 UR46, c[0x0][0x348] ;  /* 0x00006900ff2e77ac */ /* 0x000e620008000a00 */
[----:B------:R-:W-:-:S02]  /*1ab0*/  ULOP3.LUT UR22, UR22, 0x70, URZ, 0xe2, !UPT ;  /* 0x0000007016167892 */ /* 0x000fc4000f8ee2ff */
[----:B--2---:R-:W-:Y:S02]  /*1ac0*/  UIADD3 UR4, UPT, UPT, UR30, 0x3f, URZ ;  /* 0x0000003f1e047890 */ /* 0x004fe4000fffe0ff */
[----:B------:R-:W-:Y:S02]  /*1ad0*/  USEL UR6, UR6, 0x2, UP0 ;  /* 0x0000000206067887 */ /* 0x000fe40008000000 */
[----:B------:R-:W-:Y:S01]  /*1ae0*/  USHF.R.S32.HI UR45, URZ, 0x1f, UR4 ;  /* 0x0000001fff2d7899 */ /* 0x000fe20008011404 */
[----:B------:R-:W-:-:S03]  /*1af0*/  UMOV UR7, URZ ;  /* 0x000000ff00077c82 */ /* 0x000fc60008000000 */
[----:B------:R-:W-:Y:S02]  /*1b00*/  ULEA.HI UR45, UR45, UR4, URZ, 0x6 ;  /* 0x000000042d2d7291 */ /* 0x000fe4000f8f30ff */
[----:B------:R-:W-:Y:S02]  /*1b10*/  UIADD3 UR4, UPT, UPT, UR30, -0x1, URZ ;  /* 0xffffffff1e047890 */ /* 0x000fe4000fffe0ff */
[----:B------:R-:W-:Y:S02]  /*1b20*/  USHF.R.S32.HI UR45, URZ, 0x6, UR45 ;  /* 0x00000006ff2d7899 */ /* 0x000fe4000801142d */
[----:B------:R-:W-:Y:S02]  /*1b30*/  UISETP.GE.U32.AND UP2, UPT, UR4, -0x7f, UPT ;  /* 0xffffff810400788c */ /* 0x000fe4000bf46070 */
[----:B------:R-:W-:Y:S02]  /*1b40*/  UISETP.LT.U32.AND UP1, UPT, UR45, 0x17, UPT ;  /* 0x000000172d00788c */ /* 0x000fe4000bf21070 */
[----:B------:R-:W-:-:S02]  /*1b50*/  UIADD3 UR30, UPT, UPT, UR30, 0x7e, URZ ;  /* 0x0000007e1e1e7890 */ /* 0x000fc4000fffe0ff */
[----:B------:R-:W-:-:S04]  /*1b60*/  USEL UR31, UR45, 0x17, UP1 ;  /* 0x000000172d1f7887 */ /* 0x000fc80008800000 */
[----:B------:R-:W-:Y:S02]  /*1b70*/  UIADD3 UR5, UPT, UPT, UR31, -0x1, URZ ;  /* 0xffffffff1f057890 */ /* 0x000fe4000fffe0ff */
[----:B------:R-:W-:Y:S02]  /*1b80*/  @UP2 UIADD3 UR5, UPT, UPT, UR31, URZ, URZ ;  /* 0x000000ff1f052290 */ /* 0x000fe4000fffe0ff */
[----:B------:R-:W-:Y:S02]  /*1b90*/  UIADD3 UR23, UPT, UPT, UR45, -UR31, URZ ;  /* 0x8000001f2d177290 */ /* 0x000fe4000fffe0ff */
[----:B-1----:R-:W-:-:S12]  /*1ba0*/  UIADD3 UR5, UPT, UPT, UR5, 0x1, URZ ;  /* 0x0000000105057890 */ /* 0x002fd8000fffe0ff */
.L_x_47:
[----:B------:R-:W-:Y:S01]  /*1bb0*/  UISETP.NE.AND UP0, UPT, UR37, URZ, UPT ;  /* 0x000000ff2500728c */ /* 0x000fe2000bf05270 */
[----:B------:R-:W1:Y:S08]  /*1bc0*/  S2UR UR37, SR_CgaCtaId ;  /* 0x00000000002579c3 */ /* 0x000e700000008800 */
[----:B------:R-:W-:Y:S05]  /*1bd0*/  BRA.U UP0, `(.L_x_24) ;  /* 0x0000000100347547 */ /* 0x000fea000b800000 */
[----:B------:R-:W2:Y:S01]  /*1be0*/  S2R R2, SR_CgaCtaId ;  /* 0x0000000000027919 */ /* 0x000ea20000008800 */
[----:B------:R-:W-:-:S04]  /*1bf0*/  MOV R3, 0x400 ;  /* 0x0000040000037802 */ /* 0x000fc80000000f00 */
[----:B--2---:R-:W-:Y:S02]  /*1c00*/  LEA R2, R2, R3, 0x18 ;  /* 0x0000000302027211 */ /* 0x004fe400078ec0ff */
[----:B------:R-:W-:-:S03]  /*1c10*/  SHF.L.U32 R3, R11, 0x1f, RZ ;  /* 0x0000001f0b037819 */ /* 0x000fc600000006ff */
[----:B------:R-:W-:-:S04]  /*1c20*/  IMAD R2, R12, 0x8, R2 ;  /* 0x000000080c027824 */ /* 0x000fc800078e0202 */
[----:B------:R-:W2:Y:S02]  /*1c30*/  SYNCS.PHASECHK.TRANS64.TRYWAIT P0, [R2+URZ+0x210], R3 ;  /* 0x00021003020075a7 */ /* 0x000ea400080011ff */
[----:B--2---:R-:W-:Y:S05]  /*1c40*/  @!P0 BRA `(.L_x_25) ;  /* 0x000000d000588947 */ /* 0x004fea0003800000 */
.L_x_212:
[----:B------:R-:W-:Y:S01]  /*1c50*/  VIADD R12, R12, 0x1 ;  /* 0x000000010c0c7836 */ /* 0x000fe20000000000 */
[----:B------:R2:W-:Y:S04]  /*1c60*/  SYNCS.ARRIVE.TRANS64.A1T0 RZ, [R2+URZ+0x200], RZ ;  /* 0x000200ff02ff79a7 */ /* 0x0005e800081000ff */
[----:B------:R-:W-:-:S04]  /*1c70*/  ISETP.NE.AND P0, PT, R12, 0x2, PT ;  /* 0x000000020c00780c */ /* 0x000fc80003f05270 */
[----:B------:R-:W-:Y:S02]  /*1c80*/  SEL R12, R12, RZ, P0 ;  /* 0x000000ff0c0c7207 */ /* 0x000fe40000000000 */
[----:B--2---:R-:W-:-:S04]  /*1c90*/  SEL R2, RZ, 0x1, P0 ;  /* 0x00000001ff027807 */ /* 0x004fc80000000000 */
[----:B------:R-:W-:-:S07]  /*1ca0*/  LOP3.LUT R11, R11, R2, RZ, 0x3c, !PT ;  /* 0x000000020b0b7212 */ /* 0x000fce00078e3cff */
.L_x_24:
[----:B------:R-:W-:Y:S01]  /*1cb0*/  UMOV UR4, 0x400 ;  /* 0x0000040000047882 */ /* 0x000fe20000000000 */
[----:B------:R-:W-:Y:S01]  /*1cc0*/  SHF.L.U32 R2, R15, 0x1f, RZ ;  /* 0x0000001f0f027819 */ /* 0x000fe200000006ff */
[----:B-1----:R-:W-:Y:S02]  /*1cd0*/  ULEA UR4, UR37, UR4, 0x18 ;  /* 0x0000000425047291 */ /* 0x002fe4000f8ec0ff */
[----:B------:R-:W-:Y:S02]  /*1ce0*/  UISETP.GE.U32.AND UP0, UPT, UR30, 0x7f, UPT ;  /* 0x0000007f1e00788c */ /* 0x000fe4000bf06070 */
[----:B------:R-:W-:Y:S02]  /*1cf0*/  ULEA UR8, UR7, UR4, 0x3 ;  /* 0x0000000407087291 */ /* 0x000fe4000f8e18ff */
[----:B------:R-:W-:Y:S02]  /*1d00*/  USHF.L.U32 UR43, UR27, 0x7, URZ ;  /* 0x000000071b2b7899 */ /* 0x000fe400080006ff */
[----:B------:R-:W-:Y:S01]  /*1d10*/  ULEA UR35, UR11, UR22, 0x7 ;  /* 0x000000160b237291 */ /* 0x000fe2000f8e38ff */
[----:B------:R-:W-:-:S04]  /*1d20*/  UMOV UR20, URZ ;  /* 0x000000ff00147c82 */ /* 0x000fc80008000000 */
[----:B------:R1:W2:Y:S01]  /*1d30*/  SYNCS.PHASECHK.TRANS64.TRYWAIT P2, [UR8+0xb8], R2 ;  /* 0x0000b802ff0075a7 */ /* 0x0002a20008041108 */
[----:B------:R-:W-:Y:S06]  /*1d40*/  BRA.U !UP0, `(.L_x_26) ;  /* 0x0000000508107547 */ /* 0x000fec000b800000 */
[----:B------:R-:W-:Y:S01]  /*1d50*/  UMOV UR16, UR7 ;  /* 0x0000000700107c82 */ /* 0x000fe20008000000 */
[----:B------:R-:W-:-:S05]  /*1d60*/  UMOV UR28, URZ ;  /* 0x000000ff001c7c82 */ /* 0x000fca0008000000 */
.L_x_34:
[----:B------:R-:W-:Y:S01]  /*1d70*/  ULEA UR41, UR16, UR4, 0x3 ;  /* 0x0000000410297291 */ /* 0x000fe2000f8e18ff */
[----:B--2---:R-:W-:Y:S01]  /*1d80*/  @!P5 MOV R3, 0x2400 ;  /* 0x000024000003d802 */ /* 0x004fe20000000f00 */
[----:B--2---:R-:W-:Y:S10]  /*1d90*/  @P2 BRA `(.L_x_27) ;  /* 0x00000000000c2947 */ /* 0x004ff40003800000 */
[----:B------:R-:W-:-:S04]  /*1da0*/  SHF.L.U32 R4, R15, 0x1f, RZ ;  /* 0x0000001f0f047819 */ /* 0x000fc800000006ff */
[----:B------:R-:W2:Y:S02]  /*1db0*/  SYNCS.PHASECHK.TRANS64.TRYWAIT P0, [UR41+0xb8], R4 ;  /* 0x0000b804ff0075a7 */ /* 0x000ea40008001129 */
[----:B--2---:R-:W-:Y:S05]  /*1dc0*/  @!P0 BRA `(.L_x_28) ;  /* 0x000000d0000c8947 */ /* 0x004fea0003800000 */
.L_x_27:
[----:B------:R2:W-:Y:S01]  /*1dd0*/  @!P5 SYNCS.ARRIVE.TRANS64 RZ, [UR41], R3 ;  /* 0x00000003ffffd9a7 */ /* 0x0005e20008000029 */
[----:B------:R-:W-:-:S04]  /*1de0*/  ULOP3.LUT UR7, UR6, 0x2, URZ, 0xfc, !UPT ;  /* 0x0000000206077892 */ /* 0x000fc8000f8efcff */
[----:B------:R-:W-:-:S09]  /*1df0*/  UISETP.NE.AND UP0, UPT, UR7, 0x2, UPT ;  /* 0x000000020700788c */ /* 0x000fd2000bf05270 */
[----:B------:R-:W-:Y:S05]  /*1e00*/  BRA.U UP0, `(.L_x_29) ;  /* 0x0000000100047547 */ /* 0x000fea000b800000 */
[----:B------:R-:W-:Y:S05]  /*1e10*/  BPT.TRAP 0x1 ;  /* 0x000000040000795c */ /* 0x000fea0000300000 */
.L_x_29:
[----:B------:R-:W-:Y:S04]  /*1e20*/  BSSY.RECONVERGENT B0, `(.L_x_30) ;  /* 0x0000003000007945 */ /* 0x000fe80003800200 */
[----:B------:R-:W-:Y:S05]  /*1e30*/  @P4 BRA `(.L_x_31) ;  /* 0x0000000000044947 */ /* 0x000fea0003800000 */
[----:B------:R-:W-:Y:S05]  /*1e40*/  BPT.TRAP 0x1 ;  /* 0x000000040000795c */ /* 0x000fea0000300000 */
.L_x_31:
[----:B------:R-:W-:Y:S05]  /*1e50*/  BSYNC.RECONVERGENT B0 ;  /* 0x0000000000007941 */ /* 0x000fea0003800200 */
.L_x_30:
[----:B------:R-:W-:Y:S01]  /*1e60*/  UIADD3 UR7, UPT, UPT, UR16, 0x1, URZ ;  /* 0x0000000110077890 */ /* 0x000fe2000fffe0ff */
[----:B------:R-:W-:Y:S01]  /*1e70*/  BSSY.RECONVERGENT B0, `(.L_x_32) ;  /* 0x000002c000007945 */ /* 0x000fe20003800200 */
[----:B------:R-:W-:Y:S02]  /*1e80*/  ELECT P0, URZ, PT ;  /* 0x0000000000ff782f */ /* 0x000fe40003800000 */
[----:B------:R-:W-:-:S04]  /*1e90*/  UISETP.NE.AND UP0, UPT, UR7, 0x17, UPT ;  /* 0x000000170700788c */ /* 0x000fc8000bf05270 */
[----:B------:R-:W-:Y:S02]  /*1ea0*/  USEL UR9, URZ, 0x1, UP0 ;  /* 0x00000001ff097887 */ /* 0x000fe40008000000 */
[----:B------:R-:W-:-:S04]  /*1eb0*/  USEL UR7, UR7, URZ, UP0 ;  /* 0x000000ff07077287 */ /* 0x000fc80008000000 */
[----:B------:R-:W-:Y:S01]  /*1ec0*/  ULEA UR8, UR7, UR4, 0x3 ;  /* 0x0000000407087291 */ /* 0x000fe2000f8e18ff */
[----:B------:R-:W-:-:S04]  /*1ed0*/  LOP3.LUT R15, R15, UR9, RZ, 0x3c, !PT ;  /* 0x000000090f0f7c12 */ /* 0x000fc8000f8e3cff */
[----:B-1----:R-:W-:-:S04]  /*1ee0*/  SHF.L.U32 R2, R15, 0x1f, RZ ;  /* 0x0000001f0f027819 */ /* 0x002fc800000006ff */
[----:B------:R1:W1:Y:S01]  /*1ef0*/  SYNCS.PHASECHK.TRANS64.TRYWAIT P2, [UR8+0xb8], R2 ;  /* 0x0000b802ff0075a7 */ /* 0x0002620008041108 */
[----:B------:R-:W-:Y:S05]  /*1f00*/  @!P0 BRA `(.L_x_33) ;  /* 0x0000000000888947 */ /* 0x000fea0003800000 */
[----:B------:R-:W-:Y:S02]  /*1f10*/  USHF.L.U32 UR40, UR16, 0xc, URZ ;  /* 0x0000000c10287899 */ /* 0x000fe400080006ff */
[----:B------:R-:W-:Y:S02]  /*1f20*/  USHF.L.U32 UR24, UR16, 0x9, URZ ;  /* 0x0000000910187899 */ /* 0x000fe400080006ff */
[----:B------:R-:W-:Y:S02]  /*1f30*/  UIADD3 UR52, UP3, UPT, UR46, 0x80, URZ ;  /* 0x000000802e347890 */ /* 0x000fe4000ff7e0ff */
[----:B------:R-:W-:Y:S02]  /*1f40*/  UIADD3 UR50, UP2, UPT, UR46, 0x180, URZ ;  /* 0x000001802e327890 */ /* 0x000fe4000ff5e0ff */
[----:B------:R-:W-:Y:S02]  /*1f50*/  ULOP3.LUT UR32, UR40, UR15, URZ, 0xfc, !UPT ;  /* 0x0000000f28207292 */ /* 0x000fe4000f8efcff */
[----:B------:R-:W-:-:S02]  /*1f60*/  UIADD3 UR48, UP1, UPT, UR46, 0x280, URZ ;  /* 0x000002802e307890 */ /* 0x000fc4000ff3e0ff */
[----:B------:R-:W-:Y:S02]  /*1f70*/  UIADD3 UR20, UP0, UPT, UR46, 0x380, URZ ;  /* 0x000003802e147890 */ /* 0x000fe4000ff1e0ff */
[----:B------:R-:W-:Y:S02]  /*1f80*/  ULOP3.LUT UR8, UR24, UR14, URZ, 0xfc, !UPT ;  /* 0x0000000e18087292 */ /* 0x000fe4000f8efcff */
[----:B------:R-:W-:Y:S02]  /*1f90*/  USHF.L.U32 UR42, UR28, 0x6, URZ ;  /* 0x000000061c2a7899 */ /* 0x000fe400080006ff */
[----:B------:R-:W-:Y:S02]  /*1fa0*/  UIADD3.X UR53, UPT, UPT, URZ, UR47, URZ, UP3, !UPT ;  /* 0x0000002fff357290 */ /* 0x000fe40009ffe4ff */
[----:B------:R-:W-:Y:S02]  /*1fb0*/  UIADD3 UR40, UPT, UPT, UR4, 0x4400, UR40 ;  /* 0x0000440004287890 */ /* 0x000fe4000fffe028 */
[----:B------:R-:W-:-:S02]  /*1fc0*/  UIADD3.X UR51, UPT, UPT, URZ, UR47, URZ, UP2, !UPT ;  /* 0x0000002fff337290 */ /* 0x000fc400097fe4ff */
[----:B------:R-:W-:Y:S02]  /*1fd0*/  UIADD3 UR32, UPT, UPT, UR4, 0x1b400, UR32 ;  /* 0x0001b40004207890 */ /* 0x000fe4000fffe020 */
[----:B------:R-:W-:Y:S02]  /*1fe0*/  UIADD3.X UR49, UPT, UPT, URZ, UR47, URZ, UP1, !UPT ;  /* 0x0000002fff317290 */ /* 0x000fe40008ffe4ff */
[----:B------:R-:W-:Y:S02]  /*1ff0*/  UIADD3 UR24, UPT, UPT, UR4, 0x32400, UR24 ;  /* 0x0003240004187890 */ /* 0x000fe4000fffe018 */
[----:B------:R-:W-:Y:S02]  /*2000*/  UIADD3.X UR21, UPT, UPT, URZ, UR47, URZ, UP0, !UPT ;  /* 0x0000002fff157290 */ /* 0x000fe400087fe4ff */
[----:B------:R-:W-:Y:S01]  /*2010*/  UIADD3 UR8, UPT, UPT, UR4, 0x35200, UR8 ;  /* 0x0003520004087890 */ /* 0x000fe2000fffe008 */
[----:B------:R-:W-:Y:S01]  /*2020*/  UMOV UR18, 0x0 ;  /* 0x0000000000127882 */ /* 0x000fe20000000000 */
[----:B------:R-:W-:Y:S01]  /*2030*/  UMOV UR19, 0x10000000 ;  /* 0x1000000000137882 */ /* 0x000fe20000000000 */
[----:B------:R-:W-:Y:S01]  /*2040*/  UMOV UR17, 0xff0000 ;  /* 0x00ff000000117882 */ /* 0x000fe20000000000 */
[----:B------:R-:W-:Y:S01]  /*2050*/  UMOV UR33, UR41 ;  /* 0x0000002900217c82 */ /* 0x000fe20008000000 */
[----:B------:R-:W-:Y:S01]  /*2060*/  UMOV UR36, UR44 ;  /* 0x0000002c00247c82 */ /* 0x000fe20008000000 */
[----:B------:R-:W-:Y:S01]  /*2070*/  UMOV UR34, UR42 ;  /* 0x0000002a00227c82 */ /* 0x000fe20008000000 */
[----:B------:R-:W-:Y:S01]  /*2080*/  UMOV UR26, URZ ;  /* 0x000000ff001a7c82 */ /* 0x000fe20008000000 */
[----:B------:R-:W-:Y:S01]  /*2090*/  UMOV UR25, UR41 ;  /* 0x0000002900197c82 */ /* 0x000fe20008000000 */
[----:B------:R-:W-:Y:S01]  /*20a0*/  UMOV UR29, UR44 ;  /* 0x0000002c001d7c82 */ /* 0x000fe20008000000 */
[----:B------:R1:W-:Y:S01]  /*20b0*/  UTMALDG.3D [UR40], [UR52], desc[UR18] ;  /* 0x00001228340075b4 */ /* 0x0003e20008011000 */
[----:B------:R-:W-:Y:S01]  /*20c0*/  UMOV UR9, UR41 ;  /* 0x0000002900097c82 */ /* 0x000fe20008000000 */
[----:B------:R-:W-:Y:S01]  /*20d0*/  UMOV UR12, UR28 ;  /* 0x0000001c000c7c82 */ /* 0x000fe20008000000 */
[----:B------:R-:W-:Y:S01]  /*20e0*/  UMOV UR13, UR44 ;  /* 0x0000002c000d7c82 */ /* 0x000fe20008000000 */
[----:B------:R1:W-:Y:S01]  /*20f0*/  UTMALDG.3D.MULTICAST [UR32], [UR50], UR17, desc[UR18] ;  /* 0x00001220320073b4 */ /* 0x0003e20008011811 */
[----:B------:R1:W-:Y:S01]  /*2100*/  UTMALDG.4D [UR24], [UR48], desc[UR18] ;  /* 0x00001218300075b4 */ /* 0x0003e20008019000 */
[----:B------:R1:W-:Y:S01]  /*2110*/  UTMALDG.4D.MULTICAST [UR8], [UR20], UR17, desc[UR18] ;  /* 0x00001208140073b4 */ /* 0x0003e20008019811 */
[----:B------:R-:W-:Y:S01]  /*2120*/  NOP ;  /* 0x0000000000007918 */ /* 0x000fe20000000000 */
.L_x_33:
[----:B-1----:R-:W-:Y:S05]  /*2130*/  BSYNC.RECONVERGENT B0 ;  /* 0x0000000000007941 */ /* 0x002fea0003800200 */
.L_x_32:
[----:B------:R-:W-:Y:S01]  /*2140*/  UIADD3 UR28, UPT, UPT, UR28, 0x1, URZ ;  /* 0x000000011c1c7890 */ /* 0x000fe2000fffe0ff */
[----:B------:R-:W-:Y:S01]  /*2150*/  UMOV UR16, UR7 ;  /* 0x0000000700107c82 */ /* 0x000fe20008000000 */
[----:B------:R-:W-:Y:S02]  /*2160*/  UMOV UR20, UR5 ;  /* 0x0000000500147c82 */ /* 0x000fe40008000000 */
[----:B------:R-:W-:-:S09]  /*2170*/  UISETP.NE.AND UP0, UPT, UR28, UR5, UPT ;  /* 0x000000051c00728c */ /* 0x000fd2000bf05270 */
[----:B------:R-:W-:Y:S05]  /*2180*/  BRA.U UP0, `(.L_x_34) ;  /* 0xfffffff900f87547 */ /* 0x000fea000b83ffff */
.L_x_26:
[----:B------:R-:W-:Y:S01]  /*2190*/  ULEA UR8, UR7, UR4, 0x3 ;  /* 0x0000000407087291 */ /* 0x000fe2000f8e18ff */
[----:B-1----:R-:W-:Y:S01]  /*21a0*/  SHF.L.U32 R2, R15, 0x1f, RZ ;  /* 0x0000001f0f027819 */ /* 0x002fe200000006ff */
[----:B------:R-:W-:Y:S01]  /*21b0*/  @!P1 SYNCS.ARRIVE.TRANS64.A1T0 RZ, [UR4+0x1b8], RZ ;  /* 0x0001b8ffffff99a7 */ /* 0x000fe20008100004 */
[----:B------:R-:W-:-:S06]  /*21c0*/  UISETP.GT.AND UP0, UPT, UR45, UR31, UPT ;  /* 0x0000001f2d00728c */ /* 0x000fcc000bf04270 */
[----:B------:R1:W1:Y:S03]  /*21d0*/  SYNCS.PHASECHK.TRANS64.TRYWAIT P1, [UR8+0xb8], R2 ;  /* 0x0000b802ff0075a7 */ /* 0x0002660008021108 */
[----:B------:R-:W-:Y:S05]  /*21e0*/  BRA.U !UP0, `(.L_x_35) ;  /* 0x0000000508107547 */ /* 0x000fea000b800000 */
[----:B------:R-:W-:Y:S01]  /*21f0*/  UIADD3 UR25, UPT, UPT, UR23, UR20, URZ ;  /* 0x0000001417197290 */ /* 0x000fe2000fffe0ff */
[----:B------:R-:W-:-:S11]  /*2200*/  UMOV UR26, UR7 ;  /* 0x00000007001a7c82 */ /* 0x000fd60008000000 */
.L_x_43:
[----:B------:R-:W-:Y:S01]  /*2210*/  ULEA UR41, UR26, UR4, 0x3 ;  /* 0x000000041a297291 */ /* 0x000fe2000f8e18ff */
[----:B--2---:R-:W-:Y:S01]  /*2220*/  @!P5 MOV R3, 0x2400 ;  /* 0x000024000003d802 */ /* 0x004fe20000000f00 */
[----:B-1----:R-:W-:Y:S10]  /*2230*/  @P1 BRA `(.L_x_36) ;  /* 0x00000000000c1947 */ /* 0x002ff40003800000 */
[----:B------:R-:W-:-:S04]  /*2240*/  SHF.L.U32 R4, R15, 0x1f, RZ ;  /* 0x0000001f0f047819 */ /* 0x000fc800000006ff */
[----:B------:R-:W1:Y:S02]  /*2250*/  SYNCS.PHASECHK.TRANS64.TRYWAIT P0, [UR41+0xb8], R4 ;  /* 0x0000b804ff0075a7 */ /* 0x000e640008001129 */
[----:B-1----:R-:W-:Y:S05]  /*2260*/  @!P0 BRA `(.L_x_37) ;  /* 0x000000c800fc8947 */ /* 0x002fea0003800000 */
.L_x_36:
[----:B------:R2:W-:Y:S01]  /*2270*/  @!P5 SYNCS.ARRIVE.TRANS64 RZ, [UR41], R3 ;  /* 0x00000003ffffd9a7 */ /* 0x0005e20008000029 */
[----:B------:R-:W-:-:S04]  /*2280*/  ULOP3.LUT UR7, UR6, 0x2, URZ, 0xfc, !UPT ;  /* 0x0000000206077892 */ /* 0x000fc8000f8efcff */
[----:B------:R-:W-:-:S09]  /*2290*/  UISETP.NE.AND UP0, UPT, UR7, 0x2, UPT ;  /* 0x000000020700788c */ /* 0x000fd2000bf05270 */
[----:B------:R-:W-:Y:S05]  /*22a0*/  BRA.U UP0, `(.L_x_38) ;  /* 0x0000000100047547 */ /* 0x000fea000b800000 */
[----:B------:R-:W-:Y:S05]  /*22b0*/  BPT.TRAP 0x1 ;  /* 0x000000040000795c */ /* 0x000fea0000300000 */
.L_x_38:
[----:B------:R-:W-:Y:S04]  /*22c0*/  BSSY.RECONVERGENT B0, `(.L_x_39) ;  /* 0x0000003000007945 */ /* 0x000fe80003800200 */
[----:B------:R-:W-:Y:S05]  /*22d0*/  @P4 BRA `(.L_x_40) ;  /* 0x0000000000044947 */ /* 0x000fea0003800000 */
[----:B------:R-:W-:Y:S05]  /*22e0*/  BPT.TRAP 0x1 ;  /* 0x000000040000795c */ /* 0x000fea0000300000 */
.L_x_40:
[----:B------:R-:W-:Y:S05]  /*22f0*/  BSYNC.RECONVERGENT B0 ;  /* 0x0000000000007941 */ /* 0x000fea0003800200 */
.L_x_39:
        /* <DEDUP_REMOVED lines=26> */
[----:B------:R-:W-:Y:S02]  /*24a0*/  UIADD3 UR8, UPT, UPT, UR4, 0x35200, UR8 ;  /* 0x0003520004087890 */ /* 0x000fe4000fffe008 */
[----:B------:R-:W-:Y:S01]  /*24b0*/  UIADD3.X UR49, UPT, UPT, URZ, UR47, URZ, UP0, !UPT ;  /* 0x0000002fff317290 */ /* 0x000fe200087fe4ff */
        /* <DEDUP_REMOVED lines=18> */
.L_x_42:
[----:B-1----:R-:W-:Y:S05]  /*25e0*/  BSYNC.RECONVERGENT B0 ;  /* 0x0000000000007941 */ /* 0x002fea0003800200 */
.L_x_41:
[----:B------:R-:W-:Y:S01]  /*25f0*/  UIADD3 UR20, UPT, UPT, UR20, 0x1, URZ ;  /* 0x0000000114147890 */ /* 0x000fe2000fffe0ff */
[----:B------:R-:W-:-:S03]  /*2600*/  UMOV UR26, UR7 ;  /* 0x00000007001a7c82 */ /* 0x000fc60008000000 */
[----:B------:R-:W-:-:S09]  /*2610*/  UISETP.NE.AND UP0, UPT, UR20, UR25, UPT ;  /* 0x000000191400728c */ /* 0x000fd2000bf05270 */
[----:B------:R-:W-:Y:S05]  /*2620*/  BRA.U UP0, `(.L_x_43) ;  /* 0xfffffff900f87547 */ /* 0x000fea000b83ffff */
.L_x_35:
[C---:B-1----:R-:W-:Y:S01]  /*2630*/  LEA R2, R14.reuse, UR4, 0x3 ;  /* 0x000000040e027c11 */ /* 0x042fe2000f8e18ff */
[----:B------:R-:W-:Y:S01]  /*2640*/  NOP ;  /* 0x0000000000007918 */ /* 0x000fe20000000000 */
[----:B--2---:R-:W-:Y:S02]  /*2650*/  SHF.L.U32 R3, R13, 0x1f, RZ ;  /* 0x0000001f0d037819 */ /* 0x004fe400000006ff */
[----:B------:R-:W-:Y:S02]  /*2660*/  LEA R4, R14, UR4, 0x4 ;  /* 0x000000040e047c11 */ /* 0x000fe4000f8e20ff */
[----:B------:R-:W1:Y:S02]  /*2670*/  SYNCS.PHASECHK.TRANS64.TRYWAIT P0, [R2+URZ+0x1c0], R3 ;  /* 0x0001c003020075a7 */ /* 0x000e6400080011ff */
[----:B-1----:R-:W-:Y:S05]  /*2680*/  @!P0 BRA `(.L_x_44) ;  /* 0x000000c8000c8947 */ /* 0x002fea0003800000 */
.L_x_215:
[----:B------:R-:W2:Y:S01]  /*2690*/  LDS.128 R4, [R4+0x230] ;  /* 0x0002300004047984 */ /* 0x000ea20000000c00 */
[----:B------:R-:W-:Y:S01]  /*26a0*/  ISETP.GE.AND P0, PT, R43, 0x1, PT ;  /* 0x000000012b00780c */ /* 0x000fe20003f06270 */
[----:B-1----:R-:W-:Y:S01]  /*26b0*/  VIADD R2, R2, 0x1d0 ;  /* 0x000001d002027836 */ /* 0x002fe20000000000 */
[----:B------:R-:W-:Y:S01]  /*26c0*/  @!PT LDS RZ, [RZ] ;  /* 0x00000000fffff984 */ /* 0x000fe20000000800 */
[----:B------:R-:W-:Y:S01]  /*26d0*/  @!PT LDS RZ, [RZ] ;  /* 0x00000000fffff984 */ /* 0x000fe20000000800 */
[----:B------:R-:W-:Y:S01]  /*26e0*/  @!PT LDS RZ, [RZ] ;  /* 0x00000000fffff984 */ /* 0x000fe20000000800 */
[----:B------:R-:W-:Y:S01]  /*26f0*/  @!PT LDS RZ, [RZ] ;  /* 0x00000000fffff984 */ /* 0x000fe20000000800 */
[----:B------:R1:W-:Y:S06]  /*2700*/  MEMBAR.ALL.CTA ;  /* 0x0000000000007992 */ /* 0x0003ec0000008000 */
[----:B-1----:R-:W1:Y:S01]  /*2710*/  FENCE.VIEW.ASYNC.S ;  /* 0x00000000000073c6 */ /* 0x002e620000000000 */
[----:B------:R-:W-:-:S04]  /*2720*/  PRMT R2, RZ, 0x654, R2 ;  /* 0x00000654ff027816 */ /* 0x000fc80000000002 */
[----:B-1----:R1:W-:Y:S01]  /*2730*/  SYNCS.ARRIVE.TRANS64.RED.A1T0 RZ, [R2+URZ], RZ ;  /* 0x000000ff02ff79a7 */ /* 0x0023e200081004ff */
[----:B--2---:R-:W-:-:S13]  /*2740*/  LOP3.LUT P2, RZ, R6, 0x1, RZ, 0xc0, !PT ;  /* 0x0000000106ff7812 */ /* 0x004fda000784c0ff */
[----:B------:R-:W-:Y:S01]  /*2750*/  @P2 SHF.R.U32.HI R3, RZ, 0x10, R5 ;  /* 0x00000010ff032819 */ /* 0x000fe20000011605 */
[----:B------:R-:W-:Y:S01]  /*2760*/  VOTEU.ANY UP0, P2 ;  /* 0x0000000000ff7886 */ /* 0x000fe20001000100 */
[----:B------:R-:W-:Y:S02]  /*2770*/  @P2 MOV R10, R4 ;  /* 0x00000004000a2202 */ /* 0x000fe40000000f00 */
[----:B------:R-:W-:Y:S02]  /*2780*/  @P2 R2UR.BROADCAST UR8, R3 ;  /* 0x00000000030822ca */ /* 0x000fe400008e0000 */
[----:B------:R-:W-:-:S11]  /*2790*/  @P2 LOP3.LUT R9, R5, 0xffff, RZ, 0xc0, !PT ;  /* 0x0000ffff05092812 */ /* 0x000fd600078ec0ff */
[----:B------:R-:W-:Y:S01]  /*27a0*/  @UP0 UMOV UR44, UR8 ;  /* 0x00000008002c0c82 */ /* 0x000fe20008000000 */
[----:B-1----:R-:W-:Y:S05]  /*27b0*/  @!P0 BRA `(.L_x_45) ;  /* 0x0000000000b88947 */ /* 0x002fea0003800000 */
[----:B------:R-:W4:Y:S01]  /*27c0*/  LDC.64 R4, c[0x0][0xf18] ;  /* 0x0003c600ff047b82 */ /* 0x000f220000000a00 */
[----:B------:R-:W-:-:S07]  /*27d0*/  ISETP.NE.AND P3, PT, R43, 0x1, PT ;  /* 0x000000012b00780c */ /* 0x000fce0003f65270 */
[----:B------:R-:W3:Y:S08]  /*27e0*/  LDC.64 R6, c[0x0][0xf10] ;  /* 0x0003c400ff067b82 */ /* 0x000ef00000000a00 */
[----:B------:R-:W1:Y:S08]  /*27f0*/  LDC R16, c[0x0][0xf20] ;  /* 0x0003c800ff107b82 */ /* 0x000e700000000800 */
[----:B------:R-:W2:Y:S01]  /*2800*/  LDC R17, c[0x0][0xf0c] ;  /* 0x0003c300ff117b82 */ /* 0x000ea20000000800 */
[----:B----4-:R-:W-:Y:S01]  /*2810*/  IMAD.HI.U32 R19, R0, R5, RZ ;  /* 0x0000000500137227 */ /* 0x010fe200078e00ff */
[----:B------:R-:W-:-:S03]  /*2820*/  ISETP.NE.AND P0, PT, R4, 0x1, PT ;  /* 0x000000010400780c */ /* 0x000fc60003f05270 */
[----:B------:R-:W-:-:S03]  /*2830*/  IMAD.HI.U32 R5, R9, R5, RZ ;  /* 0x0000000509057227 */ /* 0x000fc600078e00ff */
[----:B------:R-:W4:Y:S01]  /*2840*/  LDC.64 R2, c[0x0][0xf28] ;  /* 0x0003ca00ff027b82 */ /* 0x000f220000000a00 */
[----:B---3--:R-:W-:-:S04]  /*2850*/  IMAD.HI.U32 R20, R8, R6, RZ ;  /* 0x0000000608147227 */ /* 0x008fc800078e00ff */
[----:B------:R-:W-:Y:S01]  /*2860*/  IMAD.HI.U32 R21, R10, R6, RZ ;  /* 0x000000060a157227 */ /* 0x000fe200078e00ff */
[----:B------:R-:W-:Y:S02]  /*2870*/  SHF.R.U32.HI R20, RZ, R7, R20 ;  /* 0x00000007ff147219 */ /* 0x000fe40000011614 */
[-C--:B-1----:R-:W-:Y:S02]  /*2880*/  SHF.R.U32.HI R19, RZ, R16.reuse, R19 ;  /* 0x00000010ff137219 */ /* 0x082fe40000011613 */
[----:B------:R-:W-:Y:S02]  /*2890*/  SHF.R.U32.HI R5, RZ, R16, R5 ;  /* 0x00000010ff057219 */ /* 0x000fe40000011605 */
[----:B------:R-:W-:Y:S02]  /*28a0*/  SEL R19, R0, R19, !P0 ;  /* 0x0000001300137207 */ /* 0x000fe40004000000 */
[----:B------:R-:W-:Y:S02]  /*28b0*/  SHF.R.U32.HI R21, RZ, R7, R21 ;  /* 0x00000007ff157219 */ /* 0x000fe40000011615 */
[----:B--2---:R-:W-:-:S02]  /*28c0*/  ISETP.NE.AND P1, PT, R17, 0x1, PT ;  /* 0x000000011100780c */ /* 0x004fc40003f25270 */
[----:B------:R-:W-:Y:S02]  /*28d0*/  SEL R5, R9, R5, !P0 ;  /* 0x0000000509057207 */ /* 0x000fe40004000000 */
[----:B------:R-:W-:Y:S02]  /*28e0*/  SEL R20, R8, R20, !P1 ;  /* 0x0000001408147207 */ /* 0x000fe40004800000 */
[----:B------:R-:W-:Y:S01]  /*28f0*/  SEL R21, R10, R21, !P1 ;  /* 0x000000150a157207 */ /* 0x000fe20004800000 */
[----:B----4-:R-:W-:-:S04]  /*2900*/  IMAD.HI.U32 R18, R19, R2, RZ ;  /* 0x0000000213127227 */ /* 0x010fc800078e00ff */
[----:B------:R-:W-:Y:S01]  /*2910*/  IMAD.HI.U32 R6, R20, R2, RZ ;  /* 0x0000000214067227 */ /* 0x000fe200078e00ff */
[----:B------:R-:W-:-:S04]  /*2920*/  @P3 SHF.R.U32.HI R19, RZ, R3, R18 ;  /* 0x00000003ff133219 */ /* 0x000fc80000011612 */
[----:B------:R-:W-:Y:S01]  /*2930*/  @P3 SHF.R.U32.HI R20, RZ, R3, R6 ;  /* 0x00000003ff143219 */ /* 0x000fe20000011606 */
[----:B------:R-:W-:-:S04]  /*2940*/  IMAD R19, R43, R19, RZ ;  /* 0x000000132b137224 */ /* 0x000fc800078e02ff */
[----:B------:R-:W-:Y:S01]  /*2950*/  IMAD R6, R43, R20, RZ ;  /* 0x000000142b067224 */ /* 0x000fe200078e02ff */
[----:B------:R-:W-:-:S04]  /*2960*/  ISETP.GE.AND P0, PT, R5, R19, PT ;  /* 0x000000130500720c */ /* 0x000fc80003f06270 */
[----:B------:R-:W-:Y:S01]  /*2970*/  ISETP.GE.OR P0, PT, R21, R6, P0 ;  /* 0x000000061500720c */ /* 0x000fe20000706670 */
[----:B------:R-:W-:-:S05]  /*2980*/  IMAD.HI.U32 R6, R5, R2, RZ ;  /* 0x0000000205067227 */ /* 0x000fca00078e00ff */
[----:B------:R-:W-:-:S04]  /*2990*/  SHF.R.U32.HI R6, RZ, R3, R6 ;  /* 0x00000003ff067219 */ /* 0x000fc80000011606 */
[----:B------:R-:W-:-:S03]  /*29a0*/  SEL R6, R5, R6, !P3 ;  /* 0x0000000605067207 */ /* 0x000fc60005800000 */
[----:B------:R-:W-:-:S04]  /*29b0*/  @!P0 IMAD.HI.U32 R7, R21, R2, RZ ;  /* 0x0000000215078227 */ /* 0x000fc800078e00ff */
[----:B------:R-:W-:Y:S01]  /*29c0*/  IMAD.MOV R2, RZ, RZ, -R6 ;  /* 0x000000ffff027224 */ /* 0x000fe200078e0a06 */
[----:B------:R-:W-:Y:S02]  /*29d0*/  @!P0 SHF.R.U32.HI R3, RZ, R3, R7 ;  /* 0x00000003ff038219 */ /* 0x000fe40000011607 */
[----:B------:R-:W-:Y:S01]  /*29e0*/  IADD3 R7, PT, PT, -R5, RZ, RZ ;  /* 0x000000ff05077210 */ /* 0x000fe20007ffe1ff */
[----:B------:R-:W-:Y:S01]  /*29f0*/  IMAD R2, R43, R2, R5 ;  /* 0x000000022b027224 */ /* 0x000fe200078e0205 */
[----:B------:R-:W-:-:S03]  /*2a00*/  @!P0 SEL R3, R21, R3, !P3 ;  /* 0x0000000315038207 */ /* 0x000fc60005800000 */
[----:B------:R-:W-:Y:S02]  /*2a10*/  IMAD R7, R4, R7, R9 ;  /* 0x0000000704077224 */ /* 0x000fe400078e0209 */
[--C-:B------:R-:W-:Y:S02]  /*2a20*/  @!P0 IMAD.IADD R6, R6, 0x1, -R3.reuse ;  /* 0x0000000106068824 */ /* 0x100fe400078e0a03 */
[----:B------:R-:W-:Y:S01]  /*2a30*/  @!P0 IMAD R3, R2, R20, R3 ;  /* 0x0000001402038224 */ /* 0x000fe200078e0203 */
[----:B------:R-:W-:Y:S01]  /*2a40*/  IADD3 R2, PT, PT, -R21, RZ, RZ ;  /* 0x000000ff15027210 */ /* 0x000fe20007ffe1ff */
[----:B------:R-:W-:Y:S02]  /*2a50*/  @!P0 IMAD R5, R43, R6, R21 ;  /* 0x000000062b058224 */ /* 0x000fe400078e0215 */
[----:B------:R-:W-:Y:S02]  /*2a60*/  @!P0 IMAD.MOV.U32 R21, RZ, RZ, R3 ;  /* 0x000000ffff158224 */ /* 0x000fe400078e0003 */
[----:B------:R-:W-:-:S02]  /*2a70*/  IMAD R2, R17, R2, R10 ;  /* 0x0000000211027224 */ /* 0x000fc400078e020a */
[----:B------:R-:W-:Y:S02]  /*2a80*/  IMAD R9, R5, R4, R7 ;  /* 0x0000000405097224 */ /* 0x000fe400078e0207 */
[----:B------:R-:W-:Y:S02]  /*2a90*/  IMAD R10, R21, R17, R2 ;  /* 0x00000011150a7224 */ /* 0x000fe400078e0202 */
.L_x_45:
[----:B------:R-:W1:Y:S02]  /*2aa0*/  LDCU UR8, c[0x0][0xf30] ;  /* 0x0001e600ff0877ac */ /* 0x000e640008000800 */
[----:B-1----:R-:W-:-:S09]  /*2ab0*/  UISETP.NE.AND UP0, UPT, UR8, 0x1, UPT ;  /* 0x000000010800788c */ /* 0x002fd2000bf05270 */
[----:B------:R-:W-:Y:S05]  /*2ac0*/  BRA.U UP0, `(.L_x_46) ;  /* 0x0000000100407547 */ /* 0x000fea000b800000 */
[----:B------:R-:W1:Y:S08]  /*2ad0*/  LDC.64 R4, c[0x0][0xf10] ;  /* 0x0003c400ff047b82 */ /* 0x000e700000000a00 */
[----:B------:R-:W2:Y:S08]  /*2ae0*/  LDC.64 R2, c[0x0][0xf18] ;  /* 0x0003c600ff027b82 */ /* 0x000eb00000000a00 */
[----:B------:R-:W3:Y:S08]  /*2af0*/  LDC R6, c[0x0][0xf20] ;  /* 0x0003c800ff067b82 */ /* 0x000ef00000000800 */
[----:B------:R-:W4:Y:S01]  /*2b00*/  LDC R7, c[0x0][0xf0c] ;  /* 0x0003c300ff077b82 */ /* 0x000f220000000800 */
[----:B-1----:R-:W-:-:S05]  /*2b10*/  IMAD.HI.U32 R4, R10, R4, RZ ;  /* 0x000000040a047227 */ /* 0x002fca00078e00ff */
[----:B------:R-:W-:Y:S01]  /*2b20*/  SHF.R.U32.HI R4, RZ, R5, R4 ;  /* 0x00000005ff047219 */ /* 0x000fe20000011604 */
[----:B--2---:R-:W-:Y:S01]  /*2b30*/  IMAD.HI.U32 R3, R9, R3, RZ ;  /* 0x0000000309037227 */ /* 0x004fe200078e00ff */
[----:B------:R-:W-:-:S04]  /*2b40*/  ISETP.NE.AND P0, PT, R2, 0x1, PT ;  /* 0x000000010200780c */ /* 0x000fc80003f05270 */
[----:B---3--:R-:W-:-:S04]  /*2b50*/  SHF.R.U32.HI R3, RZ, R6, R3 ;  /* 0x00000006ff037219 */ /* 0x008fc80000011603 */
[----:B------:R-:W-:Y:S02]  /*2b60*/  SEL R3, R9, R3, !P0 ;  /* 0x0000000309037207 */ /* 0x000fe40004000000 */
[----:B----4-:R-:W-:-:S04]  /*2b70*/  ISETP.NE.AND P1, PT, R7, 0x1, PT ;  /* 0x000000010700780c */ /* 0x010fc80003f25270 */
[----:B------:R-:W-:-:S05]  /*2b80*/  SEL R4, R10, R4, !P1 ;  /* 0x000000040a047207 */ /* 0x000fca0004800000 */
[----:B------:R-:W-:Y:S02]  /*2b90*/  IMAD.IADD R5, R3, 0x1, -R4 ;  /* 0x0000000103057824 */ /* 0x000fe400078e0a04 */
[----:B------:R-:W-:Y:S02]  /*2ba0*/  IMAD.IADD R3, R4, 0x1, -R3 ;  /* 0x0000000104037824 */ /* 0x000fe400078e0a03 */
[----:B------:R-:W-:Y:S02]  /*2bb0*/  IMAD R10, R5, R7, R10 ;  /* 0x00000007050a7224 */ /* 0x000fe400078e020a */
[----:B------:R-:W-:-:S07]  /*2bc0*/  IMAD R9, R3, R2, R9 ;  /* 0x0000000203097224 */ /* 0x000fce00078e0209 */
.L_x_46:
[----:B------:R-:W-:Y:S01]  /*2bd0*/  VIADD R14, R14, 0x1 ;  /* 0x000000010e0e7836 */ /* 0x000fe20000000000 */
[----:B------:R-:W-:Y:S01]  /*2be0*/  PLOP3.LUT P1, PT, PT, PT, PT, 0x80, 0x8 ;  /* 0x000000000008781c */ /* 0x000fe20003f2f070 */
[----:B------:R-:W-:Y:S02]  /*2bf0*/  VIADD R2, R10, UR39 ;  /* 0x000000270a027c36 */ /* 0x000fe40008000000 */
[----:B------:R-:W-:Y:S01]  /*2c00*/  VIADD R3, R9, UR38 ;  /* 0x0000002609037c36 */ /* 0x000fe20008000000 */
[----:B------:R-:W-:Y:S02]  /*2c10*/  ISETP.NE.AND P0, PT, R14, 0x2, PT ;  /* 0x000000020e00780c */ /* 0x000fe40003f05270 */
[----:B------:R-:W-:Y:S02]  /*2c20*/  R2UR UR27, R2 ;  /* 0x00000000021b72ca */ /* 0x000fe400000e0000 */
[----:B------:R-:W-:Y:S02]  /*2c30*/  SEL R2, RZ, 0x1, P0 ;  /* 0x00000001ff027807 */ /* 0x000fe40000000000 */
[----:B------:R-:W-:-:S02]  /*2c40*/  R2UR UR11, R3 ;  /* 0x00000000030b72ca */ /* 0x000fc400000e0000 */
[----:B------:R-:W-:Y:S02]  /*2c50*/  LOP3.LUT R13, R13, R2, RZ, 0x3c, !PT ;  /* 0x000000020d0d7212 */ /* 0x000fe400078e3cff */
[----:B------:R-:W-:Y:S01]  /*2c60*/  SEL R14, R14, RZ, P0 ;  /* 0x000000ff0e0e7207 */ /* 0x000fe20000000000 */
[----:B------:R-:W-:Y:S10]  /*2c70*/  @P2 BRA `(.L_x_47) ;  /* 0xffffffec00cc2947 */ /* 0x000ff4000383ffff */
[----:B------:R-:W-:Y:S01]  /*2c80*/  UIADD3 UR4, UPT, UPT, UR4, 0xb8, URZ ;  /* 0x000000b804047890 */ /* 0x000fe2000fffe0ff */
[----:B------:R-:W-:-:S03]  /*2c90*/  SHF.L.U32 R2, R15, 0x1f, RZ ;  /* 0x0000001f0f027819 */ /* 0x000fc600000006ff */
[----:B------:R-:W-:-:S09]  /*2ca0*/  ULEA UR5, UR7, UR4, 0x3 ;  /* 0x0000000407057291 */ /* 0x000fd2000f8e18ff */
[----:B------:R-:W1:Y:S02]  /*2cb0*/  SYNCS.PHASECHK.TRANS64.TRYWAIT P0, [UR5], R2 ;  /* 0x00000002ff0075a7 */ /* 0x000e640008001105 */
[----:B-1----:R-:W-:Y:S05]  /*2cc0*/  @!P0 BRA `(.L_x_48) ;  /* 0x000000c000908947 */ /* 0x002fea0003800000 */
.L_x_217:
[----:B------:R-:W-:-:S04]  /*2cd0*/  UIADD3 UR6, UPT, UPT, UR7, 0x1, URZ ;  /* 0x0000000107067890 */ /* 0x000fc8000fffe0ff */
[----:B------:R-:W-:-:S04]  /*2ce0*/  UISETP.NE.AND UP0, UPT, UR6, 0x17, UPT ;  /* 0x000000170600788c */ /* 0x000fc8000bf05270 */
[----:B------:R-:W-:Y:S02]  /*2cf0*/  USEL UR7, URZ, 0x1, UP0 ;  /* 0x00000001ff077887 */ /* 0x000fe40008000000 */
[----:B------:R-:W-:-:S04]  /*2d00*/  USEL UR6, UR6, URZ, UP0 ;  /* 0x000000ff06067287 */ /* 0x000fc80008000000 */
[----:B------:R-:W-:Y:S01]  /*2d10*/  ULEA UR5, UR6, UR4, 0x3 ;  /* 0x0000000406057291 */ /* 0x000fe2000f8e18ff */
[----:B-1----:R-:W-:-:S04]  /*2d20*/  LOP3.LUT R2, R15, UR7, RZ, 0x3c, !PT ;  /* 0x000000070f027c12 */ /* 0x002fc8000f8e3cff */
[----:B------:R-:W-:-:S04]  /*2d30*/  SHF.L.U32 R3, R2, 0x1f, RZ ;  /* 0x0000001f02037819 */ /* 0x000fc800000006ff */
[----:B------:R-:W1:Y:S02]  /*2d40*/  SYNCS.PHASECHK.TRANS64.TRYWAIT P0, [UR5], R3 ;  /* 0x00000003ff0075a7 */ /* 0x000e640008001105 */
[----:B-1----:R-:W-:Y:S05]  /*2d50*/  @!P0 BRA `(.L_x_49) ;  /* 0x000000c000848947 */ /* 0x002fea0003800000 */
.L_x_219:
[----:B------:R-:W-:-:S04]  /*2d60*/  UIADD3 UR6, UPT, UPT, UR6, 0x1, URZ ;  /* 0x0000000106067890 */ /* 0x000fc8000fffe0ff */
[----:B------:R-:W-:-:S04]  /*2d70*/  UISETP.NE.AND UP0, UPT, UR6, 0x17, UPT ;  /* 0x000000170600788c */ /* 0x000fc8000bf05270 */
[----:B------:R-:W-:Y:S02]  /*2d80*/  USEL UR7, URZ, 0x1, UP0 ;  /* 0x00000001ff077887 */ /* 0x000fe40008000000 */
[----:B------:R-:W-:-:S04]  /*2d90*/  USEL UR6, UR6, URZ, UP0 ;  /* 0x000000ff06067287 */ /* 0x000fc80008000000 */
[----:B------:R-:W-:Y:S01]  /*2da0*/  ULEA UR5, UR6, UR4, 0x3 ;  /* 0x0000000406057291 */ /* 0x000fe2000f8e18ff */
[----:B------:R-:W-:-:S04]  /*2db0*/  LOP3.LUT R2, R2, UR7, RZ, 0x3c, !PT ;  /* 0x0000000702027c12 */ /* 0x000fc8000f8e3cff */
[----:B-1----:R-:W-:-:S04]  /*2dc0*/  SHF.L.U32 R3, R2, 0x1f, RZ ;  /* 0x0000001f02037819 */ /* 0x002fc800000006ff */
[----:B------:R-:W1:Y:S02]  /*2dd0*/  SYNCS.PHASECHK.TRANS64.TRYWAIT P0, [UR5], R3 ;  /* 0x00000003ff0075a7 */ /* 0x000e640008001105 */
[----:B-1----:R-:W-:Y:S05]  /*2de0*/  @!P0 BRA `(.L_x_50) ;  /* 0x000000c000788947 */ /* 0x002fea0003800000 */
.L_x_221:
        /* <DEDUP_REMOVED lines=9> */
.L_x_223:
        /* <DEDUP_REMOVED lines=9> */
.L_x_225:
        /* <DEDUP_REMOVED lines=9> */
.L_x_227:
        /* <DEDUP_REMOVED lines=9> */
.L_x_229:
        /* <DEDUP_REMOVED lines=9> */
.L_x_231:
        /* <DEDUP_REMOVED lines=9> */
.L_x_233:
        /* <DEDUP_REMOVED lines=9> */
.L_x_235:
        /* <DEDUP_REMOVED lines=9> */
.L_x_237:
        /* <DEDUP_REMOVED lines=9> */
.L_x_239:
        /* <DEDUP_REMOVED lines=9> */
.L_x_241:
        /* <DEDUP_REMOVED lines=9> */
.L_x_243:
        /* <DEDUP_REMOVED lines=9> */
.L_x_245:
        /* <DEDUP_REMOVED lines=9> */
.L_x_247:
        /* <DEDUP_REMOVED lines=9> */
.L_x_249:
        /* <DEDUP_REMOVED lines=9> */
.L_x_251:
        /* <DEDUP_REMOVED lines=9> */
.L_x_253:
        /* <DEDUP_REMOVED lines=9> */
.L_x_255:
        /* <DEDUP_REMOVED lines=9> */
.L_x_257:
        /* <DEDUP_REMOVED lines=9> */
.L_x_259:
[----:B------:R-:W-:-:S04]  /*38a0*/  UIADD3 UR6, UPT, UPT, UR6, 0x1, URZ ;  /* 0x0000000106067890 */ /* 0x000fc8000fffe0ff */
[----:B------:R-:W-:-:S04]  /*38b0*/  UISETP.NE.AND UP0, UPT, UR6, 0x17, UPT ;  /* 0x000000170600788c */ /* 0x000fc8000bf05270 */
[----:B------:R-:W-:Y:S02]  /*38c0*/  USEL UR5, URZ, 0x1, UP0 ;  /* 0x00000001ff057887 */ /* 0x000fe40008000000 */
[----:B------:R-:W-:-:S04]  /*38d0*/  USEL UR6, UR6, URZ, UP0 ;  /* 0x000000ff06067287 */ /* 0x000fc80008000000 */
[----:B------:R-:W-:Y:S01]  /*38e0*/  ULEA UR6, UR6, UR4, 0x3 ;  /* 0x0000000406067291 */ /* 0x000fe2000f8e18ff */
[----:B------:R-:W-:-:S04]  /*38f0*/  LOP3.LUT R2, R2, UR5, RZ, 0x3c, !PT ;  /* 0x0000000502027c12 */ /* 0x000fc8000f8e3cff */
[----:B------:R-:W-:Y:S01]  /*3900*/  SHF.L.U32 R2, R2, 0x1f, RZ ;  /* 0x0000001f02027819 */ /* 0x000fe200000006ff */
[----:B-1--4-:R-:W-:-:S07]  /*3910*/  IMAD.U32 R0, RZ, RZ, UR6 ;  /* 0x00000006ff007e24 */ /* 0x012fce000f8e00ff */
.L_x_70:
[----:B-1----:R1:W2:Y:S02]  /*3920*/  SYNCS.PHASECHK.TRANS64.TRYWAIT P0, [R0+URZ], R2 ;  /* 0x00000002000075a7 */ /* 0x0022a400080011ff */
[----:B--2---:R-:W-:Y:S05]  /*3930*/  @!P0 NANOSLEEP.SYNCS 0x989680 ;  /* 0x009896800000895d */ /* 0x004fea0003900000 */
[----:B------:R-:W2:Y:S02]  /*3940*/  @!P0 SYNCS.PHASECHK.TRANS64 P0, [R0+URZ], R2 ;  /* 0x00000002000085a7 */ /* 0x000ea400080010ff */
[----:B--2---:R-:W-:Y:S05]  /*3950*/  @P0 EXIT ;  /* 0x000000000000094d */ /* 0x004fea0003800000 */
[----:B------:R-:W-:Y:S05]  /*3960*/  BRA `(.L_x_70) ;  /* 0xfffffffc00ec7947 */ /* 0x000fea000383ffff */
.L_x_23:
[----:B------:R-:W-:-:S04]  /*3970*/  UISETP.NE.AND UP1, UPT, UR37, URZ, UPT ;  /* 0x000000ff2500728c */ /* 0x000fc8000bf25270 */
[----:B------:R-:W-:-:S09]  /*3980*/  UISETP.NE.OR UP1, UPT, UR12, 0x1, UP1 ;  /* 0x000000010c00788c */ /* 0x000fd20008f25670 */
[----:B------:R-:W-:Y:S05]  /*3990*/  BRA.U UP1, `(.L_x_71) ;  /* 0x0000000501487547 */ /* 0x000fea000b800000 */
[----:B------:R-:W-:Y:S01]  /*39a0*/  ISETP.GE.U32.AND P2, PT, R2, 0x8, PT ;  /* 0x000000080200780c */ /* 0x000fe20003f46070 */
[----:B------:R-:W-:Y:S01]  /*39b0*/  IMAD.MOV.U32 R12, RZ, RZ, 0x1 ;  /* 0x00000001ff0c7424 */ /* 0x000fe200078e00ff */
[----:B------:R-:W-:Y:S02]  /*39c0*/  CS2R R10, SRZ ;  /* 0x00000000000a7805 */ /* 0x000fe4000001ff00 */
[----:B------:R-:W-:Y:S01]  /*39d0*/  CS2R R8, SRZ ;  /* 0x0000000000087805 */ /* 0x000fe2000001ff00 */
[----:B------:R-:W-:Y:S01]  /*39e0*/  UMOV UR4, 0x400 ;  /* 0x0000040000047882 */ /* 0x000fe20000000000 */
[----:B------:R-:W-:Y:S01]  /*39f0*/  UMOV UR6, URZ ;  /* 0x000000ff00067c82 */ /* 0x000fe20008000000 */
[----:B------:R-:W-:-:S12]  /*3a00*/  ULEA UR37, UR37, UR4, 0x18 ;  /* 0x0000000425257291 */ /* 0x000fd8000f8ec0ff */
.L_x_75:
[----:B------:R-:W-:Y:S02]  /*3a10*/  LEA R0, R8, UR37, 0x3 ;  /* 0x0000002508007c11 */ /* 0x000fe4000f8e18ff */
[----:B------:R-:W-:-:S03]  /*3a20*/  SHF.L.U32 R4, R9, 0x1f, RZ ;  /* 0x0000001f09047819 */ /* 0x000fc600000006ff */
[----:B------:R-:W-:Y:S01]  /*3a30*/  VIADD R5, R0, 0x210 ;  /* 0x0000021000057836 */ /* 0x000fe20000000000 */
[----:B------:R-:W2:Y:S02]  /*3a40*/  SYNCS.PHASECHK.TRANS64.TRYWAIT P0, [R0+URZ+0x200], R4 ;  /* 0x00020004000075a7 */ /* 0x000ea400080011ff */
[----:B--2---:R-:W-:Y:S05]  /*3a50*/  @!P0 BRA `(.L_x_72) ;  /* 0x000000bc003c8947 */ /* 0x004fea0003800000 */
.L_x_260:
[----:B------:R-:W-:Y:S01]  /*3a60*/  ULEA UR5, UR6, UR37, 0x3 ;  /* 0x0000002506057291 */ /* 0x000fe2000f8e18ff */
[----:B--2---:R-:W-:Y:S01]  /*3a70*/  PRMT R0, RZ, 0x654, R5 ;  /* 0x00000654ff007816 */ /* 0x004fe20000000005 */
[----:B------:R-:W-:Y:S01]  /*3a80*/  @!P2 IMAD.MOV.U32 R4, RZ, RZ, 0x10 ;  /* 0x00000010ff04a424 */ /* 0x000fe200078e00ff */
[----:B------:R-:W-:Y:S01]  /*3a90*/  SHF.L.U32 R5, R12, 0x1f, RZ ;  /* 0x0000001f0c057819 */ /* 0x000fe200000006ff */
[----:B------:R-:W-:Y:S01]  /*3aa0*/  UIADD3 UR4, UPT, UPT, UR5, 0x1c0, URZ ;  /* 0x000001c005047890 */ /* 0x000fe2000fffe0ff */
[----:B------:R2:W-:Y:S05]  /*3ab0*/  SYNCS.ARRIVE.TRANS64.RED.A1T0 RZ, [R0+URZ], RZ ;  /* 0x000000ff00ff79a7 */ /* 0x0005ea00081004ff */
[----:B------:R-:W-:Y:S01]  /*3ac0*/  IMAD.U32 R6, RZ, RZ, UR4 ;  /* 0x00000004ff067e24 */ /* 0x000fe2000f8e00ff */
[----:B------:R-:W3:Y:S04]  /*3ad0*/  SYNCS.PHASECHK.TRANS64.TRYWAIT P0, [UR5+0x1d0], R5 ;  /* 0x0001d005ff0075a7 */ /* 0x000ee80008001105 */
[----:B------:R-:W-:Y:S01]  /*3ae0*/  PRMT R6, R2, 0x654, R6 ;  /* 0x0000065402067816 */ /* 0x000fe20000000006 */
[----:B--23--:R-:W-:Y:S06]  /*3af0*/  @!P0 BRA `(.L_x_73) ;  /* 0x000000bc00288947 */ /* 0x00cfec0003800000 */
.L_x_262:
[----:B------:R-:W-:Y:S01]  /*3b00*/  ULEA UR4, UR6, UR37, 0x4 ;  /* 0x0000002506047291 */ /* 0x000fe2000f8e20ff */
[----:B------:R-:W-:Y:S01]  /*3b10*/  SEL R3, R6, R3, !P2 ;  /* 0x0000000306037207 */ /* 0x000fe20005000000 */
[----:B------:R-:W-:Y:S01]  /*3b20*/  UIADD3 UR5, UPT, UPT, UR5, 0x1c0, URZ ;  /* 0x000001c005057890 */ /* 0x000fe2000fffe0ff */
[----:B--2---:R-:W-:Y:S01]  /*3b30*/  LEA R0, R11, UR37, 0x3 ;  /* 0x000000250b007c11 */ /* 0x004fe2000f8e18ff */
[----:B------:R-:W-:Y:S01]  /*3b40*/  UIADD3 UR4, UPT, UPT, UR4, 0x230, URZ ;  /* 0x0000023004047890 */ /* 0x000fe2000fffe0ff */
[----:B------:R2:W-:Y:S01]  /*3b50*/  @!P2 SYNCS.ARRIVE.TRANS64.RED RZ, [R3+URZ], R4 ;  /* 0x0000000403ffa9a7 */ /* 0x0005e200080004ff */
[----:B------:R-:W-:Y:S01]  /*3b60*/  UIADD3 UR6, UPT, UPT, UR6, 0x1, URZ ;  /* 0x0000000106067890 */ /* 0x000fe2000fffe0ff */
[----:B------:R-:W-:-:S03]  /*3b70*/  VIADD R8, R8, 0x1 ;  /* 0x0000000108087836 */ /* 0x000fc60000000000 */
[----:B------:R-:W-:Y:S02]  /*3b80*/  UISETP.NE.AND UP0, UPT, UR6, 0x2, UPT ;  /* 0x000000020600788c */ /* 0x000fe4000bf05270 */
[----:B------:R-:W-:Y:S01]  /*3b90*/  ISETP.NE.AND P0, PT, R8, 0x2, PT ;  /* 0x000000020800780c */ /* 0x000fe20003f05270 */
[----:B------:R-:W-:Y:S06]  /*3ba0*/  UGETNEXTWORKID.BROADCAST [UR4], [UR5] ;  /* 0x00000000040073ca */ /* 0x000fec0008000100 */
[----:B------:R-:W-:Y:S02]  /*3bb0*/  USEL UR4, URZ, 0x1, UP0 ;  /* 0x00000001ff047887 */ /* 0x000fe40008000000 */
[----:B------:R-:W-:-:S04]  /*3bc0*/  USEL UR6, UR6, URZ, UP0 ;  /* 0x000000ff06067287 */ /* 0x000fc80008000000 */
[----:B------:R-:W-:Y:S02]  /*3bd0*/  LOP3.LUT R12, R12, UR4, RZ, 0x3c, !PT ;  /* 0x000000040c0c7c12 */ /* 0x000fe4000f8e3cff */
[----:B--2---:R-:W-:-:S04]  /*3be0*/  SHF.L.U32 R4, R10, 0x1f, RZ ;  /* 0x0000001f0a047819 */ /* 0x004fc800000006ff */
[----:B------:R-:W2:Y:S02]  /*3bf0*/  SYNCS.PHASECHK.TRANS64.TRYWAIT P1, [R0+URZ+0x1c0], R4 ;  /* 0x0001c004000075a7 */ /* 0x000ea400080211ff */
[----:B--2---:R-:W-:Y:S05]  /*3c00*/  @!P1 BRA `(.L_x_74) ;  /* 0x000000b800fc9947 */ /* 0x004fea0003800000 */
.L_x_263:
[C---:B--2---:R-:W-:Y:S01]  /*3c10*/  LEA R4, R11.reuse, UR37, 0x4 ;  /* 0x000000250b047c11 */ /* 0x044fe2000f8e20ff */
[----:B------:R-:W-:Y:S01]  /*3c20*/  VIADD R0, R0, 0x1d0 ;  /* 0x000001d000007836 */ /* 0x000fe20000000000 */
[----:B------:R-:W-:Y:S01]  /*3c30*/  SEL R8, R8, RZ, P0 ;  /* 0x000000ff08087207 */ /* 0x000fe20000000000 */
[----:B------:R-:W-:-:S03]  /*3c40*/  VIADD R11, R11, 0x1 ;  /* 0x000000010b0b7836 */ /* 0x000fc60000000000 */
[----:B------:R-:W2:Y:S01]  /*3c50*/  LDS.128 R4, [R4+0x230] ;  /* 0x0002300004047984 */ /* 0x000ea20000000c00 */
[----:B------:R-:W-:Y:S02]  /*3c60*/  PRMT R0, RZ, 0x654, R0 ;  /* 0x00000654ff007816 */ /* 0x000fe40000000000 */
[C---:B------:R-:W-:Y:S01]  /*3c70*/  ISETP.NE.AND P1, PT, R11.reuse, 0x2, PT ;  /* 0x000000020b00780c */ /* 0x040fe20003f25270 */
[----:B------:R-:W-:Y:S01]  /*3c80*/  @!PT LDS RZ, [RZ] ;  /* 0x00000000fffff984 */ /* 0x000fe20000000800 */
[----:B------:R-:W-:Y:S01]  /*3c90*/  @!PT LDS RZ, [RZ] ;  /* 0x00000000fffff984 */ /* 0x000fe20000000800 */
[----:B------:R-:W-:Y:S01]  /*3ca0*/  @!PT LDS RZ, [RZ] ;  /* 0x00000000fffff984 */ /* 0x000fe20000000800 */
[----:B------:R-:W-:Y:S01]  /*3cb0*/  @!PT LDS RZ, [RZ] ;  /* 0x00000000fffff984 */ /* 0x000fe20000000800 */
[----:B------:R3:W-:Y:S06]  /*3cc0*/  MEMBAR.ALL.CTA ;  /* 0x0000000000007992 */ /* 0x0007ec0000008000 */
[----:B---3--:R-:W3:Y:S01]  /*3cd0*/  FENCE.VIEW.ASYNC.S ;  /* 0x00000000000073c6 */ /* 0x008ee20000000000 */
[----:B------:R-:W-:Y:S01]  /*3ce0*/  SEL R11, R11, RZ, P1 ;  /* 0x000000ff0b0b7207 */ /* 0x000fe20000800000 */
[----:B---3--:R3:W-:Y:S01]  /*3cf0*/  SYNCS.ARRIVE.TRANS64.RED.A1T0 RZ, [R0+URZ], RZ ;  /* 0x000000ff00ff79a7 */ /* 0x0087e200081004ff */
[----:B--2---:R-:W-:-:S02]  /*3d00*/  LOP3.LUT P3, RZ, R6, 0x1, RZ, 0xc0, !PT ;  /* 0x0000000106ff7812 */ /* 0x004fc4000786c0ff */
[----:B------:R-:W-:-:S04]  /*3d10*/  SEL R4, RZ, 0x1, P1 ;  /* 0x00000001ff047807 */ /* 0x000fc80000800000 */
[----:B------:R-:W-:Y:S02]  /*3d20*/  LOP3.LUT R10, R10, R4, RZ, 0x3c, !PT ;  /* 0x000000040a0a7212 */ /* 0x000fe400078e3cff */
[----:B---3--:R-:W-:-:S04]  /*3d30*/  SEL R0, RZ, 0x1, P0 ;  /* 0x00000001ff007807 */ /* 0x008fc80000000000 */
[----:B------:R-:W-:Y:S01]  /*3d40*/  LOP3.LUT R9, R9, R0, RZ, 0x3c, !PT ;  /* 0x0000000009097212 */ /* 0x000fe200078e3cff */
[----:B------:R-:W-:Y:S06]  /*3d50*/  @P3 BRA `(.L_x_75) ;  /* 0xfffffffc002c3947 */ /* 0x000fec000383ffff */
[----:B------:R-:W-:Y:S01]  /*3d60*/  ULEA UR5, UR6, UR37, 0x3 ;  /* 0x0000002506057291 */ /* 0x000fe2000f8e18ff */
[----:B------:R-:W-:-:S08]  /*3d70*/  SHF.L.U32 R2, R12, 0x1f, RZ ;  /* 0x0000001f0c027819 */ /* 0x000fd000000006ff */
[----:B------:R-:W2:Y:S02]  /*3d80*/  SYNCS.PHASECHK.TRANS64 P0, [UR5+0x1d0], R2 ;  /* 0x0001d002ff0075a7 */ /* 0x000ea40008001005 */
[----:B--2---:R-:W-:Y:S05]  /*3d90*/  @P0 BRA `(.L_x_76) ;  /* 0x0000000000080947 */ /* 0x004fea0003800000 */
[----:B------:R-:W2:Y:S02]  /*3da0*/  SYNCS.PHASECHK.TRANS64.TRYWAIT P0, [UR5+0x1d0], R2 ;  /* 0x0001d002ff0075a7 */ /* 0x000ea40008001105 */
[----:B--2---:R-:W-:Y:S05]  /*3db0*/  @!P0 BRA `(.L_x_77) ;  /* 0x000000b800a48947 */ /* 0x004fea0003800000 */
.L_x_76:
[----:B------:R-:W-:-:S04]  /*3dc0*/  UIADD3 UR4, UPT, UPT, UR6, 0x1, URZ ;  /* 0x0000000106047890 */ /* 0x000fc8000fffe0ff */
[----:B------:R-:W-:-:S04]  /*3dd0*/  UISETP.NE.AND UP0, UPT, UR4, 0x2, UPT ;  /* 0x000000020400788c */ /* 0x000fc8000bf05270 */
[----:B------:R-:W-:Y:S02]  /*3de0*/  USEL UR7, URZ, 0x1, UP0 ;  /* 0x00000001ff077887 */ /* 0x000fe40008000000 */
[----:B------:R-:W-:-:S04]  /*3df0*/  USEL UR4, UR4, URZ, UP0 ;  /* 0x000000ff04047287 */ /* 0x000fc80008000000 */
[----:B------:R-:W-:Y:S01]  /*3e00*/  ULEA UR4, UR4, UR37, 0x3 ;  /* 0x0000002504047291 */ /* 0x000fe2000f8e18ff */
[----:B--2---:R-:W-:-:S04]  /*3e10*/  LOP3.LUT R2, R12, UR7, RZ, 0x3c, !PT ;  /* 0x000000070c027c12 */ /* 0x004fc8000f8e3cff */
[----:B------:R-:W-:-:S04]  /*3e20*/  SHF.L.U32 R0, R2, 0x1f, RZ ;  /* 0x0000001f02007819 */ /* 0x000fc800000006ff */
[----:B------:R-:W2:Y:S02]  /*3e30*/  SYNCS.PHASECHK.TRANS64 P0, [UR4+0x1d0], R0 ;  /* 0x0001d000ff0075a7 */ /* 0x000ea40008001004 */
[----:B-12---:R-:W-:Y:S05]  /*3e40*/  @P0 EXIT ;  /* 0x000000000000094d */ /* 0x006fea0003800000 */
[----:B------:R-:W-:Y:S02]  /*3e50*/  SHF.L.U32 R2, R2, 0x1f, RZ ;  /* 0x0000001f02027819 */ /* 0x000fe400000006ff */
[----:B------:R-:W-:-:S07]  /*3e60*/  MOV R0, UR4 ;  /* 0x0000000400007c02 */ /* 0x000fce0008000f00 */
.L_x_78:
[----:B-1----:R1:W2:Y:S02]  /*3e70*/  SYNCS.PHASECHK.TRANS64.TRYWAIT P0, [R0+URZ+0x1d0], R2 ;  /* 0x0001d002000075a7 */ /* 0x0022a400080011ff */
[----:B--2---:R-:W-:Y:S05]  /*3e80*/  @!P0 NANOSLEEP.SYNCS 0x989680 ;  /* 0x009896800000895d */ /* 0x004fea0003900000 */
[----:B------:R-:W2:Y:S02]  /*3e90*/  @!P0 SYNCS.PHASECHK.TRANS64 P0, [R0+URZ+0x1d0], R2 ;  /* 0x0001d002000085a7 */ /* 0x000ea400080010ff */
[----:B--2---:R-:W-:Y:S05]  /*3ea0*/  @P0 EXIT ;  /* 0x000000000000094d */ /* 0x004fea0003800000 */
[----:B------:R-:W-:Y:S05]  /*3eb0*/  BRA `(.L_x_78) ;  /* 0xfffffffc00ec7947 */ /* 0x000fea000383ffff */
.L_x_71:
[----:B------:R-:W-:Y:S05]  /*3ec0*/  BRA.U UP3, `(.L_x_79) ;  /* 0x0000000d037c7547 */ /* 0x000fea000b800000 */
[----:B------:R-:W-:Y:S01]  /*3ed0*/  UMOV UR4, 0x40 ;  /* 0x0000004000047882 */ /* 0x000fe20000000000 */
[----:B------:R-:W-:Y:S01]  /*3ee0*/  NOP ;  /* 0x0000000000007918 */ /* 0x000fe20000000000 */
[----:B------:R-:W-:Y:S01]  /*3ef0*/  ULEA UR4, UR37, UR4, 0x18 ;  /* 0x0000000425047291 */ /* 0x000fe2000f8ec0ff */
[----:B------:R-:W-:Y:S02]  /*3f00*/  UMOV UR5, 0x400 ;  /* 0x0000040000057882 */ /* 0x000fe40000000000 */
[----:B------:R-:W-:-:S06]  /*3f10*/  ULEA UR37, UR37, UR5, 0x18 ;  /* 0x0000000525257291 */ /* 0x000fcc000f8ec0ff */
[----:B------:R-:W2:Y:S02]  /*3f20*/  LDS.U8 R2, [UR4+0x1c] ;  /* 0x00001c04ff027984 */ /* 0x000ea40008000000 */
[----:B--2---:R-:W-:-:S13]  /*3f30*/  ISETP.NE.AND P0, PT, R2, RZ, PT ;  /* 0x000000ff0200720c */ /* 0x004fda0003f05270 */
[----:B------:R-:W-:Y:S05]  /*3f40*/  @P0 BRA `(.L_x_80) ;  /* 0x0000000000580947 */ /* 0x000fea0003800000 */
[----:B------:R-:W-:-:S13]  /*3f50*/  ELECT P0, URZ, PT ;  /* 0x0000000000ff782f */ /* 0x000fda0003800000 */
[----:B------:R-:W-:Y:S05]  /*3f60*/  @!P0 BRA `(.L_x_81) ;  /* 0x0000000000608947 */ /* 0x000fea0003800000 */
[----:B------:R-:W-:Y:S01]  /*3f70*/  UMOV UR5, 0x10 ;  /* 0x0000001000057882 */ /* 0x000fe20000000000 */
[----:B------:R-:W-:Y:S01]  /*3f80*/  HFMA2 R2, -RZ, RZ, 0, 5.9604644775390625e-08 ;  /* 0x00000001ff027431 */ /* 0x000fe200000001ff */
[----:B------:R-:W-:-:S03]  /*3f90*/  MOV R3, 0xffff ;  /* 0x0000ffff00037802 */ /* 0x000fc60000000f00 */
[----:B------:R-:W-:Y:S04]  /*3fa0*/  DEPBAR.LE SB2, 0x36 ;  /* 0x0000ad800000791a */ /* 0x000fe80000000000 */
[----:B------:R-:W2:Y:S02]  /*3fb0*/  UTCATOMSWS.FIND_AND_SET.ALIGN UP0, UR5, UR5 ;  /* 0x00000005000575e3 */ /* 0x000ea40008000800 */
[----:B--2---:R-:W-:Y:S01]  /*3fc0*/  MOV R4, UR5 ;  /* 0x0000000500047c02 */ /* 0x004fe20008000f00 */
[----:B------:R-:W-:Y:S06]  /*3fd0*/  BRA.U UP0, `(.L_x_82) ;  /* 0x0000000100187547 */ /* 0x000fec000b800000 */
.L_x_83:
[----:B------:R-:W-:Y:S05]  /*3fe0*/  NANOSLEEP 0x64 ;  /* 0x000000640000795d */ /* 0x000fea0003800000 */
[----:B------:R-:W-:-:S05]  /*3ff0*/  UMOV UR5, 0x10 ;  /* 0x0000001000057882 */ /* 0x000fca0000000000 */
[----:B------:R-:W-:Y:S04]  /*4000*/  DEPBAR.LE SB2, 0x36 ;  /* 0x0000ad800000791a */ /* 0x000fe80000000000 */
[----:B------:R-:W2:Y:S02]  /*4010*/  UTCATOMSWS.FIND_AND_SET.ALIGN UP0, UR5, UR5 ;  /* 0x00000005000575e3 */ /* 0x000ea40008000800 */
[----:B--2---:R-:W-:Y:S01]  /*4020*/  MOV R4, UR5 ;  /* 0x0000000500047c02 */ /* 0x004fe20008000f00 */
[----:B------:R-:W-:Y:S05]  /*4030*/  BRA.U !UP0, `(.L_x_83) ;  /* 0xfffffffd08e87547 */ /* 0x000fea000b83ffff */
.L_x_82:
[-C--:B------:R-:W-:Y:S02]  /*4040*/  SHF.L.U32 R3, R3, R4.reuse, RZ ;  /* 0x0000000403037219 */ /* 0x080fe400000006ff */
[----:B------:R-:W-:Y:S01]  /*4050*/  SHF.L.U32 R2, R2, R4, RZ ;  /* 0x0000000402027219 */ /* 0x000fe200000006ff */
[----:B------:R-:W-:Y:S02]  /*4060*/  IMAD.SHL.U32 R4, R4, 0x20, RZ ;  /* 0x0000002004047824 */ /* 0x000fe400078e00ff */
[----:B------:R2:W-:Y:S04]  /*4070*/  ATOMS.OR RZ, [UR4+0x14], R3 ;  /* 0x00001403ffff798c */ /* 0x0005e8000b000004 */
[----:B------:R2:W-:Y:S04]  /*4080*/  ATOMS.OR RZ, [UR4+0x18], R2 ;  /* 0x00001802ffff798c */ /* 0x0005e8000b000004 */
[----:B------:R2:W-:Y:S01]  /*4090*/  STS [UR37+0x250], R4 ;  /* 0x00025004ff007988 */ /* 0x0005e20008000825 */
[----:B------:R-:W-:Y:S05]  /*40a0*/  BRA `(.L_x_81) ;  /* 0x0000000000107947 */ /* 0x000fea0003800000 */
.L_x_80:
[----:B------:R-:W-:-:S05]  /*40b0*/  MOV R2, 0xffffffff ;  /* 0xffffffff00027802 */ /* 0x000fca0000000f00 */
[----:B------:R2:W-:Y:S02]  /*40c0*/  STS [UR37+0x250], R2 ;  /* 0x00025002ff007988 */ /* 0x0005e40008000825 */
[----:B--2---:R-:W-:Y:S02]  /*40d0*/  MOV R2, 0x40f0 ;  /* 0x000040f000027802 */ /* 0x004fe40000000f00 */
[----:B-1---5:R-:W-:Y:S05]  /*40e0*/  CALL.REL.NOINC `($__internal_1_$__cuda_sm10x_tcgen05_guardrail_trap_phase_invalid_during_alloc) ;  /* 0x000000c000707944 */ /* 0x022fea0003c00000 */
.L_x_81:
[----:B------:R-:W-:Y:S05]  /*40f0*/  WARPSYNC.ALL ;  /* 0x0000000000007948 */ /* 0x000fea0003800000 */
[----:B------:R-:W3:Y:S01]  /*4100*/  S2UR UR7, SR_CgaCtaId ;  /* 0x00000000000779c3 */ /* 0x000ee20000008800 */
[----:B------:R-:W-:Y:S01]  /*4110*/  UMOV UR4, 0x400 ;  /* 0x0000040000047882 */ /* 0x000fe20000000000 */
[----:B------:R-:W-:-:S06]  /*4120*/  NOP ;  /* 0x0000000000007918 */ /* 0x000fcc0000000000 */
[----:B------:R-:W-:Y:S06]  /*4130*/  BAR.ARV 0x6, 0xa0 ;  /* 0x0182800000007b1d */ /* 0x000fec0000002000 */
[----:B------:R-:W4:Y:S01]  /*4140*/  LDCU UR8, c[0x0][0x38c] ;  /* 0x00007180ff0877ac */ /* 0x000f220008000800 */
[----:B------:R-:W-:Y:S01]  /*4150*/  LOP3.LUT R0, R0, 0xffff, RZ, 0xc0, !PT ;  /* 0x0000ffff00007812 */ /* 0x000fe200078ec0ff */
[----:B------:R-:W-:Y:S01]  /*4160*/  IMAD.MOV.U32 R11, RZ, RZ, 0x1 ;  /* 0x00000001ff0b7424 */ /* 0x000fe200078e00ff */
[----:B------:R-:W-:Y:S01]  /*4170*/  CS2R R8, SRZ ;  /* 0x0000000000087805 */ /* 0x000fe2000001ff00 */
[----:B------:R-:W-:Y:S01]  /*4180*/  IMAD.MOV.U32 R10, RZ, RZ, RZ ;  /* 0x000000ffff0a7224 */ /* 0x000fe200078e00ff */
[----:B------:R-:W-:Y:S01]  /*4190*/  R2UR UR11, R0 ;  /* 0x00000000000b72ca */ /* 0x000fe200000e0000 */
[----:B------:R-:W-:Y:S01]  /*41a0*/  UMOV UR22, URZ ;  /* 0x000000ff00167c82 */ /* 0x000fe20008000000 */
[----:B------:R-:W-:Y:S01]  /*41b0*/  UMOV UR21, URZ ;  /* 0x000000ff00157c82 */ /* 0x000fe20008000000 */
[----:B---3--:R-:W-:Y:S01]  /*41c0*/  ULEA UR7, UR7, UR4, 0x18 ;  /* 0x0000000407077291 */ /* 0x008fe2000f8ec0ff */
[----:B------:R-:W3:Y:S03]  /*41d0*/  LDCU UR4, c[0x0][0x38c] ;  /* 0x00007180ff0477ac */ /* 0x000ee60008000800 */
[----:B------:R-:W-:-:S02]  /*41e0*/  UIADD3 UR13, UPT, UPT, UR7, 0x4400, URZ ;  /* 0x00004400070d7890 */ /* 0x000fc4000fffe0ff */
[----:B------:R-:W-:-:S03]  /*41f0*/  UIADD3 UR14, UPT, UPT, UR7, 0x1b400, URZ ;  /* 0x0001b400070e7890 */ /* 0x000fc6000fffe0ff */
[----:B--2---:R-:W2:Y:S01]  /*4200*/  LDS R2, [UR7+0x250] ;  /* 0x00025007ff027984 */ /* 0x004ea20008000800 */
[----:B------:R-:W-:Y:S02]  /*4210*/  UIADD3 UR15, UPT, UPT, UR7, 0x32400, URZ ;  /* 0x00032400070f7890 */ /* 0x000fe4000fffe0ff */
[----:B------:R-:W-:Y:S02]  /*4220*/  UIADD3 UR16, UPT, UPT, UR7, 0x35200, URZ ;  /* 0x0003520007107890 */ /* 0x000fe4000fffe0ff */
[----:B------:R-:W-:Y:S02]  /*4230*/  USHF.R.U32.HI UR13, URZ, 0x4, UR13 ;  /* 0x00000004ff0d7899 */ /* 0x000fe4000801160d */
[----:B------:R-:W-:Y:S02]  /*4240*/  USHF.R.U32.HI UR14, URZ, 0x4, UR14 ;  /* 0x00000004ff0e7899 */ /* 0x000fe4000801160e */
[----:B------:R-:W-:Y:S02]  /*4250*/  USHF.R.U32.HI UR15, URZ, 0x4, UR15 ;  /* 0x00000004ff0f7899 */ /* 0x000fe4000801160f */
[----:B---3--:R-:W-:-:S02]  /*4260*/  UIADD3 UR4, UPT, UPT, UR4, 0x3f, URZ ;  /* 0x0000003f04047890 */ /* 0x008fc4000fffe0ff */
[----:B------:R-:W-:Y:S02]  /*4270*/  USHF.R.U32.HI UR16, URZ, 0x4, UR16 ;  /* 0x00000004ff107899 */ /* 0x000fe40008011610 */
[----:B------:R-:W-:Y:S02]  /*4280*/  USHF.R.S32.HI UR6, URZ, 0x1f, UR4 ;  /* 0x0000001fff067899 */ /* 0x000fe40008011404 */
[----:B------:R-:W-:Y:S02]  /*4290*/  ULOP3.LUT UR13, UR13, 0x3fff, URZ, 0xc0, !UPT ;  /* 0x00003fff0d0d7892 */ /* 0x000fe4000f8ec0ff */
[----:B------:R-:W-:Y:S02]  /*42a0*/  ULEA.HI UR6, UR6, UR4, URZ, 0x6 ;  /* 0x0000000406067291 */ /* 0x000fe4000f8f30ff */
[----:B------:R-:W-:Y:S02]  /*42b0*/  ULOP3.LUT UR14, UR14, 0x3fff, URZ, 0xc0, !UPT ;  /* 0x00003fff0e0e7892 */ /* 0x000fe4000f8ec0ff */
[----:B------:R-:W-:-:S02]  /*42c0*/  USHF.R.S32.HI UR6, URZ, 0x6, UR6 ;  /* 0x00000006ff067899 */ /* 0x000fc40008011406 */
[----:B------:R-:W-:Y:S02]  /*42d0*/  ULOP3.LUT UR15, UR15, 0x3fff, URZ, 0xc0, !UPT ;  /* 0x00003fff0f0f7892 */ /* 0x000fe4000f8ec0ff */
[----:B------:R-:W-:Y:S02]  /*42e0*/  UISETP.LT.AND UP0, UPT, UR6, 0x1, UPT ;  /* 0x000000010600788c */ /* 0x000fe4000bf01270 */
[----:B------:R-:W-:Y:S02]  /*42f0*/  ULOP3.LUT UR16, UR16, 0x3fff, URZ, 0xc0, !UPT ;  /* 0x00003fff10107892 */ /* 0x000fe4000f8ec0ff */
[----:B------:R-:W-:Y:S02]  /*4300*/  USEL UR12, UR6, 0x1, !UP0 ;  /* 0x00000001060c7887 */ /* 0x000fe4000c000000 */
[----:B------:R-:W-:Y:S02]  /*4310*/  ULOP3.LUT UR13, UR13, 0x10000, URZ, 0xfc, !UPT ;  /* 0x000100000d0d7892 */ /* 0x000fe4000f8efcff */
[----:B------:R-:W-:-:S02]  /*4320*/  ULOP3.LUT UR14, UR14, 0x10000, URZ, 0xfc, !UPT ;  /* 0x000100000e0e7892 */ /* 0x000fc4000f8efcff */
[----:B------:R-:W-:Y:S02]  /*4330*/  ULOP3.LUT UR15, UR15, 0x10000, URZ, 0xfc, !UPT ;  /* 0x000100000f0f7892 */ /* 0x000fe4000f8efcff */
[----:B------:R-:W-:Y:S01]  /*4340*/  ULOP3.LUT UR16, UR16, 0x10000, URZ, 0xfc, !UPT ;  /* 0x0001000010107892 */ /* 0x000fe2000f8efcff */
[----:B--2---:R-:W-:Y:S01]  /*4350*/  R2UR UR23, R2 ;  /* 0x00000000021772ca */ /* 0x004fe200000e0000 */
[----:B------:R-:W-:Y:S02]  /*4360*/  UIADD3 UR12, UPT, UPT, -UR12, URZ, URZ ;  /* 0x000000ff0c0c7290 */ /* 0x000fe4000fffe1ff */
[----:B----4-:R-:W-:-:S10]  /*4370*/  UISETP.GE.AND UP3, UPT, UR8, 0x1, UPT ;  /* 0x000000010800788c */ /* 0x010fd4000bf66270 */
[----:B------:R-:W-:Y:S02]  /*4380*/  UIADD3 UR5, UPT, UPT, UR23, 0x104, URZ ;  /* 0x0000010417057890 */ /* 0x000fe4000fffe0ff */
[----:B------:R-:W-:Y:S02]  /*4390*/  UIADD3 UR4, UPT, UPT, UR23, 0x100, URZ ;  /* 0x0000010017047890 */ /* 0x000fe4000fffe0ff */
[----:B------:R-:W-:Y:S02]  /*43a0*/  USHF.R.U32.HI UR24, URZ, 0x1a, UR5 ;  /* 0x0000001aff187899 */ /* 0x000fe40008011605 */
[----:B------:R-:W-:Y:S02]  /*43b0*/  USHF.R.U32.HI UR25, URZ, 0x11, UR4 ;  /* 0x00000011ff197899 */ /* 0x000fe40008011604 */
[----:B------:R-:W-:Y:S02]  /*43c0*/  ULOP3.LUT UR24, UR24, 0x30, URZ, 0xc0, !UPT ;  /* 0x0000003018187892 */ /* 0x000fe4000f8ec0ff */
[----:B------:R-:W-:-:S02]  /*43d0*/  ULOP3.LUT UR25, UR25, 0x6000, URZ, 0xc0, !UPT ;  /* 0x0000600019197892 */ /* 0x000fc4000f8ec0ff */
[----:B------:R-:W-:Y:S02]  /*43e0*/  ULOP3.LUT UR24, UR24, 0x480, URZ, 0xfc, !UPT ;  /* 0x0000048018187892 */ /* 0x000fe4000f8efcff */
[----:B------:R-:W-:-:S04]  /*43f0*/  ULOP3.LUT UR25, UR25, 0x820, URZ, 0xfc, !UPT ;  /* 0x0000082019197892 */ /* 0x000fc8000f8efcff */
[----:B------:R-:W-:-:S03]  /*4400*/  UPRMT UR25, UR24, 0x5410, UR25 ;  /* 0x0000541018197896 */ /* 0x000fc60008000019 */
[----:B------:R-:W-:-:S09]  /*4410*/  UMOV UR24, URZ ;  /* 0x000000ff00187c82 */ /* 0x000fd20008000000 */
.L_x_90:
[----:B------:R-:W-:Y:S02]  /*4420*/  LEA R0, R10, UR7, 0x3 ;  /* 0x000000070a007c11 */ /* 0x000fe4000f8e18ff */
[----:B------:R-:W-:Y:S02]  /*4430*/  SHF.L.U32 R2, R9, 0x1f, RZ ;  /* 0x0000001f09027819 */ /* 0x000fe400000006ff */
[----:B------:R-:W-:Y:S01]  /*4440*/  PLOP3.LUT P0, PT, PT, PT, UP3, 0x80, 0x8 ;  /* 0x000000000008781c */ /* 0x000fe20003f0f038 */
[----:B------:R-:W-:Y:S01]  /*4450*/  VIADD R3, R0, 0x1d0 ;  /* 0x000001d000037836 */ /* 0x000fe20000000000 */
[----:B--2---:R-:W2:Y:S02]  /*4460*/  SYNCS.PHASECHK.TRANS64.TRYWAIT P1, [R0+URZ+0x1c0], R2 ;  /* 0x0001c002000075a7 */ /* 0x004ea400080211ff */
[----:B--2-4-:R-:W-:Y:S09]  /*4470*/  @!P1 BRA `(.L_x_84) ;  /* 0x000000b4000c9947 */ /* 0x014ff20003800000 */
.L_x_265:
[----:B------:R-:W-:Y:S01]  /*4480*/  LEA R4, R10, UR7, 0x4 ;  /* 0x000000070a047c11 */ /* 0x000fe2000f8e20ff */
[----:B------:R-:W-:Y:S01]  /*4490*/  @UP3 ULEA UR8, UR21, UR7, 0x3 ;  /* 0x0000000715083291 */ /* 0x000fe2000f8e18ff */
[----:B------:R-:W-:Y:S01]  /*44a0*/  PLOP3.LUT P2, PT, PT, PT, PT, 0x80, 0x8 ;  /* 0x000000000008781c */ /* 0x000fe20003f4f070 */
[----:B------:R-:W-:Y:S01]  /*44b0*/  ULEA UR10, UR22, UR7, 0x3 ;  /* 0x00000007160a7291 */ /* 0x000fe2000f8e18ff */
[----:B------:R-:W-:Y:S02]  /*44c0*/  PRMT R3, RZ, 0x654, R3 ;  /* 0x00000654ff037816 */ /* 0x000fe40000000003 */
[----:B------:R-:W3:Y:S01]  /*44d0*/  LDS.128 R4, [R4+0x230] ;  /* 0x0002300004047984 */ /* 0x000ee20000000c00 */
[----:B--2---:R-:W-:Y:S02]  /*44e0*/  @P0 SHF.L.U32 R2, R8, 0x1f, RZ ;  /* 0x0000001f08020819 */ /* 0x004fe400000006ff */
[----:B------:R-:W-:Y:S01]  /*44f0*/  SHF.L.U32 R0, R11, 0x1f, RZ ;  /* 0x0000001f0b007819 */ /* 0x000fe200000006ff */
[----:B------:R-:W-:Y:S01]  /*4500*/  @!PT LDS RZ, [RZ] ;  /* 0x00000000fffff984 */ /* 0x000fe20000000800 */
[----:B------:R-:W-:Y:S01]  /*4510*/  @!PT LDS RZ, [RZ] ;  /* 0x00000000fffff984 */ /* 0x000fe20000000800 */
[----:B------:R-:W-:Y:S01]  /*4520*/  @!PT LDS RZ, [RZ] ;  /* 0x00000000fffff984 */ /* 0x000fe20000000800 */
[----:B------:R-:W-:Y:S01]  /*4530*/  @!PT LDS RZ, [RZ] ;  /* 0x00000000fffff984 */ /* 0x000fe20000000800 */
[----:B------:R2:W-:Y:S06]  /*4540*/  MEMBAR.ALL.CTA ;  /* 0x0000000000007992 */ /* 0x0005ec0000008000 */
[----:B--2---:R-:W2:Y:S02]  /*4550*/  FENCE.VIEW.ASYNC.S ;  /* 0x00000000000073c6 */ /* 0x004ea40000000000 */
[----:B--2---:R2:W-:Y:S01]  /*4560*/  SYNCS.ARRIVE.TRANS64.RED.A1T0 RZ, [R3+URZ], RZ ;  /* 0x000000ff03ff79a7 */ /* 0x0045e200081004ff */
[----:B------:R2:W4:Y:S01]  /*4570*/  @P0 SYNCS.PHASECHK.TRANS64.TRYWAIT P2, [UR8], R2 ;  /* 0x00000002ff0005a7 */ /* 0x0005220008041108 */
[----:B---3--:R-:W-:Y:S01]  /*4580*/  LOP3.LUT P1, RZ, R6, 0x1, RZ, 0xc0, !PT ;  /* 0x0000000106ff7812 */ /* 0x008fe2000782c0ff */
[----:B------:R-:W3:Y:S02]  /*4590*/  SYNCS.PHASECHK.TRANS64.TRYWAIT P0, [UR10+0x1f0], R0 ;  /* 0x0001f000ff0075a7 */ /* 0x000ee4000800110a */
[----:B--234-:R-:W-:Y:S10]  /*45a0*/  @!P0 BRA `(.L_x_85) ;  /* 0x000000b000d48947 */ /* 0x01cff40003800000 */
.L_x_267:
[----:B------:R-:W-:Y:S01]  /*45b0*/  IADD3 R10, PT, PT, R10, 0x1, RZ ;  /* 0x000000010a0a7810 */ /* 0x000fe20007ffe0ff */
[----:B------:R-:W-:Y:S06]  /*45c0*/  BRA.U !UP3, `(.L_x_86) ;  /* 0x000000010ba47547 */ /* 0x000fec000b800000 */
[----:B------:R-:W-:Y:S01]  /*45d0*/  ULEA UR9, UR22, UR23, 0x7 ;  /* 0x0000001716097291 */ /* 0x000fe2000f8e38ff */
[----:B------:R-:W-:Y:S01]  /*45e0*/  UMOV UR20, URZ ;  /* 0x000000ff00147c82 */ /* 0x000fe20008000000 */
[----:B------:R-:W-:Y:S01]  /*45f0*/  UMOV UR19, UR12 ;  /* 0x0000000c00137c82 */ /* 0x000fe20008000000 */
[----:B------:R-:W-:Y:S01]  /*4600*/  UMOV UR18, UR6 ;  /* 0x0000000600127c82 */ /* 0x000fe20008000000 */
[----:B------:R-:W-:-:S08]  /*4610*/  UMOV UR17, UR21 ;  /* 0x0000001500117c82 */ /* 0x000fd00008000000 */
.L_x_89:
[----:B------:R-:W-:Y:S02]  /*4620*/  UIADD3 UR19, UPT, UPT, UR19, 0x1, URZ ;  /* 0x0000000113137890 */ /* 0x000fe4000fffe0ff */
[----:B---3--:R-:W-:Y:S02]  /*4630*/  ULEA UR8, UR17, UR7, 0x3 ;  /* 0x0000000711087291 */ /* 0x008fe4000f8e18ff */
[----:B------:R-:W-:Y:S01]  /*4640*/  UISETP.NE.AND UP0, UPT, UR19, URZ, UPT ;  /* 0x000000ff1300728c */ /* 0x000fe2000bf05270 */
[----:B----4-:R-:W-:Y:S10]  /*4650*/  @P2 BRA `(.L_x_87) ;  /* 0x00000000000c2947 */ /* 0x010ff40003800000 */
[----:B--2---:R-:W-:Y:S04]  /*4660*/  SHF.L.U32 R2, R8, 0x1f, RZ ;  /* 0x0000001f08027819 */ /* 0x004fe800000006ff */
[----:B------:R-:W2:Y:S02]  /*4670*/  SYNCS.PHASECHK.TRANS64.TRYWAIT P0, [UR8], R2 ;  /* 0x00000002ff0075a7 */ /* 0x000ea40008001108 */
[----:B--2---:R-:W-:Y:S05]  /*4680*/  @!P0 BRA `(.L_x_88) ;  /* 0x000000b000b48947 */ /* 0x004fea0003800000 */
.L_x_87:
[----:B------:R-:W-:Y:S01]  /*4690*/  UISETP.NE.AND UP1, UPT, UR18, 0x1, UPT ;  /* 0x000000011200788c */ /* 0x000fe2000bf25270 */
[----:B------:R-:W-:Y:S01]  /*46a0*/  PLOP3.LUT P2, PT, PT, PT, PT, 0x80, 0x8 ;  /* 0x000000000008781c */ /* 0x000fe20003f4f070 */
[----:B------:R-:W-:Y:S02]  /*46b0*/  UIADD3 UR21, UPT, UPT, UR17, 0x1, URZ ;  /* 0x0000000111157890 */ /* 0x000fe4000fffe0ff */
[----:B------:R-:W-:Y:S02]  /*46c0*/  ULEA UR30, UR17, UR15, 0x5 ;  /* 0x0000000f111e7291 */ /* 0x000fe4000f8e28ff */
[----:B------:R-:W-:Y:S01]  /*46d0*/  UISETP.NE.AND UP2, UPT, UR21, 0x17, UPT ;  /* 0x000000171500788c */ /* 0x000fe2000bf45270 */
[----:B------:R-:W-:Y:S01]  /*46e0*/  PLOP3.LUT P0, PT, PT, PT, UP1, 0x80, 0x8 ;  /* 0x000000000008781c */ /* 0x000fe20003f0f018 */
[----:B------:R-:W-:Y:S02]  /*46f0*/  ULEA UR28, UR17, UR16, 0x5 ;  /* 0x00000010111c7291 */ /* 0x000fe4000f8e28ff */
[----:B------:R-:W-:Y:S02]  /*4700*/  USEL UR27, URZ, 0x1, UP2 ;  /* 0x00000001ff1b7887 */ /* 0x000fe40009000000 */
[----:B------:R-:W-:Y:S02]  /*4710*/  USEL UR21, UR21, URZ, UP2 ;  /* 0x000000ff15157287 */ /* 0x000fe40009000000 */
[----:B------:R-:W-:Y:S02]  /*4720*/  ULEA UR32, UR17, UR13, 0x8 ;  /* 0x0000000d11207291 */ /* 0x000fe4000f8e40ff */
[----:B------:R-:W-:Y:S01]  /*4730*/  @UP1 ULEA UR26, UR21, UR7, 0x3 ;  /* 0x00000007151a1291 */ /* 0x000fe2000f8e18ff */
[----:B------:R-:W-:Y:S01]  /*4740*/  LOP3.LUT R8, R8, UR27, RZ, 0x3c, !PT ;  /* 0x0000001b08087c12 */ /* 0x000fe2000f8e3cff */
[----:B------:R-:W-:Y:S02]  /*4750*/  UISETP.NE.U32.AND UP1, UPT, UR20, URZ, UPT ;  /* 0x000000ff1400728c */ /* 0x000fe4000bf25070 */
[----:B------:R-:W-:Y:S01]  /*4760*/  UIADD3 UR8, UPT, UPT, UR8, 0xb8, URZ ;  /* 0x000000b808087890 */ /* 0x000fe2000fffe0ff */
[----:B--2---:R-:W-:Y:S01]  /*4770*/  @P0 SHF.L.U32 R0, R8, 0x1f, RZ ;  /* 0x0000001f08000819 */ /* 0x004fe200000006ff */
[----:B------:R-:W-:Y:S01]  /*4780*/  UMOV UR31, 0x4008 ;  /* 0x00004008001f7882 */ /* 0x000fe20000000000 */
[----:B------:R-:W-:Y:S01]  /*4790*/  UMOV UR29, 0x4008 ;  /* 0x00004008001d7882 */ /* 0x000fe20000000000 */
[----:B------:R-:W-:Y:S01]  /*47a0*/  UMOV UR27, 0xc0004010 ;  /* 0xc0004010001b7882 */ /* 0x000fe20000000000 */
[----:B------:R3:W4:Y:S01]  /*47b0*/  @P0 SYNCS.PHASECHK.TRANS64.TRYWAIT P2, [UR26], R0 ;  /* 0x00000000ff0005a7 */ /* 0x000722000804111a */
[----:B------:R-:W-:Y:S01]  /*47c0*/  ULEA UR26, UR17, UR14, 0x8 ;  /* 0x0000000e111a7291 */ /* 0x000fe2000f8e40ff */
[----:B------:R3:W-:Y:S01]  /*47d0*/  UTCCP.T.S.4x32dp128bit tmem[UR23+0x100], gdesc[UR30] ;  /* 0x0001001e170079e7 */ /* 0x0007e20009100000 */
[----:B------:R-:W-:Y:S01]  /*47e0*/  UIADD3 UR18, UPT, UPT, UR18, -0x1, URZ ;  /* 0xffffffff12127890 */ /* 0x000fe2000fffe0ff */
[----:B------:R3:W-:Y:S01]  /*47f0*/  UTCCP.T.S.4x32dp128bit tmem[UR23+0x104], gdesc[UR28] ;  /* 0x0001041c170079e7 */ /* 0x0007e20009100000 */
[----:B------:R-:W-:Y:S01]  /*4800*/  UMOV UR33, 0xc0004010 ;  /* 0xc000401000217882 */ /* 0x000fe20000000000 */
[----:B------:R-:W-:Y:S01]  /*4810*/  UMOV UR20, 0x1 ;  /* 0x0000000100147882 */ /* 0x000fe20000000000 */
[----:B------:R-:W-:Y:S03]  /*4820*/  UMOV UR17, UR21 ;  /* 0x0000001500117c82 */ /* 0x000fe60008000000 */
[----:B------:R3:W-:Y:S01]  /*4830*/  UTCOMMA.4X gdesc[UR32], gdesc[UR26], tmem[UR9], tmem[UR24], idesc[UR25], tmem[UR4], UP1 ;  /* 0x8004181a200075ea */ /* 0x0007e20008800009 */
[----:B------:R3:W-:Y:S01]  /*4840*/  UTCBAR.MULTICAST [UR8], URZ, UR11 ;  /* 0x000000ff080073e9 */ /* 0x0007e2000800080b */
[----:B------:R-:W-:Y:S05]  /*4850*/  BRA.U UP0, `(.L_x_89) ;  /* 0xfffffffd00707547 */ /* 0x000fea000b83ffff */
.L_x_86:
[----:B------:R-:W-:Y:S01]  /*4860*/  UIADD3 UR22, UPT, UPT, UR22, 0x1, URZ ;  /* 0x0000000116167890 */ /* 0x000fe2000fffe0ff */
[C---:B------:R-:W-:Y:S01]  /*4870*/  ISETP.NE.AND P0, PT, R10.reuse, 0x2, PT ;  /* 0x000000020a00780c */ /* 0x040fe20003f05270 */
[----:B------:R-:W-:Y:S02]  /*4880*/  UIADD3 UR10, UPT, UPT, UR10, 0x1e0, URZ ;  /* 0x000001e00a0a7890 */ /* 0x000fe4000fffe0ff */
[----:B------:R-:W-:Y:S01]  /*4890*/  UISETP.NE.AND UP0, UPT, UR22, 0x2, UPT ;  /* 0x000000021600788c */ /* 0x000fe2000bf05270 */
[----:B--23--:R-:W-:Y:S02]  /*48a0*/  SEL R0, RZ, 0x1, P0 ;  /* 0x00000001ff007807 */ /* 0x00cfe40000000000 */
[----:B------:R-:W-:Y:S01]  /*48b0*/  SEL R10, R10, RZ, P0 ;  /* 0x000000ff0a0a7207 */ /* 0x000fe20000000000 */
[----:B------:R-:W-:Y:S01]  /*48c0*/  USEL UR8, URZ, 0x1, UP0 ;  /* 0x00000001ff087887 */ /* 0x000fe20008000000 */
[----:B------:R-:W-:Y:S01]  /*48d0*/  LOP3.LUT R9, R9, R0, RZ, 0x3c, !PT ;  /* 0x0000000009097212 */ /* 0x000fe200078e3cff */
[----:B------:R-:W-:Y:S01]  /*48e0*/  USEL UR22, UR22, URZ, UP0 ;  /* 0x000000ff16167287 */ /* 0x000fe20008000000 */
[----:B------:R2:W-:Y:S03]  /*48f0*/  UTCBAR [UR10], URZ ;  /* 0x000000ff0a0073e9 */ /* 0x0005e600080000ff */
[----:B------:R-:W-:Y:S01]  /*4900*/  LOP3.LUT R11, R11, UR8, RZ, 0x3c, !PT ;  /* 0x000000080b0b7c12 */ /* 0x000fe2000f8e3cff */
[----:B------:R-:W-:Y:S07]  /*4910*/  @P1 BRA `(.L_x_90) ;  /* 0xfffffff800c01947 */ /* 0x000fee000383ffff */
[----:B------:R-:W3:Y:S01]  /*4920*/  S2UR UR4, SR_CgaCtaId ;  /* 0x00000000000479c3 */ /* 0x000ee20000008800 */
[----:B------:R-:W-:Y:S01]  /*4930*/  ELECT P0, URZ, PT ;  /* 0x0000000000ff782f */ /* 0x000fe20003800000 */
[----:B------:R-:W-:Y:S01]  /*4940*/  IMAD.MOV.U32 R0, RZ, RZ, 0x1 ;  /* 0x00000001ff007424 */ /* 0x000fe200078e00ff */
[----:B------:R-:W-:Y:S01]  /*4950*/  UIADD3 UR7, UPT, UPT, UR7, 0x1f0, URZ ;  /* 0x000001f007077890 */ /* 0x000fe2000fffe0ff */
[----:B------:R-:W-:Y:S01]  /*4960*/  SHF.L.U32 R2, R11, 0x1f, RZ ;  /* 0x0000001f0b027819 */ /* 0x000fe200000006ff */
[----:B------:R-:W-:-:S03]  /*4970*/  UMOV UR5, 0x40 ;  /* 0x0000004000057882 */ /* 0x000fc60000000000 */
[----:B------:R-:W-:Y:S01]  /*4980*/  UVIRTCOUNT.DEALLOC.SMPOOL 0x80 ;  /* 0x000000800000784c */ /* 0x000fe20000000000 */
[----:B---3--:R-:W-:Y:S02]  /*4990*/  ULEA UR4, UR4, UR5, 0x18 ;  /* 0x0000000504047291 */ /* 0x008fe4000f8ec0ff */
[----:B------:R-:W-:-:S07]  /*49a0*/  ULEA UR5, UR22, UR7, 0x3 ;  /* 0x0000000716057291 */ /* 0x000fce000f8e18ff */
[----:B------:R3:W-:Y:S02]  /*49b0*/  @P0 STS.U8 [UR4+0x1c], R0 ;  /* 0x00001c00ff000988 */ /* 0x0007e40008000004 */
[----:B------:R-:W1:Y:S02]  /*49c0*/  SYNCS.PHASECHK.TRANS64.TRYWAIT P0, [UR5], R2 ;  /* 0x00000002ff0075a7 */ /* 0x000e640008001105 */
[----:B-1-3--:R-:W-:Y:S05]  /*49d0*/  @!P0 BRA `(.L_x_91) ;  /* 0x000000ac00f88947 */ /* 0x00afea0003800000 */
.L_x_270:
        /* <DEDUP_REMOVED lines=9> */
.L_x_272:
[----:B------:R-:W-:Y:S01]  /*4a70*/  NOP ;  /* 0x0000000000007918 */ /* 0x000fe20000000000 */
[----:B-1----:R-:W1:Y:S01]  /*4a80*/  LDS R0, [UR4+0x14] ;  /* 0x00001404ff007984 */ /* 0x002e620008000800 */
[----:B------:R-:W-:Y:S01]  /*4a90*/  ULOP3.LUT UR6, UR23, 0xffff, URZ, 0xc0, !UPT ;  /* 0x0000ffff17067892 */ /* 0x000fe2000f8ec0ff */
[----:B------:R-:W-:Y:S01]  /*4aa0*/  UMOV UR8, 0xffff ;  /* 0x0000ffff00087882 */ /* 0x000fe20000000000 */
[----:B------:R-:W-:Y:S02]  /*4ab0*/  UMOV UR5, 0x1 ;  /* 0x0000000100057882 */ /* 0x000fe40000000000 */
[----:B------:R-:W-:-:S04]  /*4ac0*/  USHF.R.U32.HI UR6, URZ, 0x5, UR6 ;  /* 0x00000005ff067899 */ /* 0x000fc80008011606 */
[----:B------:R-:W-:Y:S02]  /*4ad0*/  USHF.L.U32 UR8, UR8, UR6, URZ ;  /* 0x0000000608087299 */ /* 0x000fe400080006ff */
[----:B------:R-:W-:-:S04]  /*4ae0*/  USHF.L.U32 UR5, UR5, UR6, URZ ;  /* 0x0000000605057299 */ /* 0x000fc800080006ff */
[----:B-1----:R-:W-:-:S04]  /*4af0*/  LOP3.LUT R0, R0, UR8, RZ, 0xc0, !PT ;  /* 0x0000000800007c12 */ /* 0x002fc8000f8ec0ff */
[----:B------:R-:W-:-:S13]  /*4b00*/  ISETP.NE.AND P0, PT, R0, UR8, PT ;  /* 0x0000000800007c0c */ /* 0x000fda000bf05270 */
[----:B------:R-:W-:Y:S05]  /*4b10*/  @P0 BRA `(.L_x_93) ;  /* 0x0000000000580947 */ /* 0x000fea0003800000 */
[----:B------:R-:W1:Y:S02]  /*4b20*/  LDS R0, [UR4+0x18] ;  /* 0x00001804ff007984 */ /* 0x000e640008000800 */
[----:B-1----:R-:W-:-:S04]  /*4b30*/  LOP3.LUT R0, R0, UR5, RZ, 0xc0, !PT ;  /* 0x0000000500007c12 */ /* 0x002fc8000f8ec0ff */
[----:B------:R-:W-:-:S13]  /*4b40*/  ISETP.NE.AND P0, PT, R0, UR5, PT ;  /* 0x0000000500007c0c */ /* 0x000fda000bf05270 */
[----:B------:R-:W-:Y:S05]  /*4b50*/  @P0 BRA `(.L_x_94) ;  /* 0x00000000003c0947 */ /* 0x000fea0003800000 */
[----:B------:R-:W1:Y:S01]  /*4b60*/  S2R R2, SR_LANEID ;  /* 0x0000000000027919 */ /* 0x000e620000000000 */
[----:B------:R-:W-:Y:S01]  /*4b70*/  ULOP3.LUT UR8, URZ, UR8, URZ, 0x33, !UPT ;  /* 0x00000008ff087292 */ /* 0x000fe2000f8e33ff */
[----:B------:R-:W-:Y:S02]  /*4b80*/  VOTEU.ANY UR7, UPT, PT ;  /* 0x0000000000077886 */ /* 0x000fe400038e0100 */
[----:B------:R-:W-:-:S03]  /*4b90*/  UFLO.U32 UR7, UR7 ;  /* 0x00000007000772bd */ /* 0x000fc600080e0000 */
[----:B------:R-:W-:-:S04]  /*4ba0*/  IMAD.U32 R0, RZ, RZ, UR8 ;  /* 0x00000008ff007e24 */ /* 0x000fc8000f8e00ff */
[----:B------:R3:W2:Y:S02]  /*4bb0*/  REDUX UR6, R0 ;  /* 0x00000000000673c4 */ /* 0x0006a40000000000 */
[----:B------:R1:W-:Y:S02]  /*4bc0*/  UTCATOMSWS.AND URZ, UR8 ;  /* 0x0000000800ff79e3 */ /* 0x0003e40008000000 */
[----:B-1----:R-:W-:Y:S02]  /*4bd0*/  ISETP.EQ.U32.AND P0, PT, R2, UR7, PT ;  /* 0x0000000702007c0c */ /* 0x002fe4000bf02070 */
[----:B---3--:R-:W-:Y:S02]  /*4be0*/  LOP3.LUT R0, RZ, UR5, RZ, 0x33, !PT ;  /* 0x00000005ff007c12 */ /* 0x008fe4000f8e33ff */
[----:B--2---:R-:W-:Y:S02]  /*4bf0*/  MOV R2, UR6 ;  /* 0x0000000600027c02 */ /* 0x004fe40008000f00 */
[----:B------:R-:W1:Y:S07]  /*4c00*/  REDUX UR5, R0 ;  /* 0x00000000000573c4 */ /* 0x000e6e0000000000 */
[----:B------:R2:W-:Y:S01]  /*4c10*/  @P0 ATOMS.AND RZ, [UR4+0x14], R2 ;  /* 0x00001402ffff098c */ /* 0x0005e2000a800004 */
[----:B-1----:R-:W-:-:S05]  /*4c20*/  IMAD.U32 R0, RZ, RZ, UR5 ;  /* 0x00000005ff007e24 */ /* 0x002fca000f8e00ff */
[----:B------:R2:W-:Y:S01]  /*4c30*/  @P0 ATOMS.AND RZ, [UR4+0x18], R0 ;  /* 0x00001800ffff098c */ /* 0x0005e2000a800004 */
[----:B------:R-:W-:Y:S05]  /*4c40*/  BRA `(.L_x_95) ;  /* 0x0000000000147947 */ /* 0x000fea0003800000 */
.L_x_94:
[----:B------:R-:W-:Y:S02]  /*4c50*/  MOV R2, 0x4c70 ;  /* 0x00004c7000027802 */ /* 0x000fe40000000f00 */
[----:B--2-45:R-:W-:Y:S05]  /*4c60*/  CALL.REL.NOINC `($__internal_0_$__cuda_sm10x_tcgen05_guardrail_trap_col_being_dealloced_not_returned_by_alloc) ;  /* 0x000000b400847944 */ /* 0x034fea0003c00000 */
[----:B------:R-:W-:Y:S05]  /*4c70*/  BRA `(.L_x_95) ;  /* 0x0000000000087947 */ /* 0x000fea0003800000 */
.L_x_93:
[----:B------:R-:W-:Y:S02]  /*4c80*/  MOV R2, 0x4ca0 ;  /* 0x00004ca000027802 */ /* 0x000fe40000000f00 */
[----:B--2-45:R-:W-:Y:S05]  /*4c90*/  CALL.REL.NOINC `($__internal_2_$__cuda_sm10x_tcgen05_guardrail_trap_unallocated_columns_being_dealloced) ;  /* 0x000000b400907944 */ /* 0x034fea0003c00000 */
.L_x_95:
[----:B------:R-:W-:Y:S01]  /*4ca0*/  NOP ;  /* 0x0000000000007918 */ /* 0x000fe20000000000 */
[----:B------:R-:W-:Y:S05]  /*4cb0*/  EXIT ;  /* 0x000000000000794d */ /* 0x000fea0003800000 */
.L_x_79:
[----:B------:R-:W-:-:S09]  /*4cc0*/  UISETP.NE.OR UP6, UPT, UR12, 0x3, !UP6 ;  /* 0x000000030c00788c */ /* 0x000fd2000f7c5670 */
[----:B------:R-:W-:Y:S05]  /*4cd0*/  BRA.U UP6, `(.L_x_96) ;  /* 0x0000001906487547 */ /* 0x000fea000b800000 */
[----:B------:R-:W2:Y:S01]  /*4ce0*/  LDCU.64 UR6, c[0x0][0xc88] ;  /* 0x00019100ff0677ac */ /* 0x000ea20008000a00 */
[----:B------:R-:W3:Y:S01]  /*4cf0*/  LDC R0, c[0x0][0xf30] ;  /* 0x0003cc00ff007b82 */ /* 0x000ee20000000800 */
[----:B------:R-:W-:Y:S01]  /*4d00*/  CS2R R26, SRZ ;  /* 0x00000000001a7805 */ /* 0x000fe2000001ff00 */
[----:B------:R-:W-:Y:S01]  /*4d10*/  IMAD.MOV.U32 R23, RZ, RZ, 0x1000 ;  /* 0x00001000ff177424 */ /* 0x000fe200078e00ff */
[----:B------:R-:W4:Y:S01]  /*4d20*/  LDCU.64 UR4, c[0x0][0xc90] ;  /* 0x00019200ff0477ac */ /* 0x000f220008000a00 */
[----:B------:R-:W-:-:S04]  /*4d30*/  UPLOP3.LUT UP2, UPT, UPT, UPT, UPT, 0x40, 0x4 ;  /* 0x000000000004789c */ /* 0x000fc80003f4e870 */
[----:B------:R-:W1:Y:S08]  /*4d40*/  LDC R22, c[0x0][0x370] ;  /* 0x0000dc00ff167b82 */ /* 0x000e700000000800 */
[----:B------:R-:W1:Y:S01]  /*4d50*/  LDC R3, c[0x0][0xf0c] ;  /* 0x0003c300ff037b82 */ /* 0x000e620000000800 */
[----:B--2---:R-:W-:-:S03]  /*4d60*/  UISETP.NE.U32.AND UP1, UPT, UR6, URZ, UPT ;  /* 0x000000ff0600728c */ /* 0x004fc6000bf25070 */
[----:B------:R-:W-:Y:S01]  /*4d70*/  UMOV UR6, 0x400 ;  /* 0x0000040000067882 */ /* 0x000fe20000000000 */
[----:B------:R-:W-:Y:S02]  /*4d80*/  UISETP.NE.AND.EX UP1, UPT, UR7, URZ, UPT, UP1 ;  /* 0x000000ff0700728c */ /* 0x000fe4000bf25310 */
[----:B------:R-:W-:Y:S01]  /*4d90*/  USEL UR7, URZ, 0x1, UP4 ;  /* 0x00000001ff077887 */ /* 0x000fe2000a000000 */
[----:B------:R-:W2:Y:S01]  /*4da0*/  LDC R20, c[0x0][0xf20] ;  /* 0x0003c800ff147b82 */ /* 0x000ea20000000800 */
[----:B------:R-:W-:Y:S01]  /*4db0*/  ULEA UR6, UR37, UR6, 0x18 ;  /* 0x0000000625067291 */ /* 0x000fe2000f8ec0ff */
[----:B---3--:R-:W-:Y:S01]  /*4dc0*/  ISETP.NE.AND P1, PT, R0, 0x1, PT ;  /* 0x000000010000780c */ /* 0x008fe20003f25270 */
[----:B----4-:R-:W-:Y:S02]  /*4dd0*/  UISETP.NE.U32.AND UP4, UPT, UR4, URZ, UPT ;  /* 0x000000ff0400728c */ /* 0x010fe4000bf85070 */
[----:B------:R-:W-:Y:S02]  /*4de0*/  UIADD3 UR57, UPT, UPT, UR6, 0x170, URZ ;  /* 0x0000017006397890 */ /* 0x000fe4000fffe0ff */
[----:B------:R-:W-:Y:S01]  /*4df0*/  UIADD3 UR49, UPT, UPT, UR6, 0x178, URZ ;  /* 0x0000017806317890 */ /* 0x000fe2000fffe0ff */
[----:B------:R-:W3:Y:S01]  /*4e00*/  LDC.64 R28, c[0x0][0x348] ;  /* 0x0000d200ff1c7b82 */ /* 0x000ee20000000a00 */
[----:B------:R-:W-:-:S02]  /*4e10*/  UIADD3 UR41, UPT, UPT, UR6, 0x180, URZ ;  /* 0x0000018006297890 */ /* 0x000fc4000fffe0ff */
[----:B------:R-:W-:Y:S02]  /*4e20*/  UIADD3 UR25, UPT, UPT, UR6, 0x188, URZ ;  /* 0x0000018806197890 */ /* 0x000fe4000fffe0ff */
[----:B------:R-:W-:-:S03]  /*4e30*/  UISETP.NE.AND.EX UP4, UPT, UR5, URZ, UPT, UP4 ;  /* 0x000000ff0500728c */ /* 0x000fc6000bf85340 */
[----:B------:R-:W4:Y:S08]  /*4e40*/  LDC.64 R14, c[0x0][0xf10] ;  /* 0x0003c400ff0e7b82 */ /* 0x000f300000000a00 */
[----:B------:R-:W1:Y:S08]  /*4e50*/  LDC.64 R6, c[0x0][0xf18] ;  /* 0x0003c600ff067b82 */ /* 0x000e700000000a00 */
[----:B------:R-:W1:Y:S08]  /*4e60*/  LDC.64 R4, c[0x0][0xf28] ;  /* 0x0003ca00ff047b82 */ /* 0x000e700000000a00 */
[----:B--2---:R-:W1:Y:S02]  /*4e70*/  LDC R21, c[0x0][0x374] ;  /* 0x0000dd00ff157b82 */ /* 0x004e640000000800 */
.L_x_111:
[C---:B------:R-:W-:Y:S02]  /*4e80*/  LEA R0, R27.reuse, UR6, 0x3 ;  /* 0x000000061b007c11 */ /* 0x040fe4000f8e18ff */
[----:B------:R-:W-:Y:S02]  /*4e90*/  SHF.L.U32 R2, R26, 0x1f, RZ ;  /* 0x0000001f1a027819 */ /* 0x000fe400000006ff */
[----:B------:R-:W-:Y:S02]  /*4ea0*/  LEA R16, R27, UR6, 0x4 ;  /* 0x000000061b107c11 */ /* 0x000fe4000f8e20ff */
[----:B--2---:R-:W2:Y:S02]  /*4eb0*/  SYNCS.PHASECHK.TRANS64.TRYWAIT P0, [R0+URZ+0x1c0], R2 ;  /* 0x0001c002000075a7 */ /* 0x004ea400080011ff */
[----:B--2---:R-:W-:Y:S05]  /*4ec0*/  @!P0 BRA `(.L_x_97) ;  /* 0x000000a800ec8947 */ /* 0x004fea0003800000 */
.L_x_273:
[----:B------:R-:W-:Y:S01]  /*4ed0*/  ISETP.GE.AND P0, PT, R43, 0x1, PT ;  /* 0x000000012b00780c */ /* 0x000fe20003f06270 */
[----:B------:R-:W1:Y:S01]  /*4ee0*/  LDS.128 R16, [R16+0x230] ;  /* 0x0002300010107984 */ /* 0x000e620000000c00 */
[----:B------:R-:W-:Y:S01]  /*4ef0*/  ISETP.NE.U32.AND P4, PT, RZ, UR4, PT ;  /* 0x00000004ff007c0c */ /* 0x000fe2000bf85070 */
[----:B--2---:R-:W-:Y:S01]  /*4f00*/  VIADD R0, R0, 0x1d0 ;  /* 0x000001d000007836 */ /* 0x004fe20000000000 */
[----:B------:R-:W-:Y:S01]  /*4f10*/  USHF.L.U32 UR58, UR11, 0x7, URZ ;  /* 0x000000070b3a7899 */ /* 0x000fe200080006ff */
[----:B------:R-:W-:Y:S01]  /*4f20*/  IMAD.MOV.U32 R24, RZ, RZ, 0x1 ;  /* 0x00000001ff187424 */ /* 0x000fe200078e00ff */
[----:B------:R-:W-:Y:S01]  /*4f30*/  ISETP.NE.AND.EX P4, PT, RZ, UR5, PT, P4 ;  /* 0x00000005ff007c0c */ /* 0x000fe2000bf85340 */
[----:B------:R-:W-:Y:S01]  /*4f40*/  USHF.L.U32 UR59, UR27, 0x7, URZ ;  /* 0x000000071b3b7899 */ /* 0x000fe200080006ff */
[----:B------:R-:W-:Y:S01]  /*4f50*/  PRMT R0, RZ, 0x654, R0 ;  /* 0x00000654ff007816 */ /* 0x000fe20000000000 */
[----:B------:R-:W-:Y:S01]  /*4f60*/  @!PT LDS RZ, [RZ] ;  /* 0x00000000fffff984 */ /* 0x000fe20000000800 */
[----:B------:R-:W-:Y:S01]  /*4f70*/  @!PT LDS RZ, [RZ] ;  /* 0x00000000fffff984 */ /* 0x000fe20000000800 */
[----:B------:R-:W-:Y:S01]  /*4f80*/  @!PT LDS RZ, [RZ] ;  /* 0x00000000fffff984 */ /* 0x000fe20000000800 */
[----:B------:R-:W-:Y:S01]  /*4f90*/  @!PT LDS RZ, [RZ] ;  /* 0x00000000fffff984 */ /* 0x000fe20000000800 */
[----:B------:R2:W-:Y:S06]  /*4fa0*/  MEMBAR.ALL.CTA ;  /* 0x0000000000007992 */ /* 0x0005ec0000008000 */
[----:B--2---:R-:W2:Y:S01]  /*4fb0*/  FENCE.VIEW.ASYNC.S ;  /* 0x00000000000073c6 */ /* 0x004ea20000000000 */
[----:B------:R-:W-:Y:S01]  /*4fc0*/  SHF.L.U32 R24, R24, 0x1f, RZ ;  /* 0x0000001f18187819 */ /* 0x000fe200000006ff */
[----:B--2---:R2:W-:Y:S01]  /*4fd0*/  SYNCS.ARRIVE.TRANS64.RED.A1T0 RZ, [R0+URZ], RZ ;  /* 0x000000ff00ff79a7 */ /* 0x0045e200081004ff */
[----:B-1----:R-:W-:Y:S11]  /*4fe0*/  LOP3.LUT P3, RZ, R18, 0x1, RZ, 0xc0, !PT ;  /* 0x0000000112ff7812 */ /* 0x002ff6000786c0ff */
[----:B------:R-:W-:Y:S02]  /*4ff0*/  @!UPT UIADD3 URZ, UPT, UPT, URZ, URZ, URZ ;  /* 0x000000fffffff290 */ /* 0x000fe4000fffe0ff */
[----:B------:R-:W-:Y:S02]  /*5000*/  @P3 MOV R11, R16 ;  /* 0x00000010000b3202 */ /* 0x000fe40000000f00 */
[----:B------:R-:W-:Y:S01]  /*5010*/  @P3 LOP3.LUT R10, R17, 0xffff, RZ, 0xc0, !PT ;  /* 0x0000ffff110a3812 */ /* 0x000fe200078ec0ff */
[----:B--2---:R-:W-:Y:S06]  /*5020*/  @!P0 BRA `(.L_x_98) ;  /* 0x0000000000a48947 */ /* 0x004fec0003800000 */
[-C--:B------:R-:W-:Y:S01]  /*5030*/  IMAD.HI.U32 R0, R21, R7.reuse, RZ ;  /* 0x0000000715007227 */ /* 0x080fe200078e00ff */
[----:B------:R-:W-:Y:S02]  /*5040*/  ISETP.NE.AND P0, PT, R6, 0x1, PT ;  /* 0x000000010600780c */ /* 0x000fe40003f05270 */
[----:B------:R-:W-:Y:S01]  /*5050*/  ISETP.NE.AND P2, PT, R43, 0x1, PT ;  /* 0x000000012b00780c */ /* 0x000fe20003f45270 */
[----:B----4-:R-:W-:Y:S01]  /*5060*/  IMAD.HI.U32 R9, R22, R14, RZ ;  /* 0x0000000e16097227 */ /* 0x010fe200078e00ff */
[----:B------:R-:W-:Y:S02]  /*5070*/  SHF.R.U32.HI R0, RZ, R20, R0 ;  /* 0x00000014ff007219 */ /* 0x000fe40000011600 */
[----:B------:R-:W-:Y:S01]  /*5080*/  ISETP.NE.AND P5, PT, R3, 0x1, PT ;  /* 0x000000010300780c */ /* 0x000fe20003fa5270 */
[----:B------:R-:W-:Y:S01]  /*5090*/  IMAD.HI.U32 R13, R10, R7, RZ ;  /* 0x000000070a0d7227 */ /* 0x000fe200078e00ff */
[----:B------:R-:W-:Y:S02]  /*50a0*/  SHF.R.U32.HI R9, RZ, R15, R9 ;  /* 0x0000000fff097219 */ /* 0x000fe40000011609 */
[----:B------:R-:W-:Y:S01]  /*50b0*/  SEL R0, R21, R0, !P0 ;  /* 0x0000000015007207 */ /* 0x000fe20004000000 */
[----:B------:R-:W-:Y:S01]  /*50c0*/  IMAD.HI.U32 R12, R11, R14, RZ ;  /* 0x0000000e0b0c7227 */ /* 0x000fe200078e00ff */
[----:B------:R-:W-:Y:S03]  /*50d0*/  SEL R9, R22, R9, !P5 ;  /* 0x0000000916097207 */ /* 0x000fe60006800000 */
[-C--:B------:R-:W-:Y:S01]  /*50e0*/  IMAD.HI.U32 R8, R0, R4.reuse, RZ ;  /* 0x0000000400087227 */ /* 0x080fe200078e00ff */
[----:B------:R-:W-:Y:S03]  /*50f0*/  SHF.R.U32.HI R12, RZ, R15, R12 ;  /* 0x0000000fff0c7219 */ /* 0x000fe6000001160c */
[----:B------:R-:W-:Y:S01]  /*5100*/  IMAD.HI.U32 R2, R9, R4, RZ ;  /* 0x0000000409027227 */ /* 0x000fe200078e00ff */
[-C--:B------:R-:W-:Y:S02]  /*5110*/  @P2 SHF.R.U32.HI R0, RZ, R5.reuse, R8 ;  /* 0x00000005ff002219 */ /* 0x080fe40000011608 */
[----:B------:R-:W-:Y:S02]  /*5120*/  SHF.R.U32.HI R8, RZ, R20, R13 ;  /* 0x00000014ff087219 */ /* 0x000fe4000001160d */
[----:B------:R-:W-:Y:S01]  /*5130*/  @P2 SHF.R.U32.HI R9, RZ, R5, R2 ;  /* 0x00000005ff092219 */ /* 0x000fe20000011602 */
[----:B------:R-:W-:Y:S01]  /*5140*/  IMAD R0, R43, R0, RZ ;  /* 0x000000002b007224 */ /* 0x000fe200078e02ff */
[----:B------:R-:W-:Y:S02]  /*5150*/  SEL R8, R10, R8, !P0 ;  /* 0x000000080a087207 */ /* 0x000fe40004000000 */
[----:B------:R-:W-:Y:S01]  /*5160*/  SEL R2, R11, R12, !P5 ;  /* 0x0000000c0b027207 */ /* 0x000fe20006800000 */
[C---:B------:R-:W-:Y:S01]  /*5170*/  IMAD R12, R43.reuse, R9, RZ ;  /* 0x000000092b0c7224 */ /* 0x040fe200078e02ff */
[C---:B------:R-:W-:Y:S01]  /*5180*/  ISETP.GE.AND P0, PT, R8.reuse, R0, PT ;  /* 0x000000000800720c */ /* 0x040fe20003f06270 */
[----:B------:R-:W-:Y:S03]  /*5190*/  IMAD.HI.U32 R0, R8, R4, RZ ;  /* 0x0000000408007227 */ /* 0x000fe600078e00ff */
[----:B------:R-:W-:Y:S02]  /*51a0*/  ISETP.GE.OR P0, PT, R2, R12, P0 ;  /* 0x0000000c0200720c */ /* 0x000fe40000706670 */
[-C--:B------:R-:W-:Y:S04]  /*51b0*/  SHF.R.U32.HI R0, RZ, R5.reuse, R0 ;  /* 0x00000005ff007219 */ /* 0x080fe80000011600 */
[----:B------:R-:W-:Y:S05]  /*51c0*/  SEL R13, R8, R0, !P2 ;  /* 0x00000000080d7207 */ /* 0x000fea0005000000 */
[----:B------:R-:W-:Y:S02]  /*51d0*/  IMAD.MOV R12, RZ, RZ, -R13 ;  /* 0x000000ffff0c7224 */ /* 0x000fe400078e0a0d */
[C---:B------:R-:W-:Y:S04]  /*51e0*/  @!P0 IMAD.HI.U32 R0, R2.reuse, R4, RZ ;  /* 0x0000000402008227 */ /* 0x040fe800078e00ff */
[----:B------:R-:W-:Y:S01]  /*51f0*/  IMAD R12, R43, R12, R8 ;  /* 0x0000000c2b0c7224 */ /* 0x000fe200078e0208 */
[----:B------:R-:W-:Y:S04]  /*5200*/  @!P0 SHF.R.U32.HI R0, RZ, R5, R0 ;  /* 0x00000005ff008219 */ /* 0x000fe80000011600 */
[----:B------:R-:W-:Y:S04]  /*5210*/  @!P0 SEL R0, R2, R0, !P2 ;  /* 0x0000000002008207 */ /* 0x000fe80005000000 */
[----:B------:R-:W-:Y:S01]  /*5220*/  @!P0 IADD3 R13, PT, PT, R13, -R0, RZ ;  /* 0x800000000d0d8210 */ /* 0x000fe20007ffe0ff */
[----:B------:R-:W-:Y:S01]  /*5230*/  @!P0 IMAD R0, R9, R12, R0 ;  /* 0x0000000c09008224 */ /* 0x000fe200078e0200 */
[----:B------:R-:W-:Y:S01]  /*5240*/  IADD3 R9, PT, PT, -R8, RZ, RZ ;  /* 0x000000ff08097210 */ /* 0x000fe20007ffe1ff */
[--C-:B------:R-:W-:Y:S02]  /*5250*/  IMAD.MOV R12, RZ, RZ, -R2.reuse ;  /* 0x000000ffff0c7224 */ /* 0x100fe400078e0a02 */
[----:B------:R-:W-:Y:S02]  /*5260*/  @!P0 IMAD R8, R13, R43, R2 ;  /* 0x0000002b0d088224 */ /* 0x000fe400078e0202 */
[----:B------:R-:W-:Y:S02]  /*5270*/  @!P0 IMAD.MOV.U32 R2, RZ, RZ, R0 ;  /* 0x000000ffff028224 */ /* 0x000fe400078e0000 */
[----:B------:R-:W-:Y:S02]  /*5280*/  IMAD R11, R3, R12, R11 ;  /* 0x0000000c030b7224 */ /* 0x000fe400078e020b */
[----:B------:R-:W-:Y:S02]  /*5290*/  IMAD R10, R6, R9, R10 ;  /* 0x00000009060a7224 */ /* 0x000fe400078e020a */
[----:B------:R-:W-:Y:S02]  /*52a0*/  IMAD R11, R2, R3, R11 ;  /* 0x00000003020b7224 */ /* 0x000fe400078e020b */
[----:B------:R-:W-:Y:S02]  /*52b0*/  IMAD R10, R8, R6, R10 ;  /* 0x00000006080a7224 */ /* 0x000fe400078e020a */
.L_x_98:
[----:B------:R-:W-:Y:S05]  /*52c0*/  BRA.U UP2, `(.L_x_99) ;  /* 0x0000000102107547 */ /* 0x000fea000b800000 */
[----:B------:R-:W-:Y:S04]  /*52d0*/  MOV R2, UR7 ;  /* 0x0000000700027c02 */ /* 0x000fe80008000f00 */
[----:B------:R-:W-:Y:S04]  /*52e0*/  SHF.L.U32 R2, R2, 0x1f, RZ ;  /* 0x0000001f02027819 */ /* 0x000fe800000006ff */
[----:B------:R-:W1:Y:S02]  /*52f0*/  SYNCS.PHASECHK.TRANS64.TRYWAIT P0, [UR6+0x1b8], R2 ;  /* 0x0001b802ff0075a7 */ /* 0x000e640008001106 */
[----:B-1----:R-:W-:Y:S05]  /*5300*/  @!P0 BRA `(.L_x_100) ;  /* 0x000000a400f08947 */ /* 0x002fea0003800000 */
.L_x_99:
[----:B------:R-:W-:Y:S05]  /*5310*/  BRA.U !UP4, `(.L_x_101) ;  /* 0x000000010c347547 */ /* 0x000fea000b800000 */
[----:B------:R-:W-:Y:S01]  /*5320*/  UPLOP3.LUT UP0, UPT, UPT, UPT, UP1, 0x80, 0x8 ;  /* 0x000000000008789c */ /* 0x000fe20003f0f010 */
[----:B-1----:R-:W-:Y:S02]  /*5330*/  HFMA2 R0, -RZ, RZ, 0, 5.9604644775390625e-08 ;  /* 0x00000001ff007431 */ /* 0x002fe400000001ff */
[----:B------:R-:W-:Y:S03]  /*5340*/  IMAD.MOV.U32 R86, RZ, RZ, 0x1 ;  /* 0x00000001ff567424 */ /* 0x000fe600078e00ff */
[----:B------:R-:W-:Y:S05]  /*5350*/  PLOP3.LUT P0, PT, PT, PT, UP0, 0x80, 0x8 ;  /* 0x000000000008781c */ /* 0x000fea0003f0f008 */
[----:B------:R-:W1:Y:S01]  /*5360*/  @UP0 LDCU.64 UR10, c[0x0][0xc88] ;  /* 0x00019100ff0a07ac */ /* 0x000e620008000a00 */
[----:B------:R-:W-:Y:S07]  /*5370*/  @UP0 UIMAD UR8, UR44, UR4, URZ ;  /* 0x000000042c0802a4 */ /* 0x000fee000f8e02ff */
[----:B------:R-:W-:Y:S01]  /*5380*/  @!P0 PRMT R86, R0, 0x7610, R86 ;  /* 0x0000761000568816 */ /* 0x000fe20000000056 */
[----:B-1----:R-:W-:Y:S03]  /*5390*/  @UP0 UIMAD.WIDE UR10, UR8, 0x4, UR10 ;  /* 0x00000004080a08a5 */ /* 0x002fe6000f8e020a */
[----:B------:R-:W1:Y:S03]  /*53a0*/  @!UP0 LDCU UR8, c[0x0][0xc80] ;  /* 0x00019000ff0887ac */ /* 0x000e660008000800 */
[----:B------:R-:W-:Y:S01]  /*53b0*/  IMAD.U32 R8, RZ, RZ, UR10 ;  /* 0x0000000aff087e24 */ /* 0x000fe2000f8e00ff */
[----:B------:R-:W-:Y:S05]  /*53c0*/  MOV R9, UR11 ;  /* 0x0000000b00097c02 */ /* 0x000fea0008000f00 */
[----:B-----5:R2:W5:Y:S02]  /*53d0*/  @P0 LDG.E R53, desc[UR46][R8.64] ;  /* 0x0000002e08350981 */ /* 0x020564000c1e1900 */
[----:B-12---:R-:W-:Y:S07]  /*53e0*/  @!P0 IMAD.U32 R53, RZ, RZ, UR8 ;  /* 0x00000008ff358e24 */ /* 0x006fee000f8e00ff */
.L_x_101:
[----:B-----5:R-:W-:Y:S01]  /*53f0*/  @!P4 FSETP.EQ.AND P0, PT, R53, RZ, PT ;  /* 0x000000ff3500c20b */ /* 0x020fe20003f02000 */
[----:B------:R-:W-:Y:S01]  /*5400*/  @!UPT UIADD3 URZ, UPT, UPT, URZ, URZ, URZ ;  /* 0x000000fffffff290 */ /* 0x000fe2000fffe0ff */
[----:B------:R-:W-:Y:S11]  /*5410*/  @!P4 BRA `(.L_x_102) ;  /* 0x000000000014c947 */ /* 0x000ff60003800000 */
[----:B------:R-:W-:Y:S02]  /*5420*/  LOP3.LUT P2, RZ, R86, 0xff, RZ, 0xc0, !PT ;  /* 0x000000ff56ff7812 */ /* 0x000fe4000784c0ff */
[----:B------:R-:W-:Y:S04]  /*5430*/  PLOP3.LUT P0, PT, PT, PT, UP0, 0x80, 0x8 ;  /* 0x000000000008781c */ /* 0x000fe80003f0f008 */
[----:B------:R-:W-:Y:S07]  /*5440*/  PLOP3.LUT P0, PT, P0, PT, PT, 0x8, 0x80 ;  /* 0x000000000080781c */ /* 0x000fee000070e170 */
[----:B------:R-:W-:Y:S11]  /*5450*/  @P2 FSETP.EQ.AND P0, PT, R53, RZ, PT ;  /* 0x000000ff3500220b */ /* 0x000ff60003f02000 */
[----:B------:R-:W-:Y:S02]  /*5460*/  @!UPT UIADD3 URZ, UPT, UPT, URZ, URZ, URZ ;  /* 0x000000fffffff290 */ /* 0x000fe4000fffe0ff */
.L_x_102:
[----:B------:R-:W2:Y:S01]  /*5470*/  SYNCS.PHASECHK.TRANS64.TRYWAIT P2, [UR6+0x190], R24 ;  /* 0x00019018ff0075a7 */ /* 0x000ea20008041106 */
[----:B------:R-:W-:Y:S04]  /*5480*/  ELECT P4, URZ, PT ;  /* 0x0000000000ff782f */ /* 0x000fe80003880000 */
[----:B------:R-:W-:Y:S11]  /*5490*/  PLOP3.LUT P4, PT, P0, P4, PT, 0xf2, 0x2f ;  /* 0x00000000002f781c */ /* 0x000ff60000789e72 */
[----:B------:R-:W-:Y:S02]  /*54a0*/  @!UPT UIADD3 URZ, UPT, UPT, URZ, URZ, URZ ;  /* 0x000000fffffff290 */ /* 0x000fe4000fffe0ff */
[----:B---3--:R-:W-:Y:S05]  /*54b0*/  @!P4 IADD3 R8, P0, PT, R28, 0x980, RZ ;  /* 0x000009801c08c810 */ /* 0x008fea0007f1e0ff */
[----:B-1----:R-:W-:Y:S01]  /*54c0*/  @!P4 IMAD.X R2, RZ, RZ, R29, P0 ;  /* 0x000000ffff02c224 */ /* 0x002fe200000e061d */
[----:B--2---:R-:W-:Y:S07]  /*54d0*/  @!P2 BRA `(.L_x_103) ;  /* 0x000000a40094a947 */ /* 0x004fee0003800000 */
.L_x_276:
[----:B------:R-:W-:Y:S01]  /*54e0*/  @!P4 R2UR UR9, R8 ;  /* 0x000000000809c2ca */ /* 0x000fe200000e0000 */
[----:B------:R-:W-:Y:S01]  /*54f0*/  VOTEU.ALL UP2, P4 ;  /* 0x0000000000ff7886 */ /* 0x000fe20002040000 */
[----:B------:R-:W-:Y:S01]  /*5500*/  @!P4 R2UR UR8, R2 ;  /* 0x000000000208c2ca */ /* 0x000fe200000e0000 */
[----:B------:R-:W-:Y:S01]  /*5510*/  VOTEU.ALL UP3, P4 ;  /* 0x0000000000ff7886 */ /* 0x000fe20002060000 */
[----:B------:R-:W-:Y:S01]  /*5520*/  UMOV UR14, 0x0 ;  /* 0x00000000000e7882 */ /* 0x000fe20000000000 */
[----:B------:R-:W-:Y:S01]  /*5530*/  UMOV UR15, 0x10000000 ;  /* 0x10000000000f7882 */ /* 0x000fe20000000000 */
[----:B------:R-:W-:Y:S01]  /*5540*/  @!UP2 UIADD3 UR56, UPT, UPT, UR6, 0x300, URZ ;  /* 0x000003000638a890 */ /* 0x000fe2000fffe0ff */
[----:B-1----:R-:W-:Y:S01]  /*5550*/  @!P4 IMAD.MOV.U32 R0, RZ, RZ, 0x1000 ;  /* 0x00001000ff00c424 */ /* 0x002fe200078e00ff */
[----:B------:R-:W-:Y:S01]  /*5560*/  UMOV UR60, UR44 ;  /* 0x0000002c003c7c82 */ /* 0x000fe20008000000 */
[----:B------:R-:W-:Y:S01]  /*5570*/  @!UP2 UIADD3 UR10, UPT, UPT, UR58, 0x40, URZ ;  /* 0x000000403a0aa890 */ /* 0x000fe2000fffe0ff */
[----:B------:R-:W-:Y:S01]  /*5580*/  UMOV UR11, UR59 ;  /* 0x0000003b000b7c82 */ /* 0x000fe20008000000 */
[----:B------:R-:W-:Y:S02]  /*5590*/  UMOV UR12, UR44 ;  /* 0x0000002c000c7c82 */ /* 0x000fe40008000000 */
[----:B------:R-:W-:Y:S01]  /*55a0*/  IMAD.U32 R8, RZ, RZ, UR9 ;  /* 0x00000009ff087e24 */ /* 0x000fe2000f8e00ff */
[----:B------:R-:W-:Y:S01]  /*55b0*/  UMOV UR9, UR57 ;  /* 0x0000003900097c82 */ /* 0x000fe20008000000 */
[----:B------:R-:W-:Y:S01]  /*55c0*/  IMAD.U32 R9, RZ, RZ, UR8 ;  /* 0x00000008ff097e24 */ /* 0x000fe2000f8e00ff */
[----:B------:R-:W-:Y:S02]  /*55d0*/  @!UP2 UIADD3 UR8, UPT, UPT, UR6, 0xb00, URZ ;  /* 0x00000b000608a890 */ /* 0x000fe4000fffe0ff */
[----:B------:R-:W-:Y:S01]  /*55e0*/  @!P4 R2UR UR16, R8 ;  /* 0x000000000810c2ca */ /* 0x000fe200000e0000 */
[----:B------:R-:W-:Y:S01]  /*55f0*/  VOTEU.ALL UP2, P4 ;  /* 0x0000000000ff7886 */ /* 0x000fe20002040000 */
[----:B------:R-:W-:Y:S01]  /*5600*/  @!P4 R2UR UR17, R9 ;  /* 0x000000000911c2ca */ /* 0x000fe200000e0000 */
[----:B------:R-:W-:Y:S01]  /*5610*/  UPRMT UR21, UR37, 0x654, UR57 ;  /* 0x0000065425157896 */ /* 0x000fe20008000039 */
[----:B------:R-:W-:Y:S05]  /*5620*/  @!P4 IADD3 R8, P0, PT, R28, 0x980, RZ ;  /* 0x000009801c08c810 */ /* 0x000fea0007f1e0ff */
[----:B------:R-:W-:Y:S06]  /*5630*/  @!P4 IMAD.X R2, RZ, RZ, R29, P0 ;  /* 0x000000ffff02c224 */ /* 0x000fec00000e061d */
[----:B------:R1:W-:Y:S01]  /*5640*/  @!UP3 UTMALDG.3D [UR56], [UR16], desc[UR14] ;  /* 0x00000e381000b5b4 */ /* 0x0003e20008011000 */
[----:B------:R1:W-:Y:S01]  /*5650*/  @!UP2 UTMALDG.3D [UR8], [UR16], desc[UR14] ;  /* 0x00000e081000a5b4 */ /* 0x0003e20008011000 */
[----:B------:R1:W-:Y:S01]  /*5660*/  @!P4 SYNCS.ARRIVE.TRANS64.RED.A0TR RZ, [UR6+0x170], R0 ;  /* 0x00017000ffffc9a7 */ /* 0x0003e20008300406 */
[----:B------:R-:W-:Y:S01]  /*5670*/  SYNCS.ARRIVE.TRANS64.RED.A1T0 RZ, [UR21], RZ ;  /* 0x000000ffffff79a7 */ /* 0x000fe20008100415 */
[----:B------:R-:W2:Y:S02]  /*5680*/  SYNCS.PHASECHK.TRANS64.TRYWAIT P2, [UR6+0x198], R24 ;  /* 0x00019818ff0075a7 */ /* 0x000ea40008041106 */
[----:B-12---:R-:W-:Y:S05]  /*5690*/  @!P2 BRA `(.L_x_104) ;  /* 0x000000a4003ca947 */ /* 0x006fea0003800000 */
.L_x_278:
        /* <DEDUP_REMOVED lines=8> */
[----:B------:R-:W-:Y:S01]  /*5720*/  @!UP2 UIADD3 UR48, UPT, UPT, UR6, 0x1300, URZ ;  /* 0x000013000630a890 */ /* 0x000fe2000fffe0ff */
[----:B------:R-:W-:Y:S01]  /*5730*/  UMOV UR50, UR58 ;  /* 0x0000003a00327c82 */ /* 0x000fe20008000000 */
[----:B------:R-:W-:Y:S01]  /*5740*/  UMOV UR52, UR44 ;  /* 0x0000002c00347c82 */ /* 0x000fe20008000000 */
[----:B------:R-:W-:Y:S02]  /*5750*/  @!UP2 UIADD3 UR10, UPT, UPT, UR58, 0x40, URZ ;  /* 0x000000403a0aa890 */ /* 0x000fe4000fffe0ff */
[----:B------:R-:W-:Y:S01]  /*5760*/  IMAD.U32 R8, RZ, RZ, UR9 ;  /* 0x00000009ff087e24 */ /* 0x000fe2000f8e00ff */
[----:B------:R-:W-:Y:S01]  /*5770*/  UMOV UR9, UR49 ;  /* 0x0000003100097c82 */ /* 0x000fe20008000000 */
[----:B------:R-:W-:Y:S01]  /*5780*/  IMAD.U32 R9, RZ, RZ, UR8 ;  /* 0x00000008ff097e24 */ /* 0x000fe2000f8e00ff */
[----:B------:R-:W-:Y:S02]  /*5790*/  @!UP2 UIADD3 UR8, UPT, UPT, UR6, 0x1b00, URZ ;  /* 0x00001b000608a890 */ /* 0x000fe4000fffe0ff */
[----:B------:R-:W-:Y:S01]  /*57a0*/  @!P4 R2UR UR18, R8 ;  /* 0x000000000812c2ca */ /* 0x000fe200000e0000 */
[----:B------:R-:W-:Y:S01]  /*57b0*/  VOTEU.ALL UP2, P4 ;  /* 0x0000000000ff7886 */ /* 0x000fe20002040000 */
[----:B------:R-:W-:Y:S01]  /*57c0*/  @!P4 R2UR UR19, R9 ;  /* 0x000000000913c2ca */ /* 0x000fe200000e0000 */
[----:B------:R-:W-:Y:S01]  /*57d0*/  UMOV UR12, UR44 ;  /* 0x0000002c000c7c82 */ /* 0x000fe20008000000 */
[----:B------:R-:W-:Y:S01]  /*57e0*/  UMOV UR11, UR51 ;  /* 0x00000033000b7c82 */ /* 0x000fe20008000000 */
[----:B------:R-:W-:Y:S01]  /*57f0*/  UPRMT UR15, UR37, 0x654, UR49 ;  /* 0x00000654250f7896 */ /* 0x000fe20008000031 */
[----:B------:R-:W-:Y:S05]  /*5800*/  @!P4 IADD3 R8, P0, PT, R28, 0x980, RZ ;  /* 0x000009801c08c810 */ /* 0x000fea0007f1e0ff */
[----:B------:R-:W-:Y:S04]  /*5810*/  @!P4 IMAD.X R2, RZ, RZ, R29, P0 ;  /* 0x000000ffff02c224 */ /* 0x000fe800000e061d */
[----:B------:R1:W-:Y:S01]  /*5820*/  @!UP3 UTMALDG.3D [UR48], [UR18], desc[UR16] ;  /* 0x000010301200b5b4 */ /* 0x0003e20008011000 */
[----:B------:R1:W-:Y:S01]  /*5830*/  @!UP2 UTMALDG.3D [UR8], [UR18], desc[UR16] ;  /* 0x000010081200a5b4 */ /* 0x0003e20008011000 */
[----:B------:R1:W-:Y:S01]  /*5840*/  @!P4 SYNCS.ARRIVE.TRANS64.RED.A0TR RZ, [UR6+0x178], R0 ;  /* 0x00017800ffffc9a7 */ /* 0x0003e20008300406 */
[----:B------:R-:W-:Y:S01]  /*5850*/  SYNCS.ARRIVE.TRANS64.RED.A1T0 RZ, [UR15], RZ ;  /* 0x000000ffffff79a7 */ /* 0x000fe2000810040f */
[----:B------:R-:W2:Y:S02]  /*5860*/  SYNCS.PHASECHK.TRANS64.TRYWAIT P2, [UR6+0x1a0], R24 ;  /* 0x0001a018ff0075a7 */ /* 0x000ea40008041106 */
[----:B-12---:R-:W-:Y:S05]  /*5870*/  @!P2 BRA `(.L_x_105) ;  /* 0x000000a000dca947 */ /* 0x006fea0003800000 */
.L_x_280:
[----:B------:R-:W-:Y:S01]  /*5880*/  @!P4 R2UR UR9, R8 ;  /* 0x000000000809c2ca */ /* 0x000fe200000e0000 */
[----:B------:R-:W-:Y:S01]  /*5890*/  VOTEU.ALL UP2, P4 ;  /* 0x0000000000ff7886 */ /* 0x000fe20002040000 */
[----:B------:R-:W-:Y:S01]  /*58a0*/  @!P4 R2UR UR8, R2 ;  /* 0x000000000208c2ca */ /* 0x000fe200000e0000 */
[----:B------:R-:W-:Y:S01]  /*58b0*/  UIADD3 UR42, UPT, UPT, UR58, 0x10, URZ ;  /* 0x000000103a2a7890 */ /* 0x000fe2000fffe0ff */
[----:B-1----:R-:W-:Y:S01]  /*58c0*/  @!P4 IMAD.MOV.U32 R0, RZ, RZ, 0x1000 ;  /* 0x00001000ff00c424 */ /* 0x002fe200078e00ff */
[----:B------:R-:W-:Y:S01]  /*58d0*/  VOTEU.ALL UP3, P4 ;  /* 0x0000000000ff7886 */ /* 0x000fe20002060000 */
[----:B------:R-:W-:Y:S01]  /*58e0*/  @!UP2 UIADD3 UR40, UPT, UPT, UR6, 0x2300, URZ ;  /* 0x000023000628a890 */ /* 0x000fe2000fffe0ff */
[----:B------:R-:W-:Y:S01]  /*58f0*/  UMOV UR16, 0x0 ;  /* 0x0000000000107882 */ /* 0x000fe20000000000 */
[----:B------:R-:W-:Y:S01]  /*5900*/  UMOV UR17, 0x10000000 ;  /* 0x1000000000117882 */ /* 0x000fe20000000000 */
[----:B------:R-:W-:Y:S01]  /*5910*/  UMOV UR43, UR59 ;  /* 0x0000003b002b7c82 */ /* 0x000fe20008000000 */
[----:B------:R-:W-:Y:S03]  /*5920*/  @!UP2 UIADD3 UR10, UPT, UPT, UR58, 0x50, URZ ;  /* 0x000000503a0aa890 */ /* 0x000fe6000fffe0ff */
        /* <DEDUP_REMOVED lines=18> */
.L_x_282:
        /* <DEDUP_REMOVED lines=9> */
[----:B------:R-:W-:Y:S01]  /*5ae0*/  SHF.L.U32 R30, RZ, 0x1f, RZ ;  /* 0x0000001fff1e7819 */ /* 0x000fe200000006ff */
[----:B------:R-:W-:Y:S01]  /*5af0*/  UMOV UR26, UR42 ;  /* 0x0000002a001a7c82 */ /* 0x000fe20008000000 */
[----:B------:R-:W-:Y:S01]  /*5b00*/  UMOV UR28, UR44 ;  /* 0x0000002c001c7c82 */ /* 0x000fe20008000000 */
[----:B------:R-:W-:Y:S01]  /*5b10*/  @!UP2 UIADD3 UR10, UPT, UPT, UR58, 0x50, URZ ;  /* 0x000000503a0aa890 */ /* 0x000fe2000fffe0ff */
        /* <DEDUP_REMOVED lines=18> */
.L_x_284:
        /* <DEDUP_REMOVED lines=10> */
[----:B------:R-:W-:Y:S01]  /*5ce0*/  UMOV UR19, UR59 ;  /* 0x0000003b00137c82 */ /* 0x000fe20008000000 */
[----:B------:R-:W-:Y:S02]  /*5cf0*/  UMOV UR20, UR44 ;  /* 0x0000002c00147c82 */ /* 0x000fe40008000000 */
[----:B------:R-:W-:Y:S01]  /*5d00*/  IMAD.U32 R8, RZ, RZ, UR9 ;  /* 0x00000009ff087e24 */ /* 0x000fe2000f8e00ff */
[----:B------:R-:W-:Y:S01]  /*5d10*/  @!UP2 UIADD3 UR10, UPT, UPT, UR58, 0x60, URZ ;  /* 0x000000603a0aa890 */ /* 0x000fe2000fffe0ff */
[----:B------:R-:W-:Y:S01]  /*5d20*/  IMAD.U32 R9, RZ, RZ, UR8 ;  /* 0x00000008ff097e24 */ /* 0x000fe2000f8e00ff */
[----:B------:R-:W-:Y:S02]  /*5d30*/  @!UP2 UIADD3 UR8, UPT, UPT, UR6, 0xb00, URZ ;  /* 0x00000b000608a890 */ /* 0x000fe4000fffe0ff */
[----:B------:R-:W-:Y:S01]  /*5d40*/  @!P4 R2UR UR26, R8 ;  /* 0x00000000081ac2ca */ /* 0x000fe200000e0000 */
[----:B------:R-:W-:Y:S01]  /*5d50*/  VOTEU.ALL UP2, P4 ;  /* 0x0000000000ff7886 */ /* 0x000fe20002040000 */
[----:B------:R-:W-:Y:S01]  /*5d60*/  @!P4 R2UR UR27, R9 ;  /* 0x00000000091bc2ca */ /* 0x000fe200000e0000 */
[----:B------:R-:W-:Y:S01]  /*5d70*/  UMOV UR9, UR57 ;  /* 0x0000003900097c82 */ /* 0x000fe20008000000 */
[----:B------:R-:W-:Y:S01]  /*5d80*/  UMOV UR11, UR59 ;  /* 0x0000003b000b7c82 */ /* 0x000fe20008000000 */
[----:B------:R-:W-:Y:S01]  /*5d90*/  UMOV UR12, UR44 ;  /* 0x0000002c000c7c82 */ /* 0x000fe20008000000 */
        /* <DEDUP_REMOVED lines=8> */
.L_x_286:
        /* <DEDUP_REMOVED lines=21> */
[----:B------:R-:W-:Y:S05]  /*5f70*/  @!P4 IADD3 R8, P0, PT, R28, 0x980, RZ ;  /* 0x000009801c08c810 */ /* 0x000fea0007f1e0ff */
[----:B------:R-:W-:Y:S05]  /*5f80*/  @!P4 IMAD.X R2, RZ, RZ, R29, P0 ;  /* 0x000000ffff02c224 */ /* 0x000fea00000e061d */
[----:B------:R1:W-:Y:S01]  /*5f90*/  @!UP3 UTMALDG.3D [UR16], [UR26], desc[UR22] ;  /* 0x000016101a00b5b4 */ /* 0x0003e20008011000 */
[----:B------:R1:W-:Y:S01]  /*5fa0*/  @!UP2 UTMALDG.3D [UR8], [UR26], desc[UR22] ;  /* 0x000016081a00a5b4 */ /* 0x0003e20008011000 */
[----:B------:R1:W-:Y:S01]  /*5fb0*/  @!P4 SYNCS.ARRIVE.TRANS64.RED.A0TR RZ, [UR6+0x178], R0 ;  /* 0x00017800ffffc9a7 */ /* 0x0003e20008300406 */
[----:B------:R-:W-:Y:S01]  /*5fc0*/  SYNCS.ARRIVE.TRANS64.RED.A1T0 RZ, [UR15], RZ ;  /* 0x000000ffffff79a7 */ /* 0x000fe2000810040f */
[----:B------:R-:W2:Y:S02]  /*5fd0*/  SYNCS.PHASECHK.TRANS64.TRYWAIT P2, [UR6+0x1a0], R30 ;  /* 0x0001a01eff0075a7 */ /* 0x000ea40008041106 */
[----:B-12---:R-:W-:Y:S05]  /*5fe0*/  @!P2 BRA `(.L_x_109) ;  /* 0x0000009c0060a947 */ /* 0x006fea0003800000 */
.L_x_288:
[----:B------:R-:W2:Y:S01]  /*5ff0*/  LDC.64 R12, c[0x0][0xf18] ;  /* 0x0003c600ff0c7b82 */ /* 0x000ea20000000a00 */
[----:B------:R-:W-:Y:S01]  /*6000*/  @!P4 R2UR UR8, R2 ;  /* 0x000000000208c2ca */ /* 0x000fe200000e0000 */
[----:B------:R-:W-:Y:S01]  /*6010*/  VOTEU.ALL UP2, P4 ;  /* 0x0000000000ff7886 */ /* 0x000fe20002040000 */
[----:B------:R-:W-:Y:S01]  /*6020*/  @!P4 R2UR UR9, R8 ;  /* 0x000000000809c2ca */ /* 0x000fe200000e0000 */
[----:B------:R-:W-:Y:S01]  /*6030*/  UIADD3 UR34, UPT, UPT, UR58, 0x30, URZ ;  /* 0x000000303a227890 */ /* 0x000fe2000fffe0ff */
[----:B-1----:R-:W-:Y:S03]  /*6040*/  @!P4 IMAD.MOV.U32 R0, RZ, RZ, 0x1000 ;  /* 0x00001000ff00c424 */ /* 0x002fe600078e00ff */
[----:B------:R-:W1:Y:S01]  /*6050*/  @!P1 LDC R2, c[0x0][0xf0c] ;  /* 0x0003c300ff029b82 */ /* 0x000e620000000800 */
[----:B------:R-:W-:Y:S01]  /*6060*/  @!UP2 UIADD3 UR32, UPT, UPT, UR6, 0x2300, URZ ;  /* 0x000023000620a890 */ /* 0x000fe2000fffe0ff */
[----:B------:R-:W-:Y:S01]  /*6070*/  @P3 SHF.R.U32.HI R25, RZ, 0x10, R17 ;  /* 0x00000010ff193819 */ /* 0x000fe20000011611 */
[----:B------:R-:W-:Y:S01]  /*6080*/  VOTEU.ALL UP3, P4 ;  /* 0x0000000000ff7886 */ /* 0x000fe20002060000 */
[----:B------:R-:W-:Y:S01]  /*6090*/  UMOV UR16, 0x0 ;  /* 0x0000000000107882 */ /* 0x000fe20000000000 */
[----:B------:R-:W-:Y:S01]  /*60a0*/  UMOV UR17, 0x10000000 ;  /* 0x1000000000117882 */ /* 0x000fe20000000000 */
[----:B------:R-:W-:Y:S01]  /*60b0*/  UMOV UR33, UR41 ;  /* 0x0000002900217c82 */ /* 0x000fe20008000000 */
[----:B------:R-:W-:Y:S01]  /*60c0*/  UMOV UR35, UR59 ;  /* 0x0000003b00237c82 */ /* 0x000fe20008000000 */
[----:B------:R-:W-:Y:S01]  /*60d0*/  IMAD.U32 R9, RZ, RZ, UR8 ;  /* 0x00000008ff097e24 */ /* 0x000fe2000f8e00ff */
[----:B------:R-:W-:Y:S01]  /*60e0*/  UMOV UR36, UR44 ;  /* 0x0000002c00247c82 */ /* 0x000fe20008000000 */
[----:B------:R-:W-:Y:S01]  /*60f0*/  IMAD.U32 R8, RZ, RZ, UR9 ;  /* 0x00000009ff087e24 */ /* 0x000fe2000f8e00ff */
[----:B------:R-:W-:Y:S01]  /*6100*/  @!UP2 UIADD3 UR10, UPT, UPT, UR58, 0x70, URZ ;  /* 0x000000703a0aa890 */ /* 0x000fe2000fffe0ff */
[----:B------:R-:W-:Y:S01]  /*6110*/  VIADD R27, R27, 0x1 ;  /* 0x000000011b1b7836 */ /* 0x000fe20000000000 */
[----:B------:R-:W-:Y:S01]  /*6120*/  @!P4 R2UR UR19, R9 ;  /* 0x000000000913c2ca */ /* 0x000fe200000e0000 */
[----:B------:R-:W-:Y:S01]  /*6130*/  @!UP2 UIADD3 UR8, UPT, UPT, UR6, 0x2b00, URZ ;  /* 0x00002b000608a890 */ /* 0x000fe2000fffe0ff */
[----:B------:R-:W-:Y:S01]  /*6140*/  @!P4 R2UR UR18, R8 ;  /* 0x000000000812c2ca */ /* 0x000fe200000e0000 */
[----:B------:R-:W-:Y:S01]  /*6150*/  VOTEU.ALL UP2, P4 ;  /* 0x0000000000ff7886 */ /* 0x000fe20002040000 */
[----:B------:R-:W3:Y:S01]  /*6160*/  LDC.64 R8, c[0x0][0xf10] ;  /* 0x0003c400ff087b82 */ /* 0x000ee20000000a00 */
[----:B------:R-:W-:Y:S01]  /*6170*/  UMOV UR9, UR41 ;  /* 0x0000002900097c82 */ /* 0x000fe20008000000 */
[----:B------:R-:W-:Y:S01]  /*6180*/  UMOV UR11, UR59 ;  /* 0x0000003b000b7c82 */ /* 0x000fe20008000000 */
[----:B------:R-:W-:Y:S08]  /*6190*/  UMOV UR12, UR44 ;  /* 0x0000002c000c7c82 */ /* 0x000ff00008000000 */
[----:B------:R1:W-:Y:S01]  /*61a0*/  @!UP3 UTMALDG.3D [UR32], [UR18], desc[UR16] ;  /* 0x000010201200b5b4 */ /* 0x0003e20008011000 */
[----:B------:R1:W-:Y:S01]  /*61b0*/  @!UP2 UTMALDG.3D [UR8], [UR18], desc[UR16] ;  /* 0x000010081200a5b4 */ /* 0x0003e20008011000 */
[----:B------:R5:W-:Y:S01]  /*61c0*/  @!P4 SYNCS.ARRIVE.TRANS64.RED.A0TR RZ, [UR6+0x180], R0 ;  /* 0x00018000ffffc9a7 */ /* 0x000be20008300406 */
[C---:B---3--:R-:W-:Y:S01]  /*61d0*/  @!P1 IMAD.HI.U32 R8, R11.reuse, R8, RZ ;  /* 0x000000080b089227 */ /* 0x048fe200078e00ff */
[----:B--2---:R-:W-:Y:S02]  /*61e0*/  @!P1 ISETP.NE.AND P0, PT, R12, 0x1, PT ;  /* 0x000000010c00980c */ /* 0x004fe40003f05270 */
[----:B-1----:R-:W-:Y:S01]  /*61f0*/  @!P1 ISETP.NE.AND P2, PT, R2, 0x1, PT ;  /* 0x000000010200980c */ /* 0x002fe20003f45270 */
[C---:B------:R-:W-:Y:S01]  /*6200*/  @!P1 IMAD.HI.U32 R13, R10.reuse, R13, RZ ;  /* 0x0000000d0a0d9227 */ /* 0x040fe200078e00ff */
[----:B------:R-:W-:Y:S04]  /*6210*/  @!P1 SHF.R.U32.HI R8, RZ, R9, R8 ;  /* 0x00000009ff089219 */ /* 0x000fe80000011608 */
[----:B------:R-:W-:Y:S01]  /*6220*/  @!P1 SEL R8, R11, R8, !P2 ;  /* 0x000000080b089207 */ /* 0x000fe20005000000 */
[----:B------:R-:W-:Y:S01]  /*6230*/  SYNCS.ARRIVE.TRANS64.RED.A1T0 RZ, [UR14], RZ ;  /* 0x000000ffffff79a7 */ /* 0x000fe2000810040e */
[----:B------:R-:W1:Y:S01]  /*6240*/  SYNCS.PHASECHK.TRANS64.TRYWAIT P5, [UR6+0x1a8], R30 ;  /* 0x0001a81eff0075a7 */ /* 0x000e6200080a1106 */
[----:B-----5:R-:W2:Y:S02]  /*6250*/  @!P1 LDC R0, c[0x0][0xf20] ;  /* 0x0003c800ff009b82 */ /* 0x020ea40000000800 */
[----:B--2---:R-:W-:Y:S04]  /*6260*/  @!P1 SHF.R.U32.HI R0, RZ, R0, R13 ;  /* 0x00000000ff009219 */ /* 0x004fe8000001160d */
[----:B------:R-:W-:Y:S05]  /*6270*/  @!P1 SEL R9, R10, R0, !P0 ;  /* 0x000000000a099207 */ /* 0x000fea0004000000 */
[----:B------:R-:W-:Y:S02]  /*6280*/  @!P1 IMAD.IADD R0, R9, 0x1, -R8 ;  /* 0x0000000109009824 */ /* 0x000fe400078e0a08 */
[----:B------:R-:W-:Y:S02]  /*6290*/  @!P1 IMAD.IADD R8, R8, 0x1, -R9 ;  /* 0x0000000108089824 */ /* 0x000fe400078e0a09 */
[----:B------:R-:W-:Y:S02]  /*62a0*/  @!P1 IMAD R11, R0, R2, R11 ;  /* 0x00000002000b9224 */ /* 0x000fe400078e020b */
[----:B------:R-:W-:Y:S01]  /*62b0*/  @!P1 IMAD R10, R8, R12, R10 ;  /* 0x0000000c080a9224 */ /* 0x000fe200078e020a */
[----:B-1----:R-:W-:Y:S06]  /*62c0*/  @!P5 BRA `(.L_x_110) ;  /* 0x0000009800c0d947 */ /* 0x002fec0003800000 */
.L_x_290:
[----:B------:R-:W-:Y:S01]  /*62d0*/  @!P4 IADD3 R2, P0, PT, R28, 0x980, RZ ;  /* 0x000009801c02c810 */ /* 0x000fe20007f1e0ff */
[----:B------:R-:W-:Y:S01]  /*62e0*/  VOTEU.ALL UP2, P4 ;  /* 0x0000000000ff7886 */ /* 0x000fe20002040000 */
[----:B------:R-:W-:Y:S01]  /*62f0*/  VOTEU.ALL UP3, P4 ;  /* 0x0000000000ff7886 */ /* 0x000fe20002060000 */
[----:B------:R-:W-:Y:S01]  /*6300*/  UMOV UR33, UR25 ;  /* 0x0000001900217c82 */ /* 0x000fe20008000000 */
[----:B------:R-:W-:Y:S01]  /*6310*/  @!P4 R2UR UR9, R2 ;  /* 0x000000000209c2ca */ /* 0x000fe200000e0000 */
[----:B-1----:R-:W-:Y:S01]  /*6320*/  @!P4 IMAD.X R0, RZ, RZ, R29, P0 ;  /* 0x000000ffff00c224 */ /* 0x002fe200000e061d */
[----:B------:R-:W-:Y:S01]  /*6330*/  @!UP2 UIADD3 UR35, UPT, UPT, UR59, 0x40, URZ ;  /* 0x000000403b23a890 */ /* 0x000fe2000fffe0ff */
[----:B------:R-:W-:Y:S01]  /*6340*/  VIADD R2, R10, UR38 ;  /* 0x000000260a027c36 */ /* 0x000fe20008000000 */
[----:B------:R-:W-:Y:S01]  /*6350*/  @!UP2 UIADD3 UR32, UPT, UPT, UR6, 0x3300, URZ ;  /* 0x000033000620a890 */ /* 0x000fe2000fffe0ff */
[----:B------:R-:W-:Y:S01]  /*6360*/  ISETP.NE.AND P0, PT, R27, 0x2, PT ;  /* 0x000000021b00780c */ /* 0x000fe20003f05270 */
[----:B------:R-:W-:Y:S01]  /*6370*/  UMOV UR36, UR44 ;  /* 0x0000002c00247c82 */ /* 0x000fe20008000000 */
[----:B------:R-:W-:Y:S01]  /*6380*/  @!P4 R2UR UR8, R0 ;  /* 0x000000000008c2ca */ /* 0x000fe200000e0000 */
[----:B------:R-:W-:Y:S01]  /*6390*/  @!UP2 UIADD3 UR18, UPT, UPT, UR58, 0x70, URZ ;  /* 0x000000703a12a890 */ /* 0x000fe2000fffe0ff */
[----:B------:R-:W-:Y:S01]  /*63a0*/  VIADD R0, R11, UR39 ;  /* 0x000000270b007c36 */ /* 0x000fe20008000000 */
[----:B------:R-:W-:Y:S01]  /*63b0*/  @!UP2 UIADD3 UR16, UPT, UPT, UR6, 0x3b00, URZ ;  /* 0x00003b000610a890 */ /* 0x000fe2000fffe0ff */
[----:B------:R-:W-:Y:S01]  /*63c0*/  R2UR UR11, R2 ;  /* 0x00000000020b72ca */ /* 0x000fe200000e0000 */
[----:B------:R-:W-:Y:S01]  /*63d0*/  VOTEU.ALL UP2, P4 ;  /* 0x0000000000ff7886 */ /* 0x000fe20002040000 */
[----:B------:R-:W-:Y:S01]  /*63e0*/  IMAD.U32 R8, RZ, RZ, UR9 ;  /* 0x00000009ff087e24 */ /* 0x000fe2000f8e00ff */
[----:B------:R-:W-:Y:S01]  /*63f0*/  UMOV UR9, 0x10000000 ;  /* 0x1000000000097882 */ /* 0x000fe20000000000 */
[----:B------:R-:W-:Y:S01]  /*6400*/  UMOV UR17, UR25 ;  /* 0x0000001900117c82 */ /* 0x000fe20008000000 */
[----:B------:R-:W-:Y:S01]  /*6410*/  UMOV UR20, UR44 ;  /* 0x0000002c00147c82 */ /* 0x000fe20008000000 */
[----:B------:R-:W-:Y:S01]  /*6420*/  UMOV UR19, UR35 ;  /* 0x0000002300137c82 */ /* 0x000fe20008000000 */
[----:B------:R-:W-:Y:S02]  /*6430*/  @!P4 R2UR UR14, R8 ;  /* 0x00000000080ec2ca */ /* 0x000fe400000e0000 */
[----:B------:R-:W-:Y:S01]  /*6440*/  IMAD.U32 R9, RZ, RZ, UR8 ;  /* 0x00000008ff097e24 */ /* 0x000fe2000f8e00ff */
[----:B------:R-:W-:Y:S01]  /*6450*/  UMOV UR8, 0x0 ;  /* 0x0000000000087882 */ /* 0x000fe20000000000 */
[----:B------:R-:W-:Y:S02]  /*6460*/  R2UR UR27, R0 ;  /* 0x00000000001b72ca */ /* 0x000fe400000e0000 */
[----:B------:R-:W-:Y:S02]  /*6470*/  @P3 R2UR UR44, R25 ;  /* 0x00000000192c32ca */ /* 0x000fe400000e0000 */
[----:B------:R-:W-:Y:S02]  /*6480*/  @!P4 R2UR UR15, R9 ;  /* 0x00000000090fc2ca */ /* 0x000fe400000e0000 */
[----:B------:R-:W-:Y:S02]  /*6490*/  SEL R0, RZ, 0x1, P0 ;  /* 0x00000001ff007807 */ /* 0x000fe40000000000 */
[----:B------:R-:W-:Y:S02]  /*64a0*/  SEL R27, R27, RZ, P0 ;  /* 0x000000ff1b1b7207 */ /* 0x000fe40000000000 */
[----:B------:R-:W-:Y:S07]  /*64b0*/  LOP3.LUT R26, R26, R0, RZ, 0x3c, !PT ;  /* 0x000000001a1a7212 */ /* 0x000fee00078e3cff */
[----:B------:R2:W-:Y:S01]  /*64c0*/  @!UP3 UTMALDG.3D [UR32], [UR14], desc[UR8] ;  /* 0x000008200e00b5b4 */ /* 0x0005e20008011000 */
[----:B------:R2:W-:Y:S01]  /*64d0*/  @!UP2 UTMALDG.3D [UR16], [UR14], desc[UR8] ;  /* 0x000008100e00a5b4 */ /* 0x0005e20008011000 */
[----:B------:R2:W-:Y:S01]  /*64e0*/  @!P4 SYNCS.ARRIVE.TRANS64.RED.A0TR RZ, [UR6+0x188], R23 ;  /* 0x00018817ffffc9a7 */ /* 0x0005e20008300406 */
[----:B------:R-:W-:Y:S01]  /*64f0*/  UPLOP3.LUT UP2, UPT, UPT, UPT, UPT, 0x80, 0x8 ;  /* 0x000000000008789c */ /* 0x000fe20003f4f070 */
[----:B------:R-:W-:Y:S01]  /*6500*/  SYNCS.ARRIVE.TRANS64.RED.A1T0 RZ, [UR13], RZ ;  /* 0x000000ffffff79a7 */ /* 0x000fe2000810040d */
[----:B------:R-:W-:Y:S09]  /*6510*/  @P3 BRA `(.L_x_111) ;  /* 0xffffffe800583947 */ /* 0x000ff2000383ffff */
[----:B------:R-:W1:Y:S02]  /*6520*/  SYNCS.PHASECHK.TRANS64.TRYWAIT P0, [UR6+0x190], R24 ;  /* 0x00019018ff0075a7 */ /* 0x000e640008001106 */
[----:B-1----:R-:W-:Y:S05]  /*6530*/  @!P0 BRA `(.L_x_112) ;  /* 0x00000098003c8947 */ /* 0x002fea0003800000 */
.L_x_292:
[----:B------:R-:W3:Y:S02]  /*6540*/  SYNCS.PHASECHK.TRANS64.TRYWAIT P0, [UR6+0x198], R24 ;  /* 0x00019818ff0075a7 */ /* 0x000ee40008001106 */
[----:B---3--:R-:W-:Y:S05]  /*6550*/  @!P0 BRA `(.L_x_113) ;  /* 0x00000098004c8947 */ /* 0x008fea0003800000 */
.L_x_294:
[----:B------:R-:W3:Y:S01]  /*6560*/  SYNCS.PHASECHK.TRANS64.TRYWAIT P0, [UR6+0x1a0], R24 ;  /* 0x0001a018ff0075a7 */ /* 0x000ee20008001106 */
[----:B-1----:R-:W-:Y:S01]  /*6570*/  HFMA2 R0, -RZ, RZ, 0, 5.9604644775390625e-08 ;  /* 0x00000001ff007431 */ /* 0x002fe200000001ff */
[----:B---3--:R-:W-:Y:S06]  /*6580*/  @!P0 BRA `(.L_x_114) ;  /* 0x0000009800588947 */ /* 0x008fec0003800000 */
.L_x_296:
[----:B-1----:R-:W-:Y:S02]  /*6590*/  MOV R2, UR6 ;  /* 0x0000000600027c02 */ /* 0x002fe40008000f00 */
[----:B------:R-:W-:-:S07]  /*65a0*/  SHF.L.U32 R0, R0, 0x1f, RZ ;  /* 0x0000001f00007819 */ /* 0x000fce00000006ff */
.L_x_115:
[----:B-1----:R1:W3:Y:S02]  /*65b0*/  SYNCS.PHASECHK.TRANS64.TRYWAIT P0, [R2+URZ+0x1a8], R0 ;  /* 0x0001a800020075a7 */ /* 0x0022e400080011ff */
[----:B---3--:R-:W-:Y:S05]  /*65c0*/  @!P0 NANOSLEEP.SYNCS 0x989680 ;  /* 0x009896800000895d */ /* 0x008fea0003900000 */
[----:B------:R-:W3:Y:S02]  /*65d0*/  @!P0 SYNCS.PHASECHK.TRANS64 P0, [R2+URZ+0x1a8], R0 ;  /* 0x0001a800020085a7 */ /* 0x000ee400080010ff */
[----:B--23--:R-:W-:Y:S05]  /*65e0*/  @P0 EXIT ;  /* 0x000000000000094d */ /* 0x00cfea0003800000 */
[----:B------:R-:W-:Y:S05]  /*65f0*/  BRA `(.L_x_115) ;  /* 0xfffffffc00ec7947 */ /* 0x000fea000383ffff */
.L_x_96:
[----:B------:R-:W-:-:S06]  /*6600*/  UISETP.GE.AND UP1, UPT, UR12, 0x4, UPT ;  /* 0x000000040c00788c */ /* 0x000fcc000bf26270 */
[----:B------:R-:W-:-:S13]  /*6610*/  PLOP3.LUT P0, PT, PT, PT, UP1, 0x80, 0x8 ;  /* 0x000000000008781c */ /* 0x000fda0003f0f018 */
[----:B-1----:R-:W-:Y:S05]  /*6620*/  @!P0 EXIT ;  /* 0x000000000000894d */ /* 0x002fea0003800000 */
[----:B------:R-:W-:Y:S01]  /*6630*/  BAR.SYNC.DEFER_BLOCKING 0x6, 0xa0 ;  /* 0x0182800000007b1d */ /* 0x000fe20000010000 */
[----:B------:R-:W-:Y:S01]  /*6640*/  IMAD.SHL.U32 R97, R3, 0x10, RZ ;  /* 0x0000001003617824 */ /* 0x000fe200078e00ff */
[----:B------:R-:W-:Y:S01]  /*6650*/  LOP3.LUT R98, R99, 0x3, RZ, 0xc0, !PT ;  /* 0x0000000363627812 */ /* 0x000fe200078ec0ff */
[C---:B------:R-:W-:Y:S01]  /*6660*/  IMAD.SHL.U32 R96, R3.reuse, 0x2, RZ ;  /* 0x0000000203607824 */ /* 0x040fe200078e00ff */
[----:B------:R-:W-:Y:S01]  /*6670*/  CS2R R92, SRZ ;  /* 0x00000000005c7805 */ /* 0x000fe2000001ff00 */
[----:B------:R-:W-:Y:S01]  /*6680*/  IMAD.U32 R3, R3, 0x10000, RZ ;  /* 0x0001000003037824 */ /* 0x000fe200078e00ff */
[----:B------:R-:W-:Y:S02]  /*6690*/  UMOV UR45, 0x400 ;  /* 0x00000400002d7882 */ /* 0x000fe40000000000 */
[----:B------:R-:W1:Y:S01]  /*66a0*/  LDC R90, c[0x0][0x370] ;  /* 0x0000dc00ff5a7b82 */ /* 0x000e620000000800 */
[----:B------:R-:W-:Y:S01]  /*66b0*/  ULEA UR45, UR37, UR45, 0x18 ;  /* 0x0000002d252d7291 */ /* 0x000fe2000f8ec0ff */
[C---:B------:R-:W-:Y:S01]  /*66c0*/  LOP3.LUT R0, R97.reuse, 0x40, RZ, 0xc0, !PT ;  /* 0x0000004061007812 */ /* 0x040fe200078ec0ff */
[----:B------:R-:W-:Y:S01]  /*66d0*/  IMAD.MOV.U32 R94, RZ, RZ, RZ ;  /* 0x000000ffff5e7224 */ /* 0x000fe200078e00ff */
[----:B------:R-:W-:Y:S01]  /*66e0*/  LOP3.LUT R2, R97, 0x1b0, RZ, 0xc0, !PT ;  /* 0x000001b061027812 */ /* 0x000fe200078ec0ff */
[----:B------:R-:W-:Y:S01]  /*66f0*/  UIADD3 UR4, UPT, UPT, UR45, 0x300, URZ ;  /* 0x000003002d047890 */ /* 0x000fe2000fffe0ff */
[----:B------:R-:W-:Y:S01]  /*6700*/  LOP3.LUT R96, R0, 0x8, R96, 0xf8, !PT ;  /* 0x0000000800607812 */ /* 0x000fe200078ef860 */
[----:B------:R-:W-:Y:S01]  /*6710*/  IMAD.SHL.U32 R0, R99, 0x200, RZ ;  /* 0x0000020063007824 */ /* 0x000fe200078e00ff */
[----:B------:R-:W2:Y:S01]  /*6720*/  LDC R49, c[0x0][0xf0c] ;  /* 0x0003c300ff317b82 */ /* 0x000ea20000000800 */
[----:B------:R-:W-:Y:S01]  /*6730*/  LOP3.LUT R3, R3, 0x200000, RZ, 0xc0, !PT ;  /* 0x0020000003037812 */ /* 0x000fe200078ec0ff */
[----:B------:R-:W-:Y:S01]  /*6740*/  IMAD.MOV.U32 R102, RZ, RZ, RZ ;  /* 0x000000ffff667224 */ /* 0x000fe200078e00ff */
[----:B------:R-:W-:Y:S01]  /*6750*/  LOP3.LUT P0, RZ, R97, 0x40, RZ, 0xc0, !PT ;  /* 0x0000004061ff7812 */ /* 0x000fe2000780c0ff */
[----:B------:R-:W-:Y:S01]  /*6760*/  IMAD.U32 R88, RZ, RZ, UR4 ;  /* 0x00000004ff587e24 */ /* 0x000fe2000f8e00ff */
[----:B------:R-:W-:Y:S01]  /*6770*/  LOP3.LUT R0, R2, 0x200, R0, 0xf8, !PT ;  /* 0x0000020002007812 */ /* 0x000fe200078ef800 */
[----:B------:R-:W3:Y:S02]  /*6780*/  LDCU.64 UR58, c[0x0][0x348] ;  /* 0x00006900ff3a77ac */ /* 0x000ee40008000a00 */
[----:B------:R-:W4:Y:S01]  /*6790*/  LDC R87, c[0x0][0xf20] ;  /* 0x0003c800ff577b82 */ /* 0x000f220000000800 */
[----:B------:R-:W3:Y:S01]  /*67a0*/  LDS R95, [UR45+0x250] ;  /* 0x0002502dff5f7984 */ /* 0x000ee20008000800 */
[----:B------:R-:W-:Y:S01]  /*67b0*/  LOP3.LUT R96, R0, R96, RZ, 0xfc, !PT ;  /* 0x0000006000607212 */ /* 0x000fe200078efcff */
[----:B------:R-:W1:Y:S01]  /*67c0*/  LDCU.64 UR48, c[0x0][0xc88] ;  /* 0x00019100ff3077ac */ /* 0x000e620008000a00 */
[----:B------:R-:W-:Y:S01]  /*67d0*/  P2R R0, PR, RZ, 0x1 ;  /* 0x00000001ff007803 */ /* 0x000fe20000000000 */
[----:B------:R-:W1:Y:S03]  /*67e0*/  LDCU.64 UR50, c[0x0][0xc90] ;  /* 0x00019200ff3277ac */ /* 0x000e660008000a00 */
[----:B------:R-:W1:Y:S01]  /*67f0*/  LDC R48, c[0x0][0xf30] ;  /* 0x0003cc00ff307b82 */ /* 0x000e620000000800 */
[----:B------:R-:W-:Y:S01]  /*6800*/  UMOV UR56, URZ ;  /* 0x000000ff00387c82 */ /* 0x000fe20008000000 */
[----:B------:R-:W-:-:S06]  /*6810*/  UMOV UR57, URZ ;  /* 0x000000ff00397c82 */ /* 0x000fcc0008000000 */
[----:B------:R-:W1:Y:S08]  /*6820*/  LDC.64 R84, c[0x0][0xf10] ;  /* 0x0003c400ff547b82 */ /* 0x000e700000000a00 */
[----:B------:R-:W1:Y:S08]  /*6830*/  LDC.64 R46, c[0x0][0xf18] ;  /* 0x0003c600ff2e7b82 */ /* 0x000e700000000a00 */
[----:B------:R-:W1:Y:S08]  /*6840*/  LDC.64 R44, c[0x0][0xf28] ;  /* 0x0003ca00ff2c7b82 */ /* 0x000e700000000a00 */
[----:B------:R-:W1:Y:S01]  /*6850*/  LDC.64 R82, c[0x0][0xcb0] ;  /* 0x00032c00ff527b82 */ /* 0x000e620000000a00 */
[----:B---3--:R-:W-:-:S07]  /*6860*/  IMAD.IADD R95, R95, 0x1, R3 ;  /* 0x000000015f5f7824 */ /* 0x008fce00078e0203 */
[----:B------:R-:W3:Y:S08]  /*6870*/  LDC.64 R80, c[0x0][0xca8] ;  /* 0x00032a00ff507b82 */ /* 0x000ef00000000a00 */
[----:B--2-4-:R-:W1:Y:S02]  /*6880*/  LDC R89, c[0x0][0x374] ;  /* 0x0000dd00ff597b82 */ /* 0x014e640000000800 */
.L_x_207:
[----:B------:R-:W-:Y:S02]  /*6890*/  LEA R0, R102, UR45, 0x3 ;  /* 0x0000002d66007c11 */ /* 0x000fe4000f8e18ff */
[----:B------:R-:W-:Y:S02]  /*68a0*/  SHF.L.U32 R2, R92, 0x1f, RZ ;  /* 0x0000001f5c027819 */ /* 0x000fe400000006ff */
[----:B------:R-:W-:Y:S02]  /*68b0*/  LEA R16, R102, UR45, 0x4 ;  /* 0x0000002d66107c11 */ /* 0x000fe4000f8e20ff */
[----:B------:R-:W2:Y:S02]  /*68c0*/  SYNCS.PHASECHK.TRANS64.TRYWAIT P0, [R0+URZ+0x1c0], R2 ;  /* 0x0001c002000075a7 */ /* 0x000ea400080011ff */
[----:B-12---:R-:W-:Y:S05]  /*68d0*/  @!P0 BRA `(.L_x_116) ;  /* 0x00000094009c8947 */ /* 0x006fea0003800000 */
.L_x_297:
[----:B------:R-:W4:Y:S01]  /*68e0*/  LDC.64 R10, c[0x0][0xf10] ;  /* 0x0003c400ff0a7b82 */ /* 0x000f220000000a00 */
[----:B------:R-:W3:Y:S01]  /*68f0*/  LDS.128 R16, [R16+0x230] ;  /* 0x0002300010107984 */ /* 0x000ee20000000c00 */
[----:B-1----:R-:W-:Y:S01]  /*6900*/  ISETP.NE.AND P1, PT, R48, 0x1, PT ;  /* 0x000000013000780c */ /* 0x002fe20003f25270 */
[----:B--2---:R-:W-:Y:S01]  /*6910*/  VIADD R0, R0, 0x1d0 ;  /* 0x000001d000007836 */ /* 0x004fe20000000000 */
[----:B------:R-:W-:Y:S04]  /*6920*/  ISETP.GE.AND P0, PT, R43, 0x1, PT ;  /* 0x000000012b00780c */ /* 0x000fe80003f06270 */
[----:B------:R-:W1:Y:S01]  /*6930*/  LDC.64 R8, c[0x0][0xf18] ;  /* 0x0003c600ff087b82 */ /* 0x000e620000000a00 */
[----:B------:R-:W-:Y:S01]  /*6940*/  PRMT R0, RZ, 0x654, R0 ;  /* 0x00000654ff007816 */ /* 0x000fe20000000000 */
[----:B------:R-:W-:Y:S01]  /*6950*/  @!PT LDS RZ, [RZ] ;  /* 0x00000000fffff984 */ /* 0x000fe20000000800 */
[----:B------:R-:W-:Y:S01]  /*6960*/  @!PT LDS RZ, [RZ] ;  /* 0x00000000fffff984 */ /* 0x000fe20000000800 */
[----:B------:R-:W-:Y:S01]  /*6970*/  @!PT LDS RZ, [RZ] ;  /* 0x00000000fffff984 */ /* 0x000fe20000000800 */
[----:B------:R-:W-:Y:S01]  /*6980*/  @!PT LDS RZ, [RZ] ;  /* 0x00000000fffff984 */ /* 0x000fe20000000800 */
[----:B------:R2:W-:Y:S06]  /*6990*/  MEMBAR.ALL.CTA ;  /* 0x0000000000007992 */ /* 0x0005ec0000008000 */
[----:B--2---:R-:W2:Y:S01]  /*69a0*/  FENCE.VIEW.ASYNC.S ;  /* 0x00000000000073c6 */ /* 0x004ea20000000000 */
[----:B------:R-:W1:Y:S08]  /*69b0*/  @!P1 LDC R12, c[0x0][0xf20] ;  /* 0x0003c800ff0c9b82 */ /* 0x000e700000000800 */
[----:B------:R-:W1:Y:S01]  /*69c0*/  @!P1 LDC R7, c[0x0][0xf0c] ;  /* 0x0003c300ff079b82 */ /* 0x000e620000000800 */
[----:B--2---:R2:W-:Y:S01]  /*69d0*/  SYNCS.ARRIVE.TRANS64.RED.A1T0 RZ, [R0+URZ], RZ ;  /* 0x000000ff00ff79a7 */ /* 0x0045e200081004ff */
[----:B---3--:R-:W-:Y:S04]  /*69e0*/  LOP3.LUT P4, RZ, R18, 0x1, RZ, 0xc0, !PT ;  /* 0x0000000112ff7812 */ /* 0x008fe8000788c0ff */
[----:B------:R-:W-:Y:S09]  /*69f0*/  P2R R100, PR, RZ, 0x10 ;  /* 0x00000010ff647803 */ /* 0x000ff20000000000 */
[----:B------:R-:W-:Y:S02]  /*6a00*/  @P4 MOV R51, R16 ;  /* 0x0000001000334202 */ /* 0x000fe40000000f00 */
[----:B------:R-:W-:Y:S01]  /*6a10*/  @P4 LOP3.LUT R50, R17, 0xffff, RZ, 0xc0, !PT ;  /* 0x0000ffff11324812 */ /* 0x000fe200078ec0ff */
[----:B--2-4-:R-:W-:Y:S06]  /*6a20*/  @!P0 BRA `(.L_x_117) ;  /* 0x0000000000a48947 */ /* 0x014fec0003800000 */
[----:B------:R-:W-:Y:S01]  /*6a30*/  IMAD.HI.U32 R0, R89, R47, RZ ;  /* 0x0000002f59007227 */ /* 0x000fe200078e00ff */
[----:B------:R-:W-:Y:S02]  /*6a40*/  ISETP.NE.AND P0, PT, R46, 0x1, PT ;  /* 0x000000012e00780c */ /* 0x000fe40003f05270 */
[----:B------:R-:W-:Y:S01]  /*6a50*/  ISETP.NE.AND P2, PT, R43, 0x1, PT ;  /* 0x000000012b00780c */ /* 0x000fe20003f45270 */
[----:B------:R-:W-:Y:S01]  /*6a60*/  IMAD.HI.U32 R4, R90, R84, RZ ;  /* 0x000000545a047227 */ /* 0x000fe200078e00ff */
[----:B------:R-:W-:Y:S02]  /*6a70*/  SHF.R.U32.HI R0, RZ, R87, R0 ;  /* 0x00000057ff007219 */ /* 0x000fe40000011600 */
[----:B------:R-:W-:Y:S01]  /*6a80*/  ISETP.NE.AND P3, PT, R49, 0x1, PT ;  /* 0x000000013100780c */ /* 0x000fe20003f65270 */
[----:B------:R-:W-:Y:S01]  /*6a90*/  IMAD.HI.U32 R6, R50, R47, RZ ;  /* 0x0000002f32067227 */ /* 0x000fe200078e00ff */
[-C--:B------:R-:W-:Y:S02]  /*6aa0*/  SHF.R.U32.HI R4, RZ, R85.reuse, R4 ;  /* 0x00000055ff047219 */ /* 0x080fe40000011604 */
[----:B------:R-:W-:Y:S01]  /*6ab0*/  SEL R0, R89, R0, !P0 ;  /* 0x0000000059007207 */ /* 0x000fe20004000000 */
[----:B------:R-:W-:Y:S01]  /*6ac0*/  IMAD.HI.U32 R5, R51, R84, RZ ;  /* 0x0000005433057227 */ /* 0x000fe200078e00ff */
[----:B------:R-:W-:Y:S03]  /*6ad0*/  SEL R4, R90, R4, !P3 ;  /* 0x000000045a047207 */ /* 0x000fe60005800000 */
[-C--:B------:R-:W-:Y:S01]  /*6ae0*/  IMAD.HI.U32 R3, R0, R44.reuse, RZ ;  /* 0x0000002c00037227 */ /* 0x080fe200078e00ff */
[----:B------:R-:W-:Y:S03]  /*6af0*/  SHF.R.U32.HI R5, RZ, R85, R5 ;  /* 0x00000055ff057219 */ /* 0x000fe60000011605 */
[----:B------:R-:W-:Y:S01]  /*6b00*/  IMAD.HI.U32 R2, R4, R44, RZ ;  /* 0x0000002c04027227 */ /* 0x000fe200078e00ff */
[----:B------:R-:W-:Y:S02]  /*6b10*/  @P2 SHF.R.U32.HI R0, RZ, R45, R3 ;  /* 0x0000002dff002219 */ /* 0x000fe40000011603 */
[----:B------:R-:W-:Y:S02]  /*6b20*/  SHF.R.U32.HI R3, RZ, R87, R6 ;  /* 0x00000057ff037219 */ /* 0x000fe40000011606 */
[----:B------:R-:W-:Y:S01]  /*6b30*/  @P2 SHF.R.U32.HI R4, RZ, R45, R2 ;  /* 0x0000002dff042219 */ /* 0x000fe20000011602 */
[----:B------:R-:W-:Y:S01]  /*6b40*/  IMAD R0, R43, R0, RZ ;  /* 0x000000002b007224 */ /* 0x000fe200078e02ff */
[----:B------:R-:W-:Y:S02]  /*6b50*/  SEL R3, R50, R3, !P0 ;  /* 0x0000000332037207 */ /* 0x000fe40004000000 */
[----:B------:R-:W-:Y:S01]  /*6b60*/  SEL R2, R51, R5, !P3 ;  /* 0x0000000533027207 */ /* 0x000fe20005800000 */
[----:B------:R-:W-:Y:S01]  /*6b70*/  IMAD R5, R43, R4, RZ ;  /* 0x000000042b057224 */ /* 0x000fe200078e02ff */
[C---:B------:R-:W-:Y:S01]  /*6b80*/  ISETP.GE.AND P0, PT, R3.reuse, R0, PT ;  /* 0x000000000300720c */ /* 0x040fe20003f06270 */
[C---:B------:R-:W-:Y:S03]  /*6b90*/  IMAD.HI.U32 R0, R3.reuse, R44, RZ ;  /* 0x0000002c03007227 */ /* 0x040fe600078e00ff */
[C---:B------:R-:W-:Y:S02]  /*6ba0*/  ISETP.GE.OR P0, PT, R2.reuse, R5, P0 ;  /* 0x000000050200720c */ /* 0x040fe40000706670 */
[----:B------:R-:W-:Y:S04]  /*6bb0*/  SHF.R.U32.HI R0, RZ, R45, R0 ;  /* 0x0000002dff007219 */ /* 0x000fe80000011600 */
        /* <DEDUP_REMOVED lines=15> */
[----:B------:R-:W-:Y:S07]  /*6cb0*/  IMAD R50, R3, R46, R50 ;  /* 0x0000002e03327224 */ /* 0x000fee00078e0232 */
.L_x_117:
[----:B-1----:R-:W-:Y:S01]  /*6cc0*/  @!P1 IMAD.HI.U32 R2, R50, R9, RZ ;  /* 0x0000000932029227 */ /* 0x002fe200078e00ff */
[----:B------:R-:W-:Y:S01]  /*6cd0*/  @!P1 ISETP.NE.AND P0, PT, R8, 0x1, PT ;  /* 0x000000010800980c */ /* 0x000fe20003f05270 */
[----:B------:R-:W-:Y:S01]  /*6ce0*/  USHF.L.U32 UR42, UR27, 0x7, URZ ;  /* 0x000000071b2a7899 */ /* 0x000fe200080006ff */
[----:B------:R-:W-:Y:S01]  /*6cf0*/  @!P1 ISETP.NE.AND P2, PT, R7, 0x1, PT ;  /* 0x000000010700980c */ /* 0x000fe20003f45270 */
[C---:B------:R-:W-:Y:S01]  /*6d00*/  @!P1 IMAD.HI.U32 R0, R51.reuse, R10, RZ ;  /* 0x0000000a33009227 */ /* 0x040fe200078e00ff */
[----:B------:R-:W-:Y:S01]  /*6d10*/  @!P1 SHF.R.U32.HI R2, RZ, R12, R2 ;  /* 0x0000000cff029219 */ /* 0x000fe20000011602 */
[----:B------:R-:W-:Y:S01]  /*6d20*/  USHF.L.U32 UR41, UR11, 0x7, URZ ;  /* 0x000000070b297899 */ /* 0x000fe200080006ff */
[----:B------:R-:W-:Y:S01]  /*6d30*/  @P4 SHF.R.U32.HI R91, RZ, 0x10, R17 ;  /* 0x00000010ff5b4819 */ /* 0x000fe20000011611 */
[----:B------:R-:W-:Y:S01]  /*6d40*/  VIADD R102, R102, 0x1 ;  /* 0x0000000166667836 */ /* 0x000fe20000000000 */
[----:B------:R-:W-:Y:S01]  /*6d50*/  @!P1 SEL R2, R50, R2, !P0 ;  /* 0x0000000232029207 */ /* 0x000fe20004000000 */
[----:B------:R-:W-:Y:S01]  /*6d60*/  BSSY.RECONVERGENT B6, `(.L_x_118) ;  /* 0x0000028000067945 */ /* 0x000fe20003800200 */
[----:B------:R-:W-:Y:S02]  /*6d70*/  @!P1 SHF.R.U32.HI R0, RZ, R11, R0 ;  /* 0x0000000bff009219 */ /* 0x000fe40000011600 */
[----:B------:R-:W-:Y:S02]  /*6d80*/  LOP3.LUT P0, RZ, R88, 0x90, RZ, 0xc0, !PT ;  /* 0x0000009058ff7812 */ /* 0x000fe4000780c0ff */
[----:B------:R-:W-:Y:S05]  /*6d90*/  @!P1 SEL R3, R51, R0, !P2 ;  /* 0x0000000033039207 */ /* 0x000fea0005000000 */
[----:B------:R-:W-:Y:S02]  /*6da0*/  @!P1 IMAD.IADD R0, R2, 0x1, -R3 ;  /* 0x0000000102009824 */ /* 0x000fe400078e0a03 */
[----:B------:R-:W-:Y:S02]  /*6db0*/  @!P1 IMAD.IADD R2, R3, 0x1, -R2 ;  /* 0x0000000103029824 */ /* 0x000fe400078e0a02 */
[----:B------:R-:W-:Y:S02]  /*6dc0*/  @!P1 IMAD R51, R0, R7, R51 ;  /* 0x0000000700339224 */ /* 0x000fe400078e0233 */
[----:B------:R-:W-:Y:S01]  /*6dd0*/  @!P1 IMAD R50, R2, R8, R50 ;  /* 0x0000000802329224 */ /* 0x000fe200078e0232 */
[----:B------:R-:W-:Y:S06]  /*6de0*/  @!P0 BRA `(.L_x_119) ;  /* 0x00000000007c8947 */ /* 0x000fec0003800000 */
[----:B------:R-:W1:Y:S01]  /*6df0*/  LDCU.64 UR8, c[0x4][0x80] ;  /* 0x01001000ff0877ac */ /* 0x000e620008000a00 */
[----:B------:R-:W-:Y:S01]  /*6e00*/  MOV R2, 0x0 ;  /* 0x0000000000027802 */ /* 0x000fe20000000f00 */
[----:B------:R-:W-:Y:S02]  /*6e10*/  HFMA2 R12, -RZ, RZ, 0, 5.9604644775390625e-08 ;  /* 0x00000001ff0c7431 */ /* 0x000fe400000001ff */
[----:B------:R-:W-:Y:S01]  /*6e20*/  IMAD.MOV.U32 R8, RZ, RZ, 0x70 ;  /* 0x00000070ff087424 */ /* 0x000fe200078e00ff */
[----:B------:R2:W3:Y:S01]  /*6e30*/  LDC.64 R14, c[0x4][R2] ;  /* 0x01000000020e7b82 */ /* 0x0004e20000000a00 */
[----:B------:R-:W4:Y:S01]  /*6e40*/  LDCU.64 UR6, c[0x4][0x88] ;  /* 0x01001100ff0677ac */ /* 0x000f220008000a00 */
[----:B------:R-:W-:Y:S01]  /*6e50*/  IMAD.MOV.U32 R13, RZ, RZ, RZ ;  /* 0x000000ffff0d7224 */ /* 0x000fe200078e00ff */
[----:B------:R-:W2:Y:S01]  /*6e60*/  LDCU.64 UR4, c[0x4][0x8] ;  /* 0x01000100ff0477ac */ /* 0x000ea20008000a00 */
[----:B-1----:R-:W-:Y:S01]  /*6e70*/  MOV R5, UR9 ;  /* 0x0000000900057c02 */ /* 0x002fe20008000f00 */
[----:B------:R-:W-:Y:S01]  /*6e80*/  IMAD.U32 R4, RZ, RZ, UR8 ;  /* 0x00000008ff047e24 */ /* 0x000fe2000f8e00ff */
[----:B----4-:R-:W-:Y:S01]  /*6e90*/  MOV R7, UR7 ;  /* 0x0000000700077c02 */ /* 0x010fe20008000f00 */
[----:B------:R-:W-:Y:S01]  /*6ea0*/  IMAD.U32 R6, RZ, RZ, UR6 ;  /* 0x00000006ff067e24 */ /* 0x000fe2000f8e00ff */
[----:B--2---:R-:W-:Y:S01]  /*6eb0*/  MOV R11, UR5 ;  /* 0x00000005000b7c02 */ /* 0x004fe20008000f00 */
[----:B------:R-:W-:Y:S02]  /*6ec0*/  IMAD.U32 R10, RZ, RZ, UR4 ;  /* 0x00000004ff0a7e24 */ /* 0x000fe4000f8e00ff */
[----:B------:R-:W-:Y:S07]  /*6ed0*/  LEPC R20, `(.L_x_120) ;  /* 0x000000001014794e */ /* 0x000fee0000000000 */
[----:B---3-5:R-:W-:Y:S05]  /*6ee0*/  CALL.ABS.NOINC R14 ;  /* 0x000000000e007343 */ /* 0x028fea0003c00000 */
.L_x_120:
[----:B------:R-:W1:Y:S01]  /*6ef0*/  LDCU.64 UR8, c[0x4][0x80] ;  /* 0x01001000ff0877ac */ /* 0x000e620008000a00 */
[----:B------:R-:W2:Y:S01]  /*6f00*/  LDC.64 R2, c[0x4][R2] ;  /* 0x0100000002027b82 */ /* 0x000ea20000000a00 */
[----:B------:R-:W-:Y:S02]  /*6f10*/  HFMA2 R12, -RZ, RZ, 0, 5.9604644775390625e-08 ;  /* 0x00000001ff0c7431 */ /* 0x000fe400000001ff */
[----:B------:R-:W-:Y:S02]  /*6f20*/  IMAD.MOV.U32 R8, RZ, RZ, 0x70 ;  /* 0x00000070ff087424 */ /* 0x000fe400078e00ff */
[----:B------:R-:W-:Y:S01]  /*6f30*/  IMAD.MOV.U32 R13, RZ, RZ, RZ ;  /* 0x000000ffff0d7224 */ /* 0x000fe200078e00ff */
[----:B------:R-:W3:Y:S01]  /*6f40*/  LDCU.64 UR6, c[0x4][0x88] ;  /* 0x01001100ff0677ac */ /* 0x000ee20008000a00 */
[----:B------:R-:W4:Y:S01]  /*6f50*/  LDCU.64 UR4, c[0x4][0x8] ;  /* 0x01000100ff0477ac */ /* 0x000f220008000a00 */
[----:B-1----:R-:W-:Y:S02]  /*6f60*/  MOV R4, UR8 ;  /* 0x0000000800047c02 */ /* 0x002fe40008000f00 */
[----:B------:R-:W-:Y:S02]  /*6f70*/  MOV R5, UR9 ;  /* 0x0000000900057c02 */ /* 0x000fe40008000f00 */
[----:B---3--:R-:W-:Y:S01]  /*6f80*/  MOV R7, UR7 ;  /* 0x0000000700077c02 */ /* 0x008fe20008000f00 */
[----:B------:R-:W-:Y:S01]  /*6f90*/  IMAD.U32 R6, RZ, RZ, UR6 ;  /* 0x00000006ff067e24 */ /* 0x000fe2000f8e00ff */
[----:B----4-:R-:W-:Y:S01]  /*6fa0*/  MOV R11, UR5 ;  /* 0x00000005000b7c02 */ /* 0x010fe20008000f00 */
[----:B------:R-:W-:Y:S02]  /*6fb0*/  IMAD.U32 R10, RZ, RZ, UR4 ;  /* 0x00000004ff0a7e24 */ /* 0x000fe4000f8e00ff */
[----:B------:R-:W-:Y:S07]  /*6fc0*/  LEPC R20, `(.L_x_119) ;  /* 0x000000001014794e */ /* 0x000fee0000000000 */
[----:B--2---:R-:W-:Y:S05]  /*6fd0*/  CALL.ABS.NOINC R2 ;  /* 0x0000000002007343 */ /* 0x004fea0003c00000 */
.L_x_119:
[----:B------:R-:W-:Y:S05]  /*6fe0*/  BSYNC.RECONVERGENT B6 ;  /* 0x0000000000067941 */ /* 0x000fea0003800200 */
.L_x_118:
[----:B------:R-:W-:Y:S01]  /*6ff0*/  ISETP.NE.U32.AND P4, PT, R82, RZ, PT ;  /* 0x000000ff5200720c */ /* 0x000fe20003f85070 */
[----:B------:R-:W-:Y:S01]  /*7000*/  UISETP.NE.AND UP2, UPT, UR36, URZ, UPT ;  /* 0x000000ff2400728c */ /* 0x000fe2000bf45270 */
[----:B------:R-:W-:Y:S01]  /*7010*/  ISETP.NE.U32.AND P2, PT, RZ, UR48, PT ;  /* 0x00000030ff007c0c */ /* 0x000fe2000bf45070 */
[----:B------:R-:W-:Y:S01]  /*7020*/  UISETP.NE.U32.AND UP1, UPT, UR50, URZ, UPT ;  /* 0x000000ff3200728c */ /* 0x000fe2000bf25070 */
[----:B------:R-:W-:Y:S01]  /*7030*/  ISETP.NE.AND.EX P4, PT, R83, RZ, PT, P4 ;  /* 0x000000ff5300720c */ /* 0x000fe20003f85340 */
[----:B------:R-:W-:Y:S01]  /*7040*/  UPLOP3.LUT UP0, UPT, UPT, UPT, UPT, 0x40, 0x4 ;  /* 0x000000000004789c */ /* 0x000fe20003f0e870 */
[----:B------:R-:W-:Y:S01]  /*7050*/  ISETP.NE.AND.EX P2, PT, RZ, UR49, PT, P2 ;  /* 0x00000031ff007c0c */ /* 0x000fe2000bf45320 */
[----:B------:R-:W-:Y:S01]  /*7060*/  UISETP.NE.AND.EX UP1, UPT, UR51, URZ, UPT, UP1 ;  /* 0x000000ff3300728c */ /* 0x000fe2000bf25310 */
[----:B------:R-:W-:Y:S04]  /*7070*/  PLOP3.LUT P1, PT, PT, PT, UP2, 0x80, 0x8 ;  /* 0x000000000008781c */ /* 0x000fe80003f2f028 */
[----:B------:R-:W-:Y:S06]  /*7080*/  @UP2 UPLOP3.LUT UP0, UPT, UPT, UPT, UP1, 0x80, 0x8 ;  /* 0x000000000008289c */ /* 0x000fec0003f0f010 */
[----:B------:R-:W-:Y:S01]  /*7090*/  PLOP3.LUT P0, PT, PT, PT, UP0, 0x80, 0x8 ;  /* 0x000000000008781c */ /* 0x000fe20003f0f008 */
[----:B------:R-:W-:Y:S01]  /*70a0*/  @!UPT UIADD3 URZ, UPT, UPT, URZ, URZ, URZ ;  /* 0x000000fffffff290 */ /* 0x000fe2000fffe0ff */
[----:B------:R-:W-:Y:S11]  /*70b0*/  BRA.U !UP1, `(.L_x_121) ;  /* 0x0000000109387547 */ /* 0x000ff6000b800000 */
[----:B------:R-:W-:Y:S01]  /*70c0*/  UISETP.NE.U32.AND UP0, UPT, UR48, URZ, UPT ;  /* 0x000000ff3000728c */ /* 0x000fe2000bf05070 */
[----:B------:R-:W-:Y:S02]  /*70d0*/  HFMA2 R0, -RZ, RZ, 0, 5.9604644775390625e-08 ;  /* 0x00000001ff007431 */ /* 0x000fe400000001ff */
[----:B------:R-:W-:Y:S01]  /*70e0*/  IMAD.MOV.U32 R86, RZ, RZ, 0x1 ;  /* 0x00000001ff567424 */ /* 0x000fe200078e00ff */
[----:B------:R-:W-:Y:S06]  /*70f0*/  UISETP.NE.AND.EX UP0, UPT, UR49, URZ, UPT, UP0 ;  /* 0x000000ff3100728c */ /* 0x000fec000bf05300 */
        /* <DEDUP_REMOVED lines=9> */
[----:B-12---:R-:W-:Y:S02]  /*7190*/  @!P3 IMAD.U32 R53, RZ, RZ, UR4 ;  /* 0x00000004ff35be24 */ /* 0x006fe4000f8e00ff */
.L_x_121:
[----:B------:R-:W-:Y:S05]  /*71a0*/  @!P4 BRA `(.L_x_122) ;  /* 0x000000000020c947 */ /* 0x000fea0003800000 */
[----:B------:R-:W-:Y:S04]  /*71b0*/  ISETP.NE.U32.AND P3, PT, R80, RZ, PT ;  /* 0x000000ff5000720c */ /* 0x000fe80003f65070 */
[----:B------:R-:W-:Y:S11]  /*71c0*/  ISETP.NE.AND.EX P3, PT, R81, RZ, PT, P3 ;  /* 0x000000ff5100720c */ /* 0x000ff60003f65330 */
[----:B------:R-:W-:Y:S02]  /*71d0*/  @!UPT UIADD3 URZ, UPT, UPT, URZ, URZ, URZ ;  /* 0x000000fffffff290 */ /* 0x000fe4000fffe0ff */
[----:B------:R-:W1:Y:S01]  /*71e0*/  @P3 LDC.64 R2, c[0x0][0xca8] ;  /* 0x00032a00ff023b82 */ /* 0x000e620000000a00 */
[----:B------:R-:W-:Y:S04]  /*71f0*/  @P3 IMAD R0, R82, UR44, RZ ;  /* 0x0000002c52003c24 */ /* 0x000fe8000f8e02ff */
[----:B-1----:R-:W-:Y:S05]  /*7200*/  @P3 IMAD.WIDE R2, R0, 0x4, R2 ;  /* 0x0000000400023825 */ /* 0x002fea00078e0202 */
[----:B-----5:R1:W5:Y:S02]  /*7210*/  @P3 LDG.E R52, desc[UR46][R2.64] ;  /* 0x0000002e02343981 */ /* 0x020364000c1e1900 */
[----:B-1----:R-:W2:Y:S02]  /*7220*/  @!P3 LDC R52, c[0x0][0xca0] ;  /* 0x00032800ff34bb82 */ /* 0x002ea40000000800 */
.L_x_122:
[----:B-----5:R-:W-:Y:S01]  /*7230*/  FSETP.NEU.AND P3, PT, R53, RZ, PT ;  /* 0x000000ff3500720b */ /* 0x020fe20003f6d000 */
[----:B------:R-:W-:Y:S01]  /*7240*/  IMAD.MOV.U32 R69, RZ, RZ, 0x10 ;  /* 0x00000010ff457424 */ /* 0x000fe200078e00ff */
[----:B------:R-:W-:Y:S01]  /*7250*/  SEL R2, RZ, 0xffffffff, P2 ;  /* 0xffffffffff027807 */ /* 0x000fe20001000000 */
[----:B------:R-:W-:Y:S01]  /*7260*/  IMAD R59, R94, 0x80, R95 ;  /* 0x000000805e3b7824 */ /* 0x000fe200078e025f */
[----:B------:R-:W-:Y:S01]  /*7270*/  @P1 LOP3.LUT P2, RZ, R86, 0xff, RZ, 0xc0, !PT ;  /* 0x000000ff56ff1812 */ /* 0x000fe2000784c0ff */
[----:B------:R-:W-:Y:S01]  /*7280*/  IMAD.SHL.U32 R104, R96, 0x2, RZ ;  /* 0x0000000260687824 */ /* 0x000fe200078e00ff */
[----:B------:R-:W-:Y:S01]  /*7290*/  @P1 SEL R0, RZ, 0xffffffff, P3 ;  /* 0xffffffffff001807 */ /* 0x000fe20001800000 */
[----:B------:R-:W-:Y:S01]  /*72a0*/  BSSY B1, `(.L_x_123) ;  /* 0x0000039000017945 */ /* 0x000fe20003800000 */
[----:B------:R-:W-:Y:S01]  /*72b0*/  LEA R58, R94, UR45, 0x3 ;  /* 0x0000002d5e3a7c11 */ /* 0x000fe2000f8e18ff */
[----:B------:R-:W-:Y:S01]  /*72c0*/  VIADD R103, R104, UR45 ;  /* 0x0000002d68677c36 */ /* 0x000fe20008000000 */
[----:B------:R-:W-:Y:S01]  /*72d0*/  @P0 SEL R0, R2, R0, !P2 ;  /* 0x0000000002000207 */ /* 0x000fe20005000000 */
[----:B------:R-:W-:Y:S01]  /*72e0*/  IMAD.MOV.U32 R70, RZ, RZ, 0x1 ;  /* 0x00000001ff467424 */ /* 0x000fe200078e00ff */
[----:B------:R-:W-:Y:S01]  /*72f0*/  SHF.L.U32 R3, R93, 0x1f, RZ ;  /* 0x0000001f5d037819 */ /* 0x000fe200000006ff */
[----:B------:R-:W-:Y:S01]  /*7300*/  IMAD.MOV.U32 R68, RZ, RZ, RZ ;  /* 0x000000ffff447224 */ /* 0x000fe200078e00ff */
[----:B------:R-:W-:Y:S02]  /*7310*/  @P1 LOP3.LUT R0, R0, 0x1, RZ, 0xc0, !PT ;  /* 0x0000000100001812 */ /* 0x000fe400078ec0ff */
[----:B------:R-:W-:Y:S02]  /*7320*/  CS2R R78, SRZ ;  /* 0x00000000004e7805 */ /* 0x000fe4000001ff00 */
[----:B------:R-:W-:Y:S02]  /*7330*/  PLOP3.LUT P2, PT, PT, PT, UP1, 0x80, 0x8 ;  /* 0x000000000008781c */ /* 0x000fe40003f4f018 */
[----:B------:R-:W-:Y:S02]  /*7340*/  CS2R R76, SRZ ;  /* 0x00000000004c7805 */ /* 0x000fe4000001ff00 */
[----:B------:R-:W-:Y:S02]  /*7350*/  ISETP.NE.U32.OR P4, PT, R0, 0x1, !P1 ;  /* 0x000000010000780c */ /* 0x000fe40004f85470 */
[----:B------:R-:W-:Y:S02]  /*7360*/  CS2R R74, SRZ ;  /* 0x00000000004a7805 */ /* 0x000fe4000001ff00 */
[----:B------:R-:W-:Y:S02]  /*7370*/  LOP3.LUT P5, RZ, R97, 0x40, RZ, 0xc0, !PT ;  /* 0x0000004061ff7812 */ /* 0x000fe400078ac0ff */
[----:B------:R-:W-:Y:S02]  /*7380*/  CS2R R72, SRZ ;  /* 0x0000000000487805 */ /* 0x000fe4000001ff00 */
[----:B------:R-:W-:Y:S02]  /*7390*/  P2R R105, PR, RZ, 0x10 ;  /* 0x00000010ff697803 */ /* 0x000fe40000000000 */
[----:B------:R-:W-:Y:S02]  /*73a0*/  CS2R R66, SRZ ;  /* 0x0000000000427805 */ /* 0x000fe4000001ff00 */
[----:B------:R-:W-:Y:S02]  /*73b0*/  SEL R69, R69, 0xfffffff0, !P5 ;  /* 0xfffffff045457807 */ /* 0x000fe40006800000 */
[----:B------:R-:W-:Y:S02]  /*73c0*/  CS2R R64, SRZ ;  /* 0x0000000000407805 */ /* 0x000fe4000001ff00 */
[----:B------:R-:W-:Y:S02]  /*73d0*/  CS2R R62, SRZ ;  /* 0x00000000003e7805 */ /* 0x000fe4000001ff00 */
[----:B------:R-:W-:Y:S01]  /*73e0*/  CS2R R60, SRZ ;  /* 0x00000000003c7805 */ /* 0x000fe2000001ff00 */
[----:B------:R-:W-:Y:S01]  /*73f0*/  IMAD.IADD R103, R103, 0x1, R69 ;  /* 0x0000000167677824 */ /* 0x000fe200078e0245 */
[----:B------:R-:W-:Y:S04]  /*7400*/  @P4 SHF.L.U32 R0, RZ, 0x1f, RZ ;  /* 0x0000001fff004819 */ /* 0x000fe800000006ff */
[----:B------:R1:W3:Y:S01]  /*7410*/  @P4 SYNCS.PHASECHK.TRANS64.TRYWAIT P1, [UR45+0x170], R0 ;  /* 0x00017000ff0045a7 */ /* 0x0002e2000802112d */
[----:B------:R4:W2:Y:S01]  /*7420*/  SYNCS.PHASECHK.TRANS64.TRYWAIT P0, [R58+URZ+0x1e0], R3 ;  /* 0x0001e0033a0075a7 */ /* 0x0008a200080011ff */
[----:B-1----:R-:W-:Y:S02]  /*7430*/  SEL R0, RZ, 0xffffffff, P3 ;  /* 0xffffffffff007807 */ /* 0x002fe40001800000 */
[----:B------:R-:W-:Y:S04]  /*7440*/  LOP3.LUT P3, R101, R86, 0xff, RZ, 0xc0, !PT ;  /* 0x000000ff56657812 */ /* 0x000fe8000786c0ff */
[----:B------:R-:W-:Y:S04]  /*7450*/  @P2 SEL R0, R2, R0, !P3 ;  /* 0x0000000002002207 */ /* 0x000fe80005800000 */
[----:B------:R-:W-:Y:S04]  /*7460*/  LOP3.LUT R0, R0, 0x1, RZ, 0xc0, !PT ;  /* 0x0000000100007812 */ /* 0x000fe800078ec0ff */
[----:B------:R-:W-:Y:S02]  /*7470*/  ISETP.NE.U32.AND P2, PT, R0, 0x1, PT ;  /* 0x000000010000780c */ /* 0x000fe40003f45070 */
[----:B------:R-:W-:Y:S02]  /*7480*/  SHF.R.U32.HI R0, RZ, 0x15, R59 ;  /* 0x00000015ff007819 */ /* 0x000fe4000001163b */
[----:B------:R-:W-:Y:S02]  /*7490*/  P2R R71, PR, RZ, 0x4 ;  /* 0x00000004ff477803 */ /* 0x000fe40000000000 */
[----:B------:R-:W-:Y:S02]  /*74a0*/  LOP3.LUT R2, R0, 0x3, RZ, 0xc0, !PT ;  /* 0x0000000300027812 */ /* 0x000fe400078ec0ff */
[----:B---3--:R-:W-:Y:S01]  /*74b0*/  @P4 SEL R70, RZ, 0x1, !P1 ;  /* 0x00000001ff464807 */ /* 0x008fe20004800000 */
[----:B--2-4-:R-:W-:Y:S06]  /*74c0*/  @!P4 BRA `(.L_x_124) ;  /* 0x000000000058c947 */ /* 0x014fec0003800000 */
[----:B------:R-:W-:Y:S01]  /*74d0*/  IMAD.MOV.U32 R79, RZ, RZ, RZ ;  /* 0x000000ffff4f7224 */ /* 0x000fe200078e00ff */
[----:B------:R-:W-:Y:S01]  /*74e0*/  ISETP.NE.AND P1, PT, R70, RZ, PT ;  /* 0x000000ff4600720c */ /* 0x000fe20003f25270 */
[----:B------:R-:W-:Y:S01]  /*74f0*/  BSSY B0, `(.L_x_125) ;  /* 0x000000c000007945 */ /* 0x000fe20003800000 */
[----:B------:R-:W-:Y:S02]  /*7500*/  CS2R R62, SRZ ;  /* 0x00000000003e7805 */ /* 0x000fe4000001ff00 */
[----:B------:R-:W-:Y:S02]  /*7510*/  CS2R R60, SRZ ;  /* 0x00000000003c7805 */ /* 0x000fe4000001ff00 */
[----:B------:R-:W-:Y:S02]  /*7520*/  CS2R R66, SRZ ;  /* 0x0000000000427805 */ /* 0x000fe4000001ff00 */
[----:B------:R-:W-:Y:S02]  /*7530*/  CS2R R64, SRZ ;  /* 0x0000000000407805 */ /* 0x000fe4000001ff00 */
[----:B------:R-:W-:Y:S02]  /*7540*/  CS2R R74, SRZ ;  /* 0x00000000004a7805 */ /* 0x000fe4000001ff00 */
[----:B------:R-:W-:Y:S02]  /*7550*/  CS2R R72, SRZ ;  /* 0x0000000000487805 */ /* 0x000fe4000001ff00 */
[----:B------:R-:W-:Y:S01]  /*7560*/  CS2R R76, SRZ ;  /* 0x00000000004c7805 */ /* 0x000fe2000001ff00 */
[----:B------:R-:W-:Y:S06]  /*7570*/  @P1 BRA `(.L_x_126) ;  /* 0x00000000000c1947 */ /* 0x000fec0003800000 */
[----:B------:R-:W-:Y:S04]  /*7580*/  SHF.L.U32 R5, RZ, 0x1f, RZ ;  /* 0x0000001fff057819 */ /* 0x000fe800000006ff */
[----:B------:R-:W1:Y:S02]  /*7590*/  SYNCS.PHASECHK.TRANS64.TRYWAIT P1, [UR45+0x170], R5 ;  /* 0x00017005ff0075a7 */ /* 0x000e64000802112d */
[----:B-1----:R-:W-:Y:S05]  /*75a0*/  @!P1 BRA `(.L_x_127) ;  /* 0x00000088007c9947 */ /* 0x002fea0003800000 */
.L_x_126:
[----:B------:R-:W-:Y:S05]  /*75b0*/  BSYNC B0 ;  /* 0x0000000000007941 */ /* 0x000fea0003800000 */
.L_x_125:
[----:B------:R-:W-:Y:S01]  /*75c0*/  ISETP.NE.AND P1, PT, R71, RZ, PT ;  /* 0x000000ff4700720c */ /* 0x000fe20003f25270 */
[----:B------:R-:W-:Y:S11]  /*75d0*/  HFMA2 R68, -RZ, RZ, 0, 5.9604644775390625e-08 ;  /* 0x00000001ff447431 */ /* 0x000ff600000001ff */
[----:B------:R-:W-:Y:S01]  /*75e0*/  @!UPT UIADD3 URZ, UPT, UPT, URZ, URZ, URZ ;  /* 0x000000fffffff290 */ /* 0x000fe2000fffe0ff */
[----:B------:R2:W3:Y:S04]  /*75f0*/  @P1 LDS.128 R60, [R104+UR45+0x300] ;  /* 0x0003002d683c1984 */ /* 0x0004e80008000c00 */
[----:B------:R2:W4:Y:S04]  /*7600*/  @P1 LDS.128 R64, [R103+0x300] ;  /* 0x0003000067401984 */ /* 0x0005280000000c00 */
[----:B------:R2:W1:Y:S04]  /*7610*/  @P1 LDS.128 R72, [R104+UR45+0xb00] ;  /* 0x000b002d68481984 */ /* 0x0004680008000c00 */
[----:B------:R2:W1:Y:S02]  /*7620*/  @P1 LDS.128 R76, [R103+0xb00] ;  /* 0x000b0000674c1984 */ /* 0x0004640000000c00 */
.L_x_124:
[----:B------:R-:W-:Y:S05]  /*7630*/  BSYNC B1 ;  /* 0x0000000000017941 */ /* 0x000fea0003800000 */
.L_x_123:
[----:B------:R-:W-:Y:S02]  /*7640*/  ISETP.NE.AND P1, PT, R98, R2, PT ;  /* 0x000000026200720c */ /* 0x000fe40003f25270 */
[----:B------:R-:W-:Y:S01]  /*7650*/  MOV R39, RZ ;  /* 0x000000ff00277202 */ /* 0x000fe20000000f00 */
[----:B------:R-:W-:Y:S10]  /*7660*/  @P0 BRA `(.L_x_128) ;  /* 0x0000000000080947 */ /* 0x000ff40003800000 */
[----:B------:R-:W5:Y:S02]  /*7670*/  SYNCS.PHASECHK.TRANS64.TRYWAIT P0, [R58+URZ+0x1e0], R3 ;  /* 0x0001e0033a0075a7 */ /* 0x000f6400080011ff */
[----:B-----5:R-:W-:Y:S05]  /*7680*/  @!P0 BRA `(.L_x_129) ;  /* 0x00000088005c8947 */ /* 0x020fea0003800000 */
.L_x_128:
[----:B------:R-:W-:Y:S01]  /*7690*/  IMAD.MOV.U32 R38, RZ, RZ, RZ ;  /* 0x000000ffff267224 */ /* 0x000fe200078e00ff */
[----:B------:R-:W-:Y:S02]  /*76a0*/  CS2R R36, SRZ ;  /* 0x0000000000247805 */ /* 0x000fe4000001ff00 */
        /* <DEDUP_REMOVED lines=13> */
[----:B-1----:R-:W-:Y:S01]  /*7780*/  CS2R R4, SRZ ;  /* 0x0000000000047805 */ /* 0x002fe2000001ff00 */
[----:B------:R-:W-:Y:S06]  /*7790*/  @P1 BRA `(.L_x_130) ;  /* 0x0000000000bc1947 */ /* 0x000fec0003800000 */
[----:B------:R-:W-:Y:S11]  /*77a0*/  LOP3.LUT P0, RZ, R0, 0x3, R99, 0x48, !PT ;  /* 0x0000000300ff7812 */ /* 0x000ff60007804863 */
[----:B------:R-:W-:Y:S02]  /*77b0*/  @!UPT UIADD3 URZ, UPT, UPT, URZ, URZ, URZ ;  /* 0x000000fffffff290 */ /* 0x000fe4000fffe0ff */
[----:B------:R-:W-:Y:S05]  /*77c0*/  @!P0 BRA `(.L_x_131) ;  /* 0x0000000000408947 */ /* 0x000fea0003800000 */
[----:B------:R-:W1:Y:S01]  /*77d0*/  LDCU.64 UR8, c[0x4][0x70] ;  /* 0x01000e00ff0877ac */ /* 0x000e620008000a00 */
[----:B------:R-:W-:Y:S01]  /*77e0*/  MOV R15, 0x0 ;  /* 0x00000000000f7802 */ /* 0x000fe20000000f00 */
[----:B------:R-:W-:Y:S02]  /*77f0*/  HFMA2 R12, -RZ, RZ, 0, 5.9604644775390625e-08 ;  /* 0x00000001ff0c7431 */ /* 0x000fe400000001ff */
[----:B------:R-:W-:Y:S02]  /*7800*/  IMAD.MOV.U32 R8, RZ, RZ, 0x192 ;  /* 0x00000192ff087424 */ /* 0x000fe400078e00ff */
[----:B------:R-:W-:Y:S01]  /*7810*/  IMAD.MOV.U32 R13, RZ, RZ, RZ ;  /* 0x000000ffff0d7224 */ /* 0x000fe200078e00ff */
[----:B------:R-:W5:Y:S01]  /*7820*/  LDCU.64 UR6, c[0x4][0x78] ;  /* 0x01000f00ff0677ac */ /* 0x000f620008000a00 */
[----:B------:R-:W2:Y:S01]  /*7830*/  LDC.64 R14, c[0x4][R15] ;  /* 0x010000000f0e7b82 */ /* 0x000ea20000000a00 */
[----:B------:R-:W3:Y:S01]  /*7840*/  LDCU.64 UR4, c[0x4][0x10] ;  /* 0x01000200ff0477ac */ /* 0x000ee20008000a00 */
[----:B-1----:R-:W-:Y:S01]  /*7850*/  MOV R5, UR9 ;  /* 0x0000000900057c02 */ /* 0x002fe20008000f00 */
[----:B------:R-:W-:Y:S01]  /*7860*/  IMAD.U32 R4, RZ, RZ, UR8 ;  /* 0x00000008ff047e24 */ /* 0x000fe2000f8e00ff */
[----:B-----5:R-:W-:Y:S01]  /*7870*/  MOV R7, UR7 ;  /* 0x0000000700077c02 */ /* 0x020fe20008000f00 */
[----:B------:R-:W-:Y:S01]  /*7880*/  IMAD.U32 R6, RZ, RZ, UR6 ;  /* 0x00000006ff067e24 */ /* 0x000fe2000f8e00ff */
[----:B---3--:R-:W-:Y:S01]  /*7890*/  MOV R11, UR5 ;  /* 0x00000005000b7c02 */ /* 0x008fe20008000f00 */
[----:B------:R-:W-:Y:S02]  /*78a0*/  IMAD.U32 R10, RZ, RZ, UR4 ;  /* 0x00000004ff0a7e24 */ /* 0x000fe4000f8e00ff */
[----:B------:R-:W-:Y:S07]  /*78b0*/  LEPC R20, `(.L_x_131) ;  /* 0x000000001014794e */ /* 0x000fee0000000000 */
[----:B--2-4-:R-:W-:Y:S05]  /*78c0*/  CALL.ABS.NOINC R14 ;  /* 0x000000000e007343 */ /* 0x014fea0003c00000 */
.L_x_131:
[----:B------:R-:W-:Y:S05]  /*78d0*/  WARPSYNC.ALL ;  /* 0x0000000000007948 */ /* 0x000fea0003800000 */
[C---:B------:R-:W-:Y:S01]  /*78e0*/  R2UR UR4, R59.reuse ;  /* 0x000000003b0472ca */ /* 0x040fe200000e0000 */
[----:B------:R-:W-:Y:S05]  /*78f0*/  VIADD R0, R59, 0x40 ;  /* 0x000000403b007836 */ /* 0x000fea0000000000 */
[----:B------:R-:W-:Y:S04]  /*7900*/  SHF.R.U32.HI R0, RZ, 0x15, R0 ;  /* 0x00000015ff007819 */ /* 0x000fe80000011600 */
[----:B------:R-:W-:Y:S03]  /*7910*/  LOP3.LUT P0, RZ, R0, 0x3, R99, 0x48, !PT ;  /* 0x0000000300ff7812 */ /* 0x000fe60007804863 */
[----:B------:R-:W1:Y:S10]  /*7920*/  LDTM.x16 R24, tmem[UR4] ;  /* 0x00000004001879ee */ /* 0x000e740008240000 */
[----:B-1----:R-:W-:Y:S05]  /*7930*/  @!P0 BRA `(.L_x_132) ;  /* 0x0000000000408947 */ /* 0x002fea0003800000 */
        /* <DEDUP_REMOVED lines=16> */
.L_x_132:
[----:B------:R-:W-:Y:S05]  /*7a40*/  WARPSYNC.ALL ;  /* 0x0000000000007948 */ /* 0x000fea0003800000 */
[----:B------:R-:W-:Y:S11]  /*7a50*/  R2UR UR4, R59 ;  /* 0x000000003b0472ca */ /* 0x000ff600000e0000 */
[----:B------:R-:W-:Y:S02]  /*7a60*/  @!UPT UIADD3 URZ, UPT, UPT, URZ, URZ, URZ ;  /* 0x000000fffffff290 */ /* 0x000fe4000fffe0ff */
[----:B------:R-:W1:Y:S02]  /*7a70*/  LDTM.x16 R4, tmem[UR4+0x40] ;  /* 0x00004004000479ee */ /* 0x000e640008240000 */
[----:B-1----:R-:W-:Y:S01]  /*7a80*/  NOP ;  /* 0x0000000000007918 */ /* 0x002fe20000000000 */
.L_x_130:
[----:B---3--:R-:W-:Y:S01]  /*7a90*/  SHF.L.U32 R20, R60, 0x10, RZ ;  /* 0x000000103c147819 */ /* 0x008fe200000006ff */
[----:B------:R-:W-:Y:S01]  /*7aa0*/  FMUL R0, R52, R24 ;  /* 0x0000001834007220 */ /* 0x000fe20000400000 */
[----:B------:R-:W-:Y:S01]  /*7ab0*/  ISETP.NE.AND P0, PT, R98, R2, PT ;  /* 0x000000026200720c */ /* 0x000fe20003f05270 */
[----:B------:R-:W-:Y:S01]  /*7ac0*/  FMUL R2, R52, R25 ;  /* 0x0000001934027220 */ /* 0x000fe20000400000 */
[----:B------:R-:W-:Y:S01]  /*7ad0*/  LOP3.LUT R21, R60, 0xffff0000, RZ, 0xc0, !PT ;  /* 0xffff00003c157812 */ /* 0x000fe200078ec0ff */
[----:B------:R-:W-:Y:S01]  /*7ae0*/  FFMA R0, R53, R20, R0 ;  /* 0x0000001435007223 */ /* 0x000fe20000000000 */
[C---:B------:R-:W-:Y:S01]  /*7af0*/  SHF.L.U32 R22, R61.reuse, 0x10, RZ ;  /* 0x000000103d167819 */ /* 0x040fe200000006ff */
[----:B------:R-:W-:Y:S01]  /*7b00*/  FMUL R3, R52, R26 ;  /* 0x0000001a34037220 */ /* 0x000fe20000400000 */
[----:B------:R-:W-:Y:S01]  /*7b10*/  LOP3.LUT R23, R61, 0xffff0000, RZ, 0xc0, !PT ;  /* 0xffff00003d177812 */ /* 0x000fe200078ec0ff */
[C---:B------:R-:W-:Y:S01]  /*7b20*/  FFMA R2, R53.reuse, R21, R2 ;  /* 0x0000001535027223 */ /* 0x040fe20000000002 */
[----:B------:R-:W-:Y:S01]  /*7b30*/  SHF.L.U32 R40, R62, 0x10, RZ ;  /* 0x000000103e287819 */ /* 0x000fe200000006ff */
[----:B------:R-:W-:Y:S01]  /*7b40*/  FMUL R20, R52, R27 ;  /* 0x0000001b34147220 */ /* 0x000fe20000400000 */
[----:B------:R-:W-:Y:S01]  /*7b50*/  LOP3.LUT R41, R62, 0xffff0000, RZ, 0xc0, !PT ;  /* 0xffff00003e297812 */ /* 0x000fe200078ec0ff */
[----:B------:R-:W-:Y:S01]  /*7b60*/  FFMA R3, R53, R22, R3 ;  /* 0x0000001635037223 */ /* 0x000fe20000000003 */
[----:B------:R-:W-:Y:S01]  /*7b70*/  F2FP.BF16.F32.PACK_AB R108, R2, R0 ;  /* 0x00000000026c723e */ /* 0x000fe200000010ff */
[C---:B------:R-:W-:Y:S01]  /*7b80*/  FMUL R21, R52.reuse, R28 ;  /* 0x0000001c34157220 */ /* 0x040fe20000400000 */
[----:B------:R-:W-:Y:S01]  /*7b90*/  LOP3.LUT R42, R77, 0xffff0000, RZ, 0xc0, !PT ;  /* 0xffff00004d2a7812 */ /* 0x000fe200078ec0ff */
[----:B------:R-:W-:Y:S01]  /*7ba0*/  FMUL R22, R52, R29 ;  /* 0x0000001d34167220 */ /* 0x000fe20000400000 */
[----:B------:R-:W-:Y:S01]  /*7bb0*/  SHF.L.U32 R54, R78, 0x10, RZ ;  /* 0x000000104e367819 */ /* 0x000fe200000006ff */
[----:B------:R-:W-:Y:S01]  /*7bc0*/  FFMA R20, R53, R23, R20 ;  /* 0x0000001735147223 */ /* 0x000fe20000000014 */
[----:B------:R-:W-:Y:S01]  /*7bd0*/  SHF.L.U32 R23, R63, 0x10, RZ ;  /* 0x000000103f177819 */ /* 0x000fe200000006ff */
[----:B------:R-:W-:Y:S01]  /*7be0*/  FFMA R21, R53, R40, R21 ;  /* 0x0000002835157223 */ /* 0x000fe20000000015 */
[----:B------:R-:W-:Y:S01]  /*7bf0*/  LOP3.LUT R40, R63, 0xffff0000, RZ, 0xc0, !PT ;  /* 0xffff00003f287812 */ /* 0x000fe200078ec0ff */
[C---:B------:R-:W-:Y:S01]  /*7c00*/  FFMA R22, R53.reuse, R41, R22 ;  /* 0x0000002935167223 */ /* 0x040fe20000000016 */
[----:B------:R-:W-:Y:S01]  /*7c10*/  F2FP.BF16.F32.PACK_AB R109, R20, R3 ;  /* 0x00000003146d723e */ /* 0x000fe200000010ff */
[----:B------:R-:W-:Y:S01]  /*7c20*/  FMUL R0, R52, R30 ;  /* 0x0000001e34007220 */ /* 0x000fe20000400000 */
[----:B----4-:R-:W-:Y:S01]  /*7c30*/  LOP3.LUT R41, R66, 0xffff0000, RZ, 0xc0, !PT ;  /* 0xffff000042297812 */ /* 0x010fe200078ec0ff */
[----:B------:R-:W-:Y:S01]  /*7c40*/  FMUL R2, R52, R31 ;  /* 0x0000001f34027220 */ /* 0x000fe20000400000 */
[----:B------:R-:W-:Y:S01]  /*7c50*/  F2FP.BF16.F32.PACK_AB R110, R22, R21 ;  /* 0x00000015166e723e */ /* 0x000fe200000010ff */
[C---:B------:R-:W-:Y:S01]  /*7c60*/  FFMA R0, R53.reuse, R23, R0 ;  /* 0x0000001735007223 */ /* 0x040fe20000000000 */
[C---:B------:R-:W-:Y:S01]  /*7c70*/  SHF.L.U32 R22, R64.reuse, 0x10, RZ ;  /* 0x0000001040167819 */ /* 0x040fe200000006ff */
[----:B------:R-:W-:Y:S01]  /*7c80*/  FFMA R2, R53, R40, R2 ;  /* 0x0000002835027223 */ /* 0x000fe20000000002 */
[----:B------:R-:W-:Y:S01]  /*7c90*/  LOP3.LUT R23, R64, 0xffff0000, RZ, 0xc0, !PT ;  /* 0xffff000040177812 */ /* 0x000fe200078ec0ff */
[C---:B------:R-:W-:Y:S01]  /*7ca0*/  FMUL R3, R52.reuse, R32 ;  /* 0x0000002034037220 */ /* 0x040fe20000400000 */
[----:B------:R-:W-:Y:S01]  /*7cb0*/  SHF.L.U32 R40, R65, 0x10, RZ ;  /* 0x0000001041287819 */ /* 0x000fe200000006ff */
[----:B------:R-:W-:Y:S01]  /*7cc0*/  FMUL R20, R52, R33 ;  /* 0x0000002134147220 */ /* 0x000fe20000400000 */
[----:B------:R-:W-:Y:S01]  /*7cd0*/  F2FP.BF16.F32.PACK_AB R111, R2, R0 ;  /* 0x00000000026f723e */ /* 0x000fe200000010ff */
[----:B------:R-:W-:Y:S01]  /*7ce0*/  FMUL R21, R52, R34 ;  /* 0x0000002234157220 */ /* 0x000fe20000400000 */
[----:B------:R-:W-:Y:S01]  /*7cf0*/  LOP3.LUT R55, R78, 0xffff0000, RZ, 0xc0, !PT ;  /* 0xffff00004e377812 */ /* 0x000fe200078ec0ff */
[----:B------:R-:W-:Y:S01]  /*7d00*/  FFMA R3, R53, R22, R3 ;  /* 0x0000001635037223 */ /* 0x000fe20000000003 */
[----:B------:R-:W-:Y:S01]  /*7d10*/  SHF.L.U32 R56, R79, 0x10, RZ ;  /* 0x000000104f387819 */ /* 0x000fe200000006ff */
[----:B------:R-:W-:Y:S01]  /*7d20*/  FFMA R20, R53, R23, R20 ;  /* 0x0000001735147223 */ /* 0x000fe20000000014 */
[----:B------:R-:W-:Y:S01]  /*7d30*/  LOP3.LUT R23, R65, 0xffff0000, RZ, 0xc0, !PT ;  /* 0xffff000041177812 */ /* 0x000fe200078ec0ff */
[----:B------:R-:W-:Y:S01]  /*7d40*/  FFMA R21, R53, R40, R21 ;  /* 0x0000002835157223 */ /* 0x000fe20000000015 */
[----:B------:R-:W-:Y:S01]  /*7d50*/  SHF.L.U32 R40, R66, 0x10, RZ ;  /* 0x0000001042287819 */ /* 0x000fe200000006ff */
[----:B------:R-:W-:Y:S01]  /*7d60*/  FMUL R0, R52, R35 ;  /* 0x0000002334007220 */ /* 0x000fe20000400000 */
[----:B------:R-:W-:Y:S01]  /*7d70*/  F2FP.BF16.F32.PACK_AB R112, R20, R3 ;  /* 0x000000031470723e */ /* 0x000fe200000010ff */
[C---:B------:R-:W-:Y:S01]  /*7d80*/  FMUL R2, R52.reuse, R36 ;  /* 0x0000002434027220 */ /* 0x040fe20000400000 */
[----:B------:R-:W-:Y:S01]  /*7d90*/  LOP3.LUT R57, R79, 0xffff0000, RZ, 0xc0, !PT ;  /* 0xffff00004f397812 */ /* 0x000fe200078ec0ff */
[----:B------:R-:W-:Y:S01]  /*7da0*/  FMUL R22, R52, R37 ;  /* 0x0000002534167220 */ /* 0x000fe20000400000 */
[----:B------:R-:W-:Y:S01]  /*7db0*/  ISETP.NE.AND P1, PT, R98, RZ, PT ;  /* 0x000000ff6200720c */ /* 0x000fe20003f25270 */
[----:B------:R-:W-:Y:S01]  /*7dc0*/  FFMA R0, R53, R23, R0 ;  /* 0x0000001735007223 */ /* 0x000fe20000000000 */
[----:B------:R-:W-:Y:S01]  /*7dd0*/  SHF.L.U32 R23, R67, 0x10, RZ ;  /* 0x0000001043177819 */ /* 0x000fe200000006ff */
[----:B------:R-:W-:Y:S01]  /*7de0*/  FFMA R2, R53, R40, R2 ;  /* 0x0000002835027223 */ /* 0x000fe20000000002 */
[----:B------:R-:W-:Y:S01]  /*7df0*/  LOP3.LUT R40, R67, 0xffff0000, RZ, 0xc0, !PT ;  /* 0xffff000043287812 */ /* 0x000fe200078ec0ff */
[----:B------:R1:W-:Y:S01]  /*7e00*/  @!P0 STS.128 [R104+UR45+0x300], R108 ;  /* 0x0003006c68008988 */ /* 0x0003e20008000c2d */
[----:B------:R-:W-:Y:S01]  /*7e10*/  F2FP.BF16.F32.PACK_AB R113, R0, R21 ;  /* 0x000000150071723e */ /* 0x000fe200000010ff */
[C---:B------:R-:W-:Y:S01]  /*7e20*/  FFMA R22, R53.reuse, R41, R22 ;  /* 0x0000002935167223 */ /* 0x040fe20000000016 */
[----:B------:R-:W-:Y:S01]  /*7e30*/  LOP3.LUT R41, R74, 0xffff0000, RZ, 0xc0, !PT ;  /* 0xffff00004a297812 */ /* 0x000fe200078ec0ff */
[C---:B------:R-:W-:Y:S01]  /*7e40*/  FMUL R3, R52.reuse, R38 ;  /* 0x0000002634037220 */ /* 0x040fe20000400000 */
[C---:B------:R-:W-:Y:S01]  /*7e50*/  FMUL R20, R52.reuse, R39 ;  /* 0x0000002734147220 */ /* 0x040fe20000400000 */
        /* <DEDUP_REMOVED lines=9> */
[C---:B------:R-:W-:Y:S01]  /*7ef0*/  FFMA R0, R53.reuse, R22, R0 ;  /* 0x0000001635007223 */ /* 0x040fe20000000000 */
[C---:B------:R-:W-:Y:S01]  /*7f00*/  FFMA R2, R53.reuse, R23, R2 ;  /* 0x0000001735027223 */ /* 0x040fe20000000002 */
[----:B------:R-:W-:Y:S01]  /*7f10*/  F2FP.BF16.F32.PACK_AB R115, R20, R3 ;  /* 0x000000031473723e */ /* 0x000fe200000010ff */
[----:B------:R-:W-:Y:S01]  /*7f20*/  FFMA R21, R53, R40, R21 ;  /* 0x0000002835157223 */ /* 0x000fe20000000015 */
[----:B------:R-:W-:Y:S01]  /*7f30*/  LOP3.LUT R23, R73, 0xffff0000, RZ, 0xc0, !PT ;  /* 0xffff000049177812 */ /* 0x000fe200078ec0ff */
[----:B------:R-:W-:Y:S01]  /*7f40*/  FMUL R3, R52, R7 ;  /* 0x0000000734037220 */ /* 0x000fe20000400000 */
[----:B------:R-:W-:Y:S01]  /*7f50*/  SHF.L.U32 R40, R74, 0x10, RZ ;  /* 0x000000104a287819 */ /* 0x000fe200000006ff */
[----:B------:R1:W-:Y:S01]  /*7f60*/  @!P0 STS.128 [R103+0x300], R112 ;  /* 0x0003007067008388 */ /* 0x0003e20000000c00 */
[C---:B------:R-:W-:Y:S01]  /*7f70*/  FMUL R20, R52.reuse, R8 ;  /* 0x0000000834147220 */ /* 0x040fe20000400000 */
[----:B------:R-:W-:Y:S01]  /*7f80*/  FMUL R22, R52, R9 ;  /* 0x0000000934167220 */ /* 0x000fe20000400000 */
[C---:B------:R-:W-:Y:S01]  /*7f90*/  FFMA R3, R53.reuse, R23, R3 ;  /* 0x0000001735037223 */ /* 0x040fe20000000003 */
[----:B------:R-:W-:Y:S01]  /*7fa0*/  F2FP.BF16.F32.PACK_AB R116, R2, R0 ;  /* 0x000000000274723e */ /* 0x000fe200000010ff */
[----:B------:R-:W-:Y:S01]  /*7fb0*/  FFMA R20, R53, R40, R20 ;  /* 0x0000002835147223 */ /* 0x000fe20000000014 */
[C---:B------:R-:W-:Y:S01]  /*7fc0*/  SHF.L.U32 R23, R75.reuse, 0x10, RZ ;  /* 0x000000104b177819 */ /* 0x040fe200000006ff */
[C---:B------:R-:W-:Y:S01]  /*7fd0*/  FMUL R0, R52.reuse, R10 ;  /* 0x0000000a34007220 */ /* 0x040fe20000400000 */
[----:B------:R-:W-:Y:S01]  /*7fe0*/  LOP3.LUT R40, R75, 0xffff0000, RZ, 0xc0, !PT ;  /* 0xffff00004b287812 */ /* 0x000fe200078ec0ff */
[C---:B------:R-:W-:Y:S01]  /*7ff0*/  FFMA R22, R53.reuse, R41, R22 ;  /* 0x0000002935167223 */ /* 0x040fe20000000016 */
[C---:B------:R-:W-:Y:S01]  /*8000*/  FMUL R2, R52.reuse, R11 ;  /* 0x0000000b34027220 */ /* 0x040fe20000400000 */
[----:B------:R-:W-:Y:S01]  /*8010*/  FFMA R0, R53, R23, R0 ;  /* 0x0000001735007223 */ /* 0x000fe20000000000 */
[----:B------:R-:W-:Y:S01]  /*8020*/  F2FP.BF16.F32.PACK_AB R117, R3, R21 ;  /* 0x000000150375723e */ /* 0x000fe200000010ff */
[----:B------:R-:W-:Y:S01]  /*8030*/  FMUL R3, R52, R12 ;  /* 0x0000000c34037220 */ /* 0x000fe20000400000 */
[----:B------:R-:W-:Y:S01]  /*8040*/  FFMA R2, R53, R40, R2 ;  /* 0x0000002835027223 */ /* 0x000fe20000000002 */
[----:B------:R-:W-:Y:S01]  /*8050*/  SHF.L.U32 R23, R76, 0x10, RZ ;  /* 0x000000104c177819 */ /* 0x000fe200000006ff */
[----:B------:R-:W-:Y:S01]  /*8060*/  FMUL R21, R52, R14 ;  /* 0x0000000e34157220 */ /* 0x000fe20000400000 */
[----:B------:R-:W-:Y:S01]  /*8070*/  F2FP.BF16.F32.PACK_AB R118, R22, R20 ;  /* 0x000000141676723e */ /* 0x000fe200000010ff */
[----:B------:R-:W-:Y:S01]  /*8080*/  FMUL R20, R52, R13 ;  /* 0x0000000d34147220 */ /* 0x000fe20000400000 */
[----:B------:R-:W-:Y:S01]  /*8090*/  LOP3.LUT R40, R76, 0xffff0000, RZ, 0xc0, !PT ;  /* 0xffff00004c287812 */ /* 0x000fe200078ec0ff */
[C---:B------:R-:W-:Y:S01]  /*80a0*/  FMUL R22, R52.reuse, R15 ;  /* 0x0000000f34167220 */ /* 0x040fe20000400000 */
[----:B------:R-:W-:Y:S01]  /*80b0*/  SHF.L.U32 R41, R77, 0x10, RZ ;  /* 0x000000104d297819 */ /* 0x000fe200000006ff */
[C---:B------:R-:W-:Y:S01]  /*80c0*/  FFMA R3, R53.reuse, R23, R3 ;  /* 0x0000001735037223 */ /* 0x040fe20000000003 */
[C---:B------:R-:W-:Y:S01]  /*80d0*/  FMUL R23, R52.reuse, R16 ;  /* 0x0000001034177220 */ /* 0x040fe20000400000 */
[C---:B------:R-:W-:Y:S01]  /*80e0*/  FFMA R20, R53.reuse, R40, R20 ;  /* 0x0000002835147223 */ /* 0x040fe20000000014 */
[C---:B------:R-:W-:Y:S01]  /*80f0*/  FMUL R40, R52.reuse, R17 ;  /* 0x0000001134287220 */ /* 0x040fe20000400000 */
[C---:B------:R-:W-:Y:S01]  /*8100*/  FFMA R21, R53.reuse, R41, R21 ;  /* 0x0000002935157223 */ /* 0x040fe20000000015 */
[C---:B------:R-:W-:Y:S01]  /*8110*/  FFMA R22, R53.reuse, R42, R22 ;  /* 0x0000002a35167223 */ /* 0x040fe20000000016 */
[C---:B------:R-:W-:Y:S01]  /*8120*/  FMUL R41, R52.reuse, R18 ;  /* 0x0000001234297220 */ /* 0x040fe20000400000 */
[----:B------:R-:W-:Y:S01]  /*8130*/  FMUL R42, R52, R19 ;  /* 0x00000013342a7220 */ /* 0x000fe20000400000 */
[----:B------:R-:W-:Y:S01]  /*8140*/  F2FP.BF16.F32.PACK_AB R119, R2, R0 ;  /* 0x000000000277723e */ /* 0x000fe200000010ff */
[C---:B------:R-:W-:Y:S01]  /*8150*/  FFMA R23, R53.reuse, R54, R23 ;  /* 0x0000003635177223 */ /* 0x040fe20000000017 */
[C---:B------:R-:W-:Y:S01]  /*8160*/  FFMA R40, R53.reuse, R55, R40 ;  /* 0x0000003735287223 */ /* 0x040fe20000000028 */
[C---:B------:R-:W-:Y:S01]  /*8170*/  FFMA R41, R53.reuse, R56, R41 ;  /* 0x0000003835297223 */ /* 0x040fe20000000029 */
[----:B------:R-:W-:Y:S01]  /*8180*/  FFMA R42, R53, R57, R42 ;  /* 0x00000039352a7223 */ /* 0x000fe2000000002a */
[----:B------:R1:W-:Y:S01]  /*8190*/  @!P0 STS.128 [R104+UR45+0xb00], R116 ;  /* 0x000b007468008988 */ /* 0x0003e20008000c2d */
[----:B------:R-:W-:Y:S02]  /*81a0*/  F2FP.BF16.F32.PACK_AB R21, R22, R21 ;  /* 0x000000151615723e */ /* 0x000fe400000010ff */
[----:B------:R-:W-:Y:S02]  /*81b0*/  F2FP.BF16.F32.PACK_AB R22, R40, R23 ;  /* 0x000000172816723e */ /* 0x000fe400000010ff */
[----:B------:R-:W-:Y:S02]  /*81c0*/  F2FP.BF16.F32.PACK_AB R20, R20, R3 ;  /* 0x000000031414723e */ /* 0x000fe400000010ff */
[----:B------:R-:W-:Y:S05]  /*81d0*/  F2FP.BF16.F32.PACK_AB R23, R42, R41 ;  /* 0x000000292a17723e */ /* 0x000fea00000010ff */
[----:B------:R1:W-:Y:S01]  /*81e0*/  @!P0 STS.128 [R103+0xb00], R20 ;  /* 0x000b001467008388 */ /* 0x0003e20000000c00 */
[----:B------:R-:W-:Y:S01]  /*81f0*/  @!PT LDS RZ, [RZ] ;  /* 0x00000000fffff984 */ /* 0x000fe20000000800 */
[----:B------:R-:W-:Y:S01]  /*8200*/  @!PT LDS RZ, [RZ] ;  /* 0x00000000fffff984 */ /* 0x000fe20000000800 */
[----:B------:R-:W-:Y:S01]  /*8210*/  @!PT LDS RZ, [RZ] ;  /* 0x00000000fffff984 */ /* 0x000fe20000000800 */
[----:B------:R-:W-:Y:S01]  /*8220*/  @!PT LDS RZ, [RZ] ;  /* 0x00000000fffff984 */ /* 0x000fe20000000800 */
[----:B------:R3:W-:Y:S07]  /*8230*/  MEMBAR.ALL.CTA ;  /* 0x0000000000007992 */ /* 0x0007ee0000008000 */
[----:B---3--:R-:W3:Y:S01]  /*8240*/  FENCE.VIEW.ASYNC.S ;  /* 0x00000000000073c6 */ /* 0x008ee20000000000 */
[----:B------:R-:W-:Y:S05]  /*8250*/  WARPSYNC.ALL ;  /* 0x0000000000007948 */ /* 0x000fea0003800000 */
[----:B------:R-:W-:Y:S01]  /*8260*/  BSSY.RECONVERGENT B0, `(.L_x_133) ;  /* 0x0000011000007945 */ /* 0x000fe20003800200 */
[----:B---3--:R-:W-:Y:S06]  /*8270*/  BAR.SYNC.DEFER_BLOCKING 0x1, 0x80 ;  /* 0x0042000000007b1d */ /* 0x008fec0000010000 */
[----:B------:R-:W-:Y:S05]  /*8280*/  @P1 BRA `(.L_x_134) ;  /* 0x0000000000381947 */ /* 0x000fea0003800000 */
[----:B------:R-:W-:Y:S02]  /*8290*/  UIADD3 UR4, UPT, UPT, UR45, 0x300, URZ ;  /* 0x000003002d047890 */ /* 0x000fe4000fffe0ff */
[----:B------:R-:W-:Y:S01]  /*82a0*/  UIADD3 UR8, UP0, UPT, UR58, 0xa80, URZ ;  /* 0x00000a803a087890 */ /* 0x000fe2000ff1e0ff */
[----:B------:R-:W-:Y:S01]  /*82b0*/  UMOV UR43, UR44 ;  /* 0x0000002c002b7c82 */ /* 0x000fe20008000000 */
[----:B------:R-:W-:Y:S02]  /*82c0*/  UIADD3 UR5, UPT, UPT, UR41, 0x40, URZ ;  /* 0x0000004029057890 */ /* 0x000fe4000fffe0ff */
[----:B------:R-:W-:Y:S01]  /*82d0*/  MOV R88, UR4 ;  /* 0x0000000400587c02 */ /* 0x000fe20008000f00 */
[----:B------:R-:W-:Y:S02]  /*82e0*/  UIADD3.X UR9, UPT, UPT, URZ, UR59, URZ, UP0, !UPT ;  /* 0x0000003bff097290 */ /* 0x000fe400087fe4ff */
[----:B------:R-:W-:Y:S01]  /*82f0*/  UIADD3 UR4, UPT, UPT, UR45, 0xb00, URZ ;  /* 0x00000b002d047890 */ /* 0x000fe2000fffe0ff */
[----:B------:R-:W-:Y:S01]  /*8300*/  R2UR UR40, R88 ;  /* 0x00000000582872ca */ /* 0x000fe200000e0000 */
[----:B------:R-:W-:Y:S01]  /*8310*/  UMOV UR6, UR42 ;  /* 0x0000002a00067c82 */ /* 0x000fe20008000000 */
[----:B------:R-:W-:Y:S11]  /*8320*/  UMOV UR7, UR44 ;  /* 0x0000002c00077c82 */ /* 0x000ff60008000000 */
[----:B------:R3:W-:Y:S01]  /*8330*/  UTMASTG.3D [UR40], [UR8] ;  /* 0x00000028080073b5 */ /* 0x0007e20008010000 */
[----:B------:R3:W-:Y:S01]  /*8340*/  UTMASTG.3D [UR4], [UR8] ;  /* 0x00000004080073b5 */ /* 0x0007e20008010000 */
[----:B------:R0:W-:Y:S01]  /*8350*/  UTMACMDFLUSH ;  /* 0x00000000000079b7 */ /* 0x0001e20000000000 */
[----:B---3--:R-:W-:Y:S04]  /*8360*/  DEPBAR.LE SB0, 0x1 ;  /* 0x000080400000791a */ /* 0x008fe80000000000 */
.L_x_134:
[----:B------:R-:W-:Y:S05]  /*8370*/  BSYNC.RECONVERGENT B0 ;  /* 0x0000000000007941 */ /* 0x000fea0003800200 */
.L_x_133:
[----:B------:R-:W-:Y:S01]  /*8380*/  BAR.SYNC.DEFER_BLOCKING 0x1, 0x80 ;  /* 0x0042000000007b1d */ /* 0x000fe20000010000 */
[----:B------:R-:W-:Y:S01]  /*8390*/  ISETP.NE.AND P1, PT, R105, RZ, PT ;  /* 0x000000ff6900720c */ /* 0x000fe20003f25270 */
[----:B------:R-:W-:Y:S01]  /*83a0*/  UISETP.NE.AND UP0, UPT, UR56, URZ, UPT ;  /* 0x000000ff3800728c */ /* 0x000fe2000bf05270 */
[----:B------:R-:W-:Y:S11]  /*83b0*/  LEA R2, R68, UR45, 0x3 ;  /* 0x0000002d44027c11 */ /* 0x000ff6000f8e18ff */
[----:B------:R-:W-:Y:S01]  /*83c0*/  @P1 SHF.L.U32 R3, RZ, 0x1f, RZ ;  /* 0x0000001fff031819 */ /* 0x000fe200000006ff */
[----:B------:R-:W-:Y:S06]  /*83d0*/  BRA.U !UP0, `(.L_x_135) ;  /* 0x0000000108247547 */ /* 0x000fec000b800000 */
[----:B-1----:R-:W-:Y:S01]  /*83e0*/  IMAD.U32 R20, RZ, RZ, UR57 ;  /* 0x00000039ff147e24 */ /* 0x002fe2000f8e00ff */
[----:B------:R-:W-:Y:S01]  /*83f0*/  MOV R0, UR37 ;  /* 0x0000002500007c02 */ /* 0x000fe20008000f00 */
[----:B------:R-:W-:Y:S03]  /*8400*/  UIADD3 UR57, UPT, UPT, UR57, 0x1, URZ ;  /* 0x0000000139397890 */ /* 0x000fe6000fffe0ff */
[----:B------:R-:W-:Y:S01]  /*8410*/  @P1 LEA R20, R20, UR45, 0x3 ;  /* 0x0000002d14141c11 */ /* 0x000fe2000f8e18ff */
[----:B------:R-:W-:Y:S04]  /*8420*/  UISETP.NE.AND UP0, UPT, UR57, 0x4, UPT ;  /* 0x000000043900788c */ /* 0x000fe8000bf05270 */
[----:B------:R-:W-:Y:S01]  /*8430*/  @P1 VIADD R20, R20, 0x190 ;  /* 0x0000019014141836 */ /* 0x000fe20000000000 */
[----:B------:R-:W-:Y:S04]  /*8440*/  USEL UR57, UR57, URZ, UP0 ;  /* 0x000000ff39397287 */ /* 0x000fe80008000000 */
[----:B------:R-:W-:Y:S04]  /*8450*/  @P1 PRMT R0, R0, 0x654, R20 ;  /* 0x0000065400001816 */ /* 0x000fe80000000014 */
[----:B------:R3:W-:Y:S04]  /*8460*/  @P1 SYNCS.ARRIVE.TRANS64.RED.A1T0 RZ, [R0+URZ], RZ ;  /* 0x000000ff00ff19a7 */ /* 0x0007e800081004ff */
.L_x_135:
[----:B------:R-:W4:Y:S01]  /*8470*/  @P1 SYNCS.PHASECHK.TRANS64.TRYWAIT P0, [R2+URZ+0x170], R3 ;  /* 0x00017003020015a7 */ /* 0x000f2200080011ff */
[----:B------:R-:W-:Y:S01]  /*8480*/  BSSY B1, `(.L_x_136) ;  /* 0x0000014000017945 */ /* 0x000fe20003800000 */
[----:B----4-:R-:W-:Y:S03]  /*8490*/  @P1 SEL R70, RZ, 0x1, !P0 ;  /* 0x00000001ff461807 */ /* 0x010fe60004000000 */
[----:B------:R-:W-:Y:S05]  /*84a0*/  @!P1 BRA `(.L_x_137) ;  /* 0x0000000000449947 */ /* 0x000fea0003800000 */
[----:B------:R-:W-:Y:S01]  /*84b0*/  ISETP.NE.AND P1, PT, R71, RZ, PT ;  /* 0x000000ff4700720c */ /* 0x000fe20003f25270 */
[----:B------:R-:W-:Y:S01]  /*84c0*/  BSSY B0, `(.L_x_138) ;  /* 0x0000009000007945 */ /* 0x000fe20003800000 */
[----:B------:R-:W-:Y:S11]  /*84d0*/  ISETP.NE.AND P0, PT, R70, RZ, PT ;  /* 0x000000ff4600720c */ /* 0x000ff60003f05270 */
[----:B-1----:R-:W-:Y:S05]  /*84e0*/  @P1 IMAD R20, R68, 0x1000, R104 ;  /* 0x0000100044141824 */ /* 0x002fea00078e0268 */
[----:B------:R-:W-:Y:S05]  /*84f0*/  @P1 IADD3 R3, PT, PT, R20, UR45, RZ ;  /* 0x0000002d14031c10 */ /* 0x000fea000fffe0ff */
[----:B------:R-:W-:Y:S01]  /*8500*/  @P1 IMAD.IADD R3, R69, 0x1, R3 ;  /* 0x0000000145031824 */ /* 0x000fe200078e0203 */
[----:B------:R-:W-:Y:S06]  /*8510*/  @P0 BRA `(.L_x_139) ;  /* 0x00000000000c0947 */ /* 0x000fec0003800000 */
[----:B---3--:R-:W-:Y:S04]  /*8520*/  SHF.L.U32 R0, RZ, 0x1f, RZ ;  /* 0x0000001fff007819 */ /* 0x008fe800000006ff */
[----:B------:R-:W1:Y:S02]  /*8530*/  SYNCS.PHASECHK.TRANS64.TRYWAIT P0, [R2+URZ+0x170], R0 ;  /* 0x00017000020075a7 */ /* 0x000e6400080011ff */
[----:B-1----:R-:W-:Y:S05]  /*8540*/  @!P0 BRA `(.L_x_140) ;  /* 0x0000007800c08947 */ /* 0x002fea0003800000 */
.L_x_139:
[----:B------:R-:W-:Y:S05]  /*8550*/  BSYNC B0 ;  /* 0x0000000000007941 */ /* 0x000fea0003800000 */
.L_x_138:
[----:B------:R-:W-:Y:S02]  /*8560*/  ISETP.NE.AND P0, PT, R71, RZ, PT ;  /* 0x000000ff4700720c */ /* 0x000fe40003f05270 */
[----:B------:R-:W-:Y:S11]  /*8570*/  IADD3 R68, PT, PT, R68, 0x1, RZ ;  /* 0x0000000144447810 */ /* 0x000ff60007ffe0ff */
[----:B------:R4:W1:Y:S04]  /*8580*/  @P0 LDS.128 R60, [R20+UR45+0x300] ;  /* 0x0003002d143c0984 */ /* 0x0008680008000c00 */
[----:B------:R4:W1:Y:S04]  /*8590*/  @P0 LDS.128 R72, [R20+UR45+0xb00] ;  /* 0x000b002d14480984 */ /* 0x0008680008000c00 */
[----:B------:R4:W1:Y:S04]  /*85a0*/  @P0 LDS.128 R64, [R3+0x300] ;  /* 0x0003000003400984 */ /* 0x0008680000000c00 */
[----:B------:R4:W1:Y:S02]  /*85b0*/  @P0 LDS.128 R76, [R3+0xb00] ;  /* 0x000b0000034c0984 */ /* 0x0008640000000c00 */
.L_x_137:
[----:B------:R-:W-:Y:S05]  /*85c0*/  BSYNC B1 ;  /* 0x0000000000017941 */ /* 0x000fea0003800000 */
.L_x_136:
[----:B----4-:R-:W-:Y:S05]  /*85d0*/  VIADD R3, R59, 0x400000 ;  /* 0x004000003b037836 */ /* 0x010fea0000000000 */
[----:B-1-3--:R-:W-:Y:S04]  /*85e0*/  SHF.R.U32.HI R0, RZ, 0x15, R3 ;  /* 0x00000015ff007819 */ /* 0x00afe80000011603 */
[----:B------:R-:W-:Y:S04]  /*85f0*/  LOP3.LUT R22, R0, 0x3, RZ, 0xc0, !PT ;  /* 0x0000000300167812 */ /* 0x000fe800078ec0ff */
[----:B------:R-:W-:Y:S11]  /*8600*/  ISETP.NE.AND P0, PT, R98, R22, PT ;  /* 0x000000166200720c */ /* 0x000ff60003f05270 */
[----:B------:R-:W-:Y:S02]  /*8610*/  @!UPT UIADD3 URZ, UPT, UPT, URZ, URZ, URZ ;  /* 0x000000fffffff290 */ /* 0x000fe4000fffe0ff */
[----:B------:R-:W-:Y:S05]  /*8620*/  @P0 BRA `(.L_x_141) ;  /* 0x0000000000bc0947 */ /* 0x000fea0003800000 */
[----:B------:R-:W-:Y:S02]  /*8630*/  LOP3.LUT P0, RZ, R0, 0x3, R99, 0x48, !PT ;  /* 0x0000000300ff7812 */ /* 0x000fe40007804863 */
[----:B------:R-:W-:Y:S11]  /*8640*/  MOV R2, R3 ;  /* 0x0000000300027202 */ /* 0x000ff60000000f00 */
[----:B------:R-:W-:Y:S05]  /*8650*/  @!P0 BRA `(.L_x_142) ;  /* 0x0000000000408947 */ /* 0x000fea0003800000 */
[----:B------:R-:W1:Y:S01]  /*8660*/  LDCU.64 UR8, c[0x4][0x70] ;  /* 0x01000e00ff0877ac */ /* 0x000e620008000a00 */
[----:B------:R-:W-:Y:S01]  /*8670*/  MOV R15, 0x0 ;  /* 0x00000000000f7802 */ /* 0x000fe20000000f00 */
[----:B------:R-:W-:Y:S02]  /*8680*/  HFMA2 R12, -RZ, RZ, 0, 5.9604644775390625e-08 ;  /* 0x00000001ff0c7431 */ /* 0x000fe400000001ff */
[----:B------:R-:W-:Y:S02]  /*8690*/  IMAD.MOV.U32 R8, RZ, RZ, 0x192 ;  /* 0x00000192ff087424 */ /* 0x000fe400078e00ff */
[----:B------:R-:W-:Y:S01]  /*86a0*/  IMAD.MOV.U32 R13, RZ, RZ, RZ ;  /* 0x000000ffff0d7224 */ /* 0x000fe200078e00ff */
[----:B------:R-:W3:Y:S01]  /*86b0*/  LDCU.64 UR6, c[0x4][0x78] ;  /* 0x01000f00ff0677ac */ /* 0x000ee20008000a00 */
[----:B------:R-:W4:Y:S01]  /*86c0*/  LDC.64 R14, c[0x4][R15] ;  /* 0x010000000f0e7b82 */ /* 0x000f220000000a00 */
[----:B------:R-:W5:Y:S01]  /*86d0*/  LDCU.64 UR4, c[0x4][0x10] ;  /* 0x01000200ff0477ac */ /* 0x000f620008000a00 */
[----:B-1----:R-:W-:Y:S01]  /*86e0*/  MOV R5, UR9 ;  /* 0x0000000900057c02 */ /* 0x002fe20008000f00 */
[----:B------:R-:W-:Y:S01]  /*86f0*/  IMAD.U32 R4, RZ, RZ, UR8 ;  /* 0x00000008ff047e24 */ /* 0x000fe2000f8e00ff */
[----:B---3--:R-:W-:Y:S01]  /*8700*/  MOV R7, UR7 ;  /* 0x0000000700077c02 */ /* 0x008fe20008000f00 */
[----:B------:R-:W-:Y:S01]  /*8710*/  IMAD.U32 R6, RZ, RZ, UR6 ;  /* 0x00000006ff067e24 */ /* 0x000fe2000f8e00ff */
[----:B-----5:R-:W-:Y:S01]  /*8720*/  MOV R11, UR5 ;  /* 0x00000005000b7c02 */ /* 0x020fe20008000f00 */
[----:B------:R-:W-:Y:S02]  /*8730*/  IMAD.U32 R10, RZ, RZ, UR4 ;  /* 0x00000004ff0a7e24 */ /* 0x000fe4000f8e00ff */
[----:B------:R-:W-:Y:S07]  /*8740*/  LEPC R20, `(.L_x_142) ;  /* 0x000000001014794e */ /* 0x000fee0000000000 */
[----:B--2-4-:R-:W-:Y:S05]  /*8750*/  CALL.ABS.NOINC R14 ;  /* 0x000000000e007343 */ /* 0x014fea0003c00000 */
.L_x_142:
        /* <DEDUP_REMOVED lines=23> */
.L_x_143:
[----:B------:R-:W-:Y:S05]  /*88d0*/  WARPSYNC.ALL ;  /* 0x0000000000007948 */ /* 0x000fea0003800000 */
[----:B------:R-:W-:Y:S11]  /*88e0*/  R2UR UR4, R2 ;  /* 0x00000000020472ca */ /* 0x000ff600000e0000 */
[----:B------:R-:W-:Y:S02]  /*88f0*/  @!UPT UIADD3 URZ, UPT, UPT, URZ, URZ, URZ ;  /* 0x000000fffffff290 */ /* 0x000fe4000fffe0ff */
[----:B------:R-:W1:Y:S02]  /*8900*/  LDTM.x16 R4, tmem[UR4+0x40] ;  /* 0x00004004000479ee */ /* 0x000e640008240000 */
[----:B-1----:R-:W-:Y:S01]  /*8910*/  NOP ;  /* 0x0000000000007918 */ /* 0x002fe20000000000 */
.L_x_141:
[----:B------:R-:W-:Y:S01]  /*8920*/  ISETP.NE.AND P2, PT, R105, RZ, PT ;  /* 0x000000ff6900720c */ /* 0x000fe20003f45270 */
[----:B------:R-:W-:Y:S01]  /*8930*/  FMUL R0, R52, R24 ;  /* 0x0000001834007220 */ /* 0x000fe20000400000 */
[----:B------:R-:W-:Y:S01]  /*8940*/  SHF.L.U32 R3, R60, 0x10, RZ ;  /* 0x000000103c037819 */ /* 0x000fe200000006ff */
[----:B------:R-:W-:Y:S01]  /*8950*/  FMUL R2, R52, R25 ;  /* 0x0000001934027220 */ /* 0x000fe20000400000 */
[----:B------:R-:W-:Y:S02]  /*8960*/  LOP3.LUT R20, R60, 0xffff0000, RZ, 0xc0, !PT ;  /* 0xffff00003c147812 */ /* 0x000fe400078ec0ff */
[----:B------:R-:W-:Y:S01]  /*8970*/  SHF.L.U32 R21, R61, 0x10, RZ ;  /* 0x000000103d157819 */ /* 0x000fe200000006ff */
[C---:B------:R-:W-:Y:S01]  /*8980*/  FFMA R0, R53.reuse, R3, R0 ;  /* 0x0000000335007223 */ /* 0x040fe20000000000 */
[----:B------:R-:W-:Y:S01]  /*8990*/  ISETP.NE.AND P1, PT, R98, R22, PT ;  /* 0x000000166200720c */ /* 0x000fe20003f25270 */
[C---:B------:R-:W-:Y:S01]  /*89a0*/  FFMA R2, R53.reuse, R20, R2 ;  /* 0x0000001435027223 */ /* 0x040fe20000000002 */
[----:B------:R-:W-:Y:S01]  /*89b0*/  MOV R20, UR57 ;  /* 0x0000003900147c02 */ /* 0x000fe20008000f00 */
[----:B------:R-:W-:Y:S01]  /*89c0*/  FMUL R3, R52, R26 ;  /* 0x0000001a34037220 */ /* 0x000fe20000400000 */
[----:B------:R-:W-:Y:S02]  /*89d0*/  SHF.L.U32 R22, R62, 0x10, RZ ;  /* 0x000000103e167819 */ /* 0x000fe400000006ff */
[----:B------:R-:W-:Y:S01]  /*89e0*/  @P2 LEA R20, R20, UR45, 0x3 ;  /* 0x0000002d14142c11 */ /* 0x000fe2000f8e18ff */
[----:B------:R-:W-:Y:S01]  /*89f0*/  FFMA R3, R53, R21, R3 ;  /* 0x0000001535037223 */ /* 0x000fe20000000003 */
[----:B------:R-:W-:Y:S01]  /*8a00*/  F2FP.BF16.F32.PACK_AB R108, R2, R0 ;  /* 0x00000000026c723e */ /* 0x000fe200000010ff */
[C---:B------:R-:W-:Y:S01]  /*8a10*/  FMUL R0, R52.reuse, R27 ;  /* 0x0000001b34007220 */ /* 0x040fe20000400000 */
[----:B------:R-:W-:Y:S01]  /*8a20*/  LOP3.LUT R21, R61, 0xffff0000, RZ, 0xc0, !PT ;  /* 0xffff00003d157812 */ /* 0x000fe200078ec0ff */
[----:B------:R-:W-:Y:S01]  /*8a30*/  FMUL R2, R52, R28 ;  /* 0x0000001c34027220 */ /* 0x000fe20000400000 */
[----:B------:R-:W-:Y:S01]  /*8a40*/  @P2 IADD3 R40, PT, PT, R20, 0x190, RZ ;  /* 0x0000019014282810 */ /* 0x000fe20007ffe0ff */
[----:B------:R-:W-:Y:S01]  /*8a50*/  FMUL R20, R52, R29 ;  /* 0x0000001d34147220 */ /* 0x000fe20000400000 */
[----:B------:R-:W-:Y:S01]  /*8a60*/  LOP3.LUT R23, R62, 0xffff0000, RZ, 0xc0, !PT ;  /* 0xffff00003e177812 */ /* 0x000fe200078ec0ff */
[C---:B------:R-:W-:Y:S01]  /*8a70*/  FFMA R0, R53.reuse, R21, R0 ;  /* 0x0000001535007223 */ /* 0x040fe20000000000 */
[----:B------:R-:W-:Y:S01]  /*8a80*/  MOV R106, UR37 ;  /* 0x00000025006a7c02 */ /* 0x000fe20008000f00 */
[C---:B------:R-:W-:Y:S01]  /*8a90*/  FFMA R2, R53.reuse, R22, R2 ;  /* 0x0000001635027223 */ /* 0x040fe20000000002 */
[----:B------:R-:W-:Y:S01]  /*8aa0*/  LOP3.LUT R41, R66, 0xffff0000, RZ, 0xc0, !PT ;  /* 0xffff000042297812 */ /* 0x000fe200078ec0ff */
[----:B------:R-:W-:Y:S01]  /*8ab0*/  FFMA R20, R53, R23, R20 ;  /* 0x0000001735147223 */ /* 0x000fe20000000014 */
[----:B------:R-:W-:Y:S01]  /*8ac0*/  @P2 PRMT R106, R106, 0x654, R40 ;  /* 0x000006546a6a2816 */ /* 0x000fe20000000028 */
[C---:B------:R-:W-:Y:S01]  /*8ad0*/  FMUL R21, R52.reuse, R30 ;  /* 0x0000001e34157220 */ /* 0x040fe20000400000 */
[C---:B------:R-:W-:Y:S01]  /*8ae0*/  SHF.L.U32 R23, R63.reuse, 0x10, RZ ;  /* 0x000000103f177819 */ /* 0x040fe200000006ff */
[----:B------:R-:W-:Y:S01]  /*8af0*/  FMUL R22, R52, R31 ;  /* 0x0000001f34167220 */ /* 0x000fe20000400000 */
[----:B------:R-:W-:Y:S02]  /*8b00*/  LOP3.LUT R40, R63, 0xffff0000, RZ, 0xc0, !PT ;  /* 0xffff00003f287812 */ /* 0x000fe400078ec0ff */
[----:B------:R-:W-:Y:S01]  /*8b10*/  F2FP.BF16.F32.PACK_AB R110, R20, R2 ;  /* 0x00000002146e723e */ /* 0x000fe200000010ff */
[C---:B------:R-:W-:Y:S01]  /*8b20*/  FFMA R21, R53.reuse, R23, R21 ;  /* 0x0000001735157223 */ /* 0x040fe20000000015 */
[----:B------:R-:W-:Y:S01]  /*8b30*/  F2FP.BF16.F32.PACK_AB R109, R0, R3 ;  /* 0x00000003006d723e */ /* 0x000fe200000010ff */
[----:B------:R-:W-:Y:S01]  /*8b40*/  FFMA R22, R53, R40, R22 ;  /* 0x0000002835167223 */ /* 0x000fe20000000016 */
[----:B------:R-:W-:Y:S01]  /*8b50*/  SHF.L.U32 R20, R64, 0x10, RZ ;  /* 0x0000001040147819 */ /* 0x000fe200000006ff */
[----:B------:R-:W-:Y:S01]  /*8b60*/  FMUL R0, R52, R32 ;  /* 0x0000002034007220 */ /* 0x000fe20000400000 */
[----:B------:R-:W-:Y:S01]  /*8b70*/  LOP3.LUT R23, R64, 0xffff0000, RZ, 0xc0, !PT ;  /* 0xffff000040177812 */ /* 0x000fe200078ec0ff */
[C---:B------:R-:W-:Y:S01]  /*8b80*/  FMUL R2, R52.reuse, R33 ;  /* 0x0000002134027220 */ /* 0x040fe20000400000 */
[----:B------:R-:W-:Y:S01]  /*8b90*/  SHF.L.U32 R40, R65, 0x10, RZ ;  /* 0x0000001041287819 */ /* 0x000fe200000006ff */
[----:B------:R-:W-:Y:S01]  /*8ba0*/  FMUL R3, R52, R34 ;  /* 0x0000002234037220 */ /* 0x000fe20000400000 */
[----:B------:R-:W-:Y:S01]  /*8bb0*/  F2FP.BF16.F32.PACK_AB R111, R22, R21 ;  /* 0x00000015166f723e */ /* 0x000fe200000010ff */
[----:B------:R-:W-:Y:S01]  /*8bc0*/  FFMA R0, R53, R20, R0 ;  /* 0x0000001435007223 */ /* 0x000fe20000000000 */
[----:B------:R-:W-:Y:S01]  /*8bd0*/  LOP3.LUT R42, R77, 0xffff0000, RZ, 0xc0, !PT ;  /* 0xffff00004d2a7812 */ /* 0x000fe200078ec0ff */
[----:B------:R-:W-:Y:S01]  /*8be0*/  FFMA R2, R53, R23, R2 ;  /* 0x0000001735027223 */ /* 0x000fe20000000002 */
[----:B------:R-:W-:Y:S01]  /*8bf0*/  LOP3.LUT R23, R65, 0xffff0000, RZ, 0xc0, !PT ;  /* 0xffff000041177812 */ /* 0x000fe200078ec0ff */
[C---:B------:R-:W-:Y:S01]  /*8c00*/  FFMA R3, R53.reuse, R40, R3 ;  /* 0x0000002835037223 */ /* 0x040fe20000000003 */
[----:B------:R-:W-:Y:S01]  /*8c10*/  SHF.L.U32 R40, R66, 0x10, RZ ;  /* 0x0000001042287819 */ /* 0x000fe200000006ff */
[----:B------:R-:W-:Y:S01]  /*8c20*/  FMUL R20, R52, R35 ;  /* 0x0000002334147220 */ /* 0x000fe20000400000 */
[----:B------:R-:W-:Y:S01]  /*8c30*/  F2FP.BF16.F32.PACK_AB R112, R2, R0 ;  /* 0x000000000270723e */ /* 0x000fe200000010ff */
[----:B------:R-:W-:Y:S01]  /*8c40*/  FMUL R21, R52, R36 ;  /* 0x0000002434157220 */ /* 0x000fe20000400000 */
[----:B------:R-:W-:Y:S01]  /*8c50*/  SHF.L.U32 R54, R78, 0x10, RZ ;  /* 0x000000104e367819 */ /* 0x000fe200000006ff */
[----:B------:R-:W-:Y:S01]  /*8c60*/  FMUL R22, R52, R37 ;  /* 0x0000002534167220 */ /* 0x000fe20000400000 */
[----:B------:R-:W-:Y:S01]  /*8c70*/  LOP3.LUT R55, R78, 0xffff0000, RZ, 0xc0, !PT ;  /* 0xffff00004e377812 */ /* 0x000fe200078ec0ff */
[----:B------:R-:W-:Y:S01]  /*8c80*/  FFMA R20, R53, R23, R20 ;  /* 0x0000001735147223 */ /* 0x000fe20000000014 */
[----:B------:R-:W-:Y:S01]  /*8c90*/  SHF.L.U32 R23, R67, 0x10, RZ ;  /* 0x0000001043177819 */ /* 0x000fe200000006ff */
[----:B------:R-:W-:Y:S01]  /*8ca0*/  FFMA R21, R53, R40, R21 ;  /* 0x0000002835157223 */ /* 0x000fe20000000015 */
[----:B------:R-:W-:Y:S01]  /*8cb0*/  LOP3.LUT R40, R67, 0xffff0000, RZ, 0xc0, !PT ;  /* 0xffff000043287812 */ /* 0x000fe200078ec0ff */
[C---:B------:R-:W-:Y:S01]  /*8cc0*/  FFMA R22, R53.reuse, R41, R22 ;  /* 0x0000002935167223 */ /* 0x040fe20000000016 */
[----:B------:R-:W-:Y:S01]  /*8cd0*/  F2FP.BF16.F32.PACK_AB R113, R20, R3 ;  /* 0x000000031471723e */ /* 0x000fe200000010ff */
[----:B------:R-:W-:Y:S01]  /*8ce0*/  FMUL R0, R52, R38 ;  /* 0x0000002634007220 */ /* 0x000fe20000400000 */
[----:B------:R-:W-:Y:S01]  /*8cf0*/  LOP3.LUT R41, R74, 0xffff0000, RZ, 0xc0, !PT ;  /* 0xffff00004a297812 */ /* 0x000fe200078ec0ff */
[----:B------:R-:W-:Y:S01]  /*8d00*/  FMUL R2, R52, R39 ;  /* 0x0000002734027220 */ /* 0x000fe20000400000 */
[----:B------:R-:W-:Y:S01]  /*8d10*/  F2FP.BF16.F32.PACK_AB R114, R22, R21 ;  /* 0x000000151672723e */ /* 0x000fe200000010ff */
[----:B------:R1:W-:Y:S01]  /*8d20*/  @!P1 STS.128 [R104+UR45+0x1300], R108 ;  /* 0x0013006c68009988 */ /* 0x0003e20008000c2d */
[C---:B------:R-:W-:Y:S01]  /*8d30*/  SHF.L.U32 R22, R72.reuse, 0x10, RZ ;  /* 0x0000001048167819 */ /* 0x040fe200000006ff */
[C---:B------:R-:W-:Y:S01]  /*8d40*/  FFMA R0, R53.reuse, R23, R0 ;  /* 0x0000001735007223 */ /* 0x040fe20000000000 */
[----:B------:R-:W-:Y:S01]  /*8d50*/  LOP3.LUT R23, R72, 0xffff0000, RZ, 0xc0, !PT ;  /* 0xffff000048177812 */ /* 0x000fe200078ec0ff */
[----:B------:R-:W-:Y:S01]  /*8d60*/  FFMA R2, R53, R40, R2 ;  /* 0x0000002835027223 */ /* 0x000fe20000000002 */
[----:B------:R-:W-:Y:S01]  /*8d70*/  SHF.L.U32 R40, R73, 0x10, RZ ;  /* 0x0000001049287819 */ /* 0x000fe200000006ff */
[C---:B------:R-:W-:Y:S01]  /*8d80*/  FMUL R3, R52.reuse, R4 ;  /* 0x0000000434037220 */ /* 0x040fe20000400000 */
[C---:B------:R-:W-:Y:S01]  /*8d90*/  SHF.L.U32 R56, R79.reuse, 0x10, RZ ;  /* 0x000000104f387819 */ /* 0x040fe200000006ff */
[----:B------:R-:W-:Y:S01]  /*8da0*/  FMUL R20, R52, R5 ;  /* 0x0000000534147220 */ /* 0x000fe20000400000 */
[----:B------:R-:W-:Y:S01]  /*8db0*/  F2FP.BF16.F32.PACK_AB R115, R2, R0 ;  /* 0x000000000273723e */ /* 0x000fe200000010ff */
[----:B------:R-:W-:Y:S01]  /*8dc0*/  FMUL R21, R52, R6 ;  /* 0x0000000634157220 */ /* 0x000fe20000400000 */
[----:B------:R-:W-:Y:S01]  /*8dd0*/  LOP3.LUT R57, R79, 0xffff0000, RZ, 0xc0, !PT ;  /* 0xffff00004f397812 */ /* 0x000fe200078ec0ff */
[C---:B------:R-:W-:Y:S01]  /*8de0*/  FFMA R3, R53.reuse, R22, R3 ;  /* 0x0000001635037223 */ /* 0x040fe20000000003 */
[----:B------:R-:W-:Y:S01]  /*8df0*/  FFMA R20, R53, R23, R20 ;  /* 0x0000001735147223 */ /* 0x000fe20000000014 */
[----:B------:R1:W-:Y:S01]  /*8e00*/  @!P1 STS.128 [R103+0x1300], R112 ;  /* 0x0013007067009388 */ /* 0x0003e20000000c00 */
[----:B------:R-:W-:Y:S01]  /*8e10*/  LOP3.LUT R23, R73, 0xffff0000, RZ, 0xc0, !PT ;  /* 0xffff000049177812 */ /* 0x000fe200078ec0ff */
[C---:B------:R-:W-:Y:S01]  /*8e20*/  FFMA R21, R53.reuse, R40, R21 ;  /* 0x0000002835157223 */ /* 0x040fe20000000015 */
[----:B------:R-:W-:Y:S01]  /*8e30*/  SHF.L.U32 R40, R74, 0x10, RZ ;  /* 0x000000104a287819 */ /* 0x000fe200000006ff */
[----:B------:R-:W-:Y:S01]  /*8e40*/  FMUL R0, R52, R7 ;  /* 0x0000000734007220 */ /* 0x000fe20000400000 */
[----:B------:R-:W-:Y:S01]  /*8e50*/  F2FP.BF16.F32.PACK_AB R116, R20, R3 ;  /* 0x000000031474723e */ /* 0x000fe200000010ff */
[----:B------:R-:W-:Y:S01]  /*8e60*/  FMUL R2, R52, R8 ;  /* 0x0000000834027220 */ /* 0x000fe20000400000 */
[----:B------:R-:W-:Y:S01]  /*8e70*/  ISETP.NE.AND P0, PT, R98, RZ, PT ;  /* 0x000000ff6200720c */ /* 0x000fe20003f05270 */
[C---:B------:R-:W-:Y:S01]  /*8e80*/  FMUL R22, R52.reuse, R9 ;  /* 0x0000000934167220 */ /* 0x040fe20000400000 */
[C---:B------:R-:W-:Y:S01]  /*8e90*/  FFMA R0, R53.reuse, R23, R0 ;  /* 0x0000001735007223 */ /* 0x040fe20000000000 */
[----:B------:R-:W-:Y:S01]  /*8ea0*/  FFMA R2, R53, R40, R2 ;  /* 0x0000002835027223 */ /* 0x000fe20000000002 */
[C---:B------:R-:W-:Y:S01]  /*8eb0*/  SHF.L.U32 R23, R75.reuse, 0x10, RZ ;  /* 0x000000104b177819 */ /* 0x040fe200000006ff */
[C---:B------:R-:W-:Y:S01]  /*8ec0*/  FMUL R3, R52.reuse, R10 ;  /* 0x0000000a34037220 */ /* 0x040fe20000400000 */
[----:B------:R-:W-:Y:S01]  /*8ed0*/  LOP3.LUT R40, R75, 0xffff0000, RZ, 0xc0, !PT ;  /* 0xffff00004b287812 */ /* 0x000fe200078ec0ff */
[C---:B------:R-:W-:Y:S01]  /*8ee0*/  FFMA R22, R53.reuse, R41, R22 ;  /* 0x0000002935167223 */ /* 0x040fe20000000016 */
[----:B------:R-:W-:Y:S01]  /*8ef0*/  FMUL R20, R52, R11 ;  /* 0x0000000b34147220 */ /* 0x000fe20000400000 */
[C---:B------:R-:W-:Y:S01]  /*8f00*/  FFMA R3, R53.reuse, R23, R3 ;  /* 0x0000001735037223 */ /* 0x040fe20000000003 */
        /* <DEDUP_REMOVED lines=27> */
[----:B------:R-:W-:Y:S02]  /*90c0*/  F2FP.BF16.F32.PACK_AB R23, R42, R41 ;  /* 0x000000292a17723e */ /* 0x000fe400000010ff */
[----:B------:R-:W-:Y:S02]  /*90d0*/  LEA R0, R68, UR45, 0x3 ;  /* 0x0000002d44007c11 */ /* 0x000fe4000f8e18ff */
[----:B------:R-:W-:Y:S01]  /*90e0*/  @P2 SHF.L.U32 R2, RZ, 0x1f, RZ ;  /* 0x0000001fff022819 */ /* 0x000fe200000006ff */
[----:B------:R1:W-:Y:S01]  /*90f0*/  @!P1 STS.128 [R103+0x1b00], R20 ;  /* 0x001b001467009388 */ /* 0x0003e20000000c00 */
[----:B------:R-:W-:Y:S01]  /*9100*/  @!PT LDS RZ, [RZ] ;  /* 0x00000000fffff984 */ /* 0x000fe20000000800 */
[----:B------:R-:W-:Y:S01]  /*9110*/  @!PT LDS RZ, [RZ] ;  /* 0x00000000fffff984 */ /* 0x000fe20000000800 */
[----:B------:R-:W-:Y:S01]  /*9120*/  @!PT LDS RZ, [RZ] ;  /* 0x00000000fffff984 */ /* 0x000fe20000000800 */
[----:B------:R-:W-:Y:S01]  /*9130*/  @!PT LDS RZ, [RZ] ;  /* 0x00000000fffff984 */ /* 0x000fe20000000800 */
[----:B------:R3:W-:Y:S07]  /*9140*/  MEMBAR.ALL.CTA ;  /* 0x0000000000007992 */ /* 0x0007ee0000008000 */
[----:B---3--:R-:W3:Y:S02]  /*9150*/  FENCE.VIEW.ASYNC.S ;  /* 0x00000000000073c6 */ /* 0x008ee40000000000 */
[----:B------:R-:W-:Y:S05]  /*9160*/  WARPSYNC.ALL ;  /* 0x0000000000007948 */ /* 0x000fea0003800000 */
[----:B------:R-:W-:Y:S01]  /*9170*/  BSSY.RECONVERGENT B0, `(.L_x_144) ;  /* 0x0000011000007945 */ /* 0x000fe20003800200 */
[----:B---3--:R-:W-:Y:S06]  /*9180*/  BAR.SYNC.DEFER_BLOCKING 0x1, 0x80 ;  /* 0x0042000000007b1d */ /* 0x008fec0000010000 */
[----:B------:R-:W-:Y:S05]  /*9190*/  @P0 BRA `(.L_x_145) ;  /* 0x0000000000380947 */ /* 0x000fea0003800000 */
[----:B------:R-:W-:Y:S02]  /*91a0*/  UIADD3 UR12, UP0, UPT, UR58, 0xa80, URZ ;  /* 0x00000a803a0c7890 */ /* 0x000fe4000ff1e0ff */
[----:B------:R-:W-:Y:S02]  /*91b0*/  UIADD3 UR10, UPT, UPT, UR42, 0x40, URZ ;  /* 0x000000402a0a7890 */ /* 0x000fe4000fffe0ff */
[----:B------:R-:W-:Y:S02]  /*91c0*/  UIADD3 UR8, UPT, UPT, UR45, 0x1300, URZ ;  /* 0x000013002d087890 */ /* 0x000fe4000fffe0ff */
[----:B------:R-:W-:Y:S01]  /*91d0*/  UIADD3.X UR13, UPT, UPT, URZ, UR59, URZ, UP0, !UPT ;  /* 0x0000003bff0d7290 */ /* 0x000fe200087fe4ff */
[----:B------:R-:W-:Y:S01]  /*91e0*/  UMOV UR9, UR41 ;  /* 0x0000002900097c82 */ /* 0x000fe20008000000 */
[----:B------:R-:W-:Y:S01]  /*91f0*/  UMOV UR11, UR44 ;  /* 0x0000002c000b7c82 */ /* 0x000fe20008000000 */
[----:B------:R-:W-:Y:S02]  /*9200*/  UIADD3 UR5, UPT, UPT, UR41, 0x40, URZ ;  /* 0x0000004029057890 */ /* 0x000fe4000fffe0ff */
[----:B------:R-:W-:Y:S01]  /*9210*/  UIADD3 UR4, UPT, UPT, UR45, 0x1b00, URZ ;  /* 0x00001b002d047890 */ /* 0x000fe2000fffe0ff */
[----:B------:R-:W-:Y:S03]  /*9220*/  UMOV UR7, UR44 ;  /* 0x0000002c00077c82 */ /* 0x000fe60008000000 */
[----:B------:R3:W-:Y:S01]  /*9230*/  UTMASTG.3D [UR8], [UR12] ;  /* 0x000000080c0073b5 */ /* 0x0007e20008010000 */
[----:B------:R-:W-:Y:S04]  /*9240*/  UMOV UR6, UR10 ;  /* 0x0000000a00067c82 */ /* 0x000fe80008000000 */
[----:B------:R3:W-:Y:S01]  /*9250*/  UTMASTG.3D [UR4], [UR12] ;  /* 0x000000040c0073b5 */ /* 0x0007e20008010000 */
[----:B------:R0:W-:Y:S01]  /*9260*/  UTMACMDFLUSH ;  /* 0x00000000000079b7 */ /* 0x0001e20000000000 */
[----:B---3--:R-:W-:Y:S04]  /*9270*/  DEPBAR.LE SB0, 0x1 ;  /* 0x000080400000791a */ /* 0x008fe80000000000 */
.L_x_145:
[----:B------:R-:W-:Y:S05]  /*9280*/  BSYNC.RECONVERGENT B0 ;  /* 0x0000000000007941 */ /* 0x000fea0003800200 */
.L_x_144:
[----:B------:R-:W-:Y:S01]  /*9290*/  BAR.SYNC.DEFER_BLOCKING 0x1, 0x80 ;  /* 0x0042000000007b1d */ /* 0x000fe20000010000 */
[----:B------:R-:W-:Y:S01]  /*92a0*/  UIADD3 UR43, UPT, UPT, UR57, 0x1, URZ ;  /* 0x00000001392b7890 */ /* 0x000fe2000fffe0ff */
[----:B-1----:R-:W-:Y:S01]  /*92b0*/  VIADD R23, R59, 0x10 ;  /* 0x000000103b177836 */ /* 0x002fe20000000000 */
[----:B------:R-:W-:Y:S02]  /*92c0*/  UIADD3 UR53, UPT, UPT, UR41, 0x10, URZ ;  /* 0x0000001029357890 */ /* 0x000fe4000fffe0ff */
[----:B------:R-:W-:Y:S02]  /*92d0*/  UISETP.NE.AND UP0, UPT, UR43, 0x4, UPT ;  /* 0x000000042b00788c */ /* 0x000fe4000bf05270 */
[----:B------:R-:W-:Y:S02]  /*92e0*/  SHF.R.U32.HI R21, RZ, 0x15, R23 ;  /* 0x00000015ff157819 */ /* 0x000fe40000011617 */
[----:B------:R-:W-:Y:S02]  /*92f0*/  USEL UR43, UR43, URZ, UP0 ;  /* 0x000000ff2b2b7287 */ /* 0x000fe40008000000 */
[----:B------:R-:W-:Y:S01]  /*9300*/  LOP3.LUT R22, R21, 0x3, RZ, 0xc0, !PT ;  /* 0x0000000315167812 */ /* 0x000fe200078ec0ff */
[----:B------:R1:W-:Y:S01]  /*9310*/  @P2 SYNCS.ARRIVE.TRANS64.RED.A1T0 RZ, [R106+URZ], RZ ;  /* 0x000000ff6aff29a7 */ /* 0x0003e200081004ff */
[----:B------:R-:W-:Y:S01]  /*9320*/  BSSY B1, `(.L_x_146) ;  /* 0x0000015000017945 */ /* 0x000fe20003800000 */
[----:B------:R-:W3:Y:S02]  /*9330*/  @P2 SYNCS.PHASECHK.TRANS64.TRYWAIT P0, [R0+URZ+0x170], R2 ;  /* 0x00017002000025a7 */ /* 0x000ee400080011ff */
[----:B---3--:R-:W-:Y:S01]  /*9340*/  @P2 SEL R70, RZ, 0x1, !P0 ;  /* 0x00000001ff462807 */ /* 0x008fe20004000000 */
[----:B-1----:R-:W-:Y:S06]  /*9350*/  @!P2 BRA `(.L_x_147) ;  /* 0x000000000044a947 */ /* 0x002fec0003800000 */
[----:B------:R-:W-:Y:S01]  /*9360*/  ISETP.NE.AND P1, PT, R71, RZ, PT ;  /* 0x000000ff4700720c */ /* 0x000fe20003f25270 */
[----:B------:R-:W-:Y:S01]  /*9370*/  BSSY B0, `(.L_x_148) ;  /* 0x0000009000007945 */ /* 0x000fe20003800000 */
[----:B------:R-:W-:Y:S11]  /*9380*/  ISETP.NE.AND P0, PT, R70, RZ, PT ;  /* 0x000000ff4600720c */ /* 0x000ff60003f05270 */
[----:B------:R-:W-:Y:S05]  /*9390*/  @P1 IMAD R3, R68, 0x1000, R104 ;  /* 0x0000100044031824 */ /* 0x000fea00078e0268 */
[----:B------:R-:W-:Y:S05]  /*93a0*/  @P1 IADD3 R2, PT, PT, R3, UR45, RZ ;  /* 0x0000002d03021c10 */ /* 0x000fea000fffe0ff */
[----:B------:R-:W-:Y:S01]  /*93b0*/  @P1 IMAD.IADD R2, R69, 0x1, R2 ;  /* 0x0000000145021824 */ /* 0x000fe200078e0202 */
[----:B------:R-:W-:Y:S06]  /*93c0*/  @P0 BRA `(.L_x_149) ;  /* 0x00000000000c0947 */ /* 0x000fec0003800000 */
[----:B------:R-:W-:Y:S04]  /*93d0*/  SHF.L.U32 R20, RZ, 0x1f, RZ ;  /* 0x0000001fff147819 */ /* 0x000fe800000006ff */
[----:B------:R-:W1:Y:S02]  /*93e0*/  SYNCS.PHASECHK.TRANS64.TRYWAIT P0, [R0+URZ+0x170], R20 ;  /* 0x00017014000075a7 */ /* 0x000e6400080011ff */
[----:B-1----:R-:W-:Y:S05]  /*93f0*/  @!P0 BRA `(.L_x_150) ;  /* 0x0000006c00288947 */ /* 0x002fea0003800000 */
.L_x_149:
[----:B------:R-:W-:Y:S05]  /*9400*/  BSYNC B0 ;  /* 0x0000000000007941 */ /* 0x000fea0003800000 */
.L_x_148:
[----:B------:R-:W-:Y:S02]  /*9410*/  ISETP.NE.AND P0, PT, R71, RZ, PT ;  /* 0x000000ff4700720c */ /* 0x000fe40003f05270 */
[----:B------:R-:W-:Y:S11]  /*9420*/  IADD3 R68, PT, PT, R68, 0x1, RZ ;  /* 0x0000000144447810 */ /* 0x000ff60007ffe0ff */
[----:B------:R3:W4:Y:S04]  /*9430*/  @P0 LDS.128 R60, [R3+UR45+0x300] ;  /* 0x0003002d033c0984 */ /* 0x0007280008000c00 */
[----:B------:R3:W1:Y:S04]  /*9440*/  @P0 LDS.128 R72, [R3+UR45+0xb00] ;  /* 0x000b002d03480984 */ /* 0x0006680008000c00 */
[----:B------:R3:W1:Y:S04]  /*9450*/  @P0 LDS.128 R64, [R2+0x300] ;  /* 0x0003000002400984 */ /* 0x0006680000000c00 */
[----:B------:R3:W1:Y:S02]  /*9460*/  @P0 LDS.128 R76, [R2+0xb00] ;  /* 0x000b0000024c0984 */ /* 0x0006640000000c00 */
.L_x_147:
[----:B------:R-:W-:Y:S05]  /*9470*/  BSYNC B1 ;  /* 0x0000000000017941 */ /* 0x000fea0003800000 */
.L_x_146:
[----:B------:R-:W-:Y:S11]  /*9480*/  ISETP.NE.AND P0, PT, R98, R22, PT ;  /* 0x000000166200720c */ /* 0x000ff60003f05270 */
[----:B------:R-:W-:Y:S02]  /*9490*/  @!UPT UIADD3 URZ, UPT, UPT, URZ, URZ, URZ ;  /* 0x000000fffffff290 */ /* 0x000fe4000fffe0ff */
[----:B------:R-:W-:Y:S05]  /*94a0*/  @P0 BRA `(.L_x_151) ;  /* 0x0000000000bc0947 */ /* 0x000fea0003800000 */
[----:B------:R-:W-:Y:S11]  /*94b0*/  LOP3.LUT P0, RZ, R21, 0x3, R99, 0x48, !PT ;  /* 0x0000000315ff7812 */ /* 0x000ff60007804863 */
[----:B------:R-:W-:Y:S02]  /*94c0*/  @!UPT UIADD3 URZ, UPT, UPT, URZ, URZ, URZ ;  /* 0x000000fffffff290 */ /* 0x000fe4000fffe0ff */
[----:B------:R-:W-:Y:S05]  /*94d0*/  @!P0 BRA `(.L_x_152) ;  /* 0x0000000000408947 */ /* 0x000fea0003800000 */
[----:B------:R-:W5:Y:S01]  /*94e0*/  LDCU.64 UR8, c[0x4][0x70] ;  /* 0x01000e00ff0877ac */ /* 0x000f620008000a00 */
[----:B---3--:R-:W-:Y:S01]  /*94f0*/  MOV R3, 0x0 ;  /* 0x0000000000037802 */ /* 0x008fe20000000f00 */
[----:B------:R-:W-:Y:S02]  /*9500*/  HFMA2 R12, -RZ, RZ, 0, 5.9604644775390625e-08 ;  /* 0x00000001ff0c7431 */ /* 0x000fe400000001ff */
[----:B------:R-:W-:Y:S02]  /*9510*/  IMAD.MOV.U32 R8, RZ, RZ, 0x192 ;  /* 0x00000192ff087424 */ /* 0x000fe400078e00ff */
[----:B------:R-:W-:Y:S01]  /*9520*/  IMAD.MOV.U32 R13, RZ, RZ, RZ ;  /* 0x000000ffff0d7224 */ /* 0x000fe200078e00ff */
[----:B------:R-:W3:Y:S01]  /*9530*/  LDCU.64 UR6, c[0x4][0x78] ;  /* 0x01000f00ff0677ac */ /* 0x000ee20008000a00 */
[----:B------:R-:W1:Y:S01]  /*9540*/  LDC.64 R2, c[0x4][R3] ;  /* 0x0100000003027b82 */ /* 0x000e620000000a00 */
[----:B------:R-:W2:Y:S01]  /*9550*/  LDCU.64 UR4, c[0x4][0x10] ;  /* 0x01000200ff0477ac */ /* 0x000ea20008000a00 */
[----:B-----5:R-:W-:Y:S01]  /*9560*/  MOV R5, UR9 ;  /* 0x0000000900057c02 */ /* 0x020fe20008000f00 */
[----:B------:R-:W-:Y:S01]  /*9570*/  IMAD.U32 R4, RZ, RZ, UR8 ;  /* 0x00000008ff047e24 */ /* 0x000fe2000f8e00ff */
[----:B---3--:R-:W-:Y:S01]  /*9580*/  MOV R7, UR7 ;  /* 0x0000000700077c02 */ /* 0x008fe20008000f00 */
[----:B------:R-:W-:Y:S01]  /*9590*/  IMAD.U32 R6, RZ, RZ, UR6 ;  /* 0x00000006ff067e24 */ /* 0x000fe2000f8e00ff */
[----:B--2---:R-:W-:Y:S01]  /*95a0*/  MOV R11, UR5 ;  /* 0x00000005000b7c02 */ /* 0x004fe20008000f00 */
[----:B------:R-:W-:Y:S02]  /*95b0*/  IMAD.U32 R10, RZ, RZ, UR4 ;  /* 0x00000004ff0a7e24 */ /* 0x000fe4000f8e00ff */
[----:B-1----:R-:W-:Y:S07]  /*95c0*/  LEPC R20, `(.L_x_152) ;  /* 0x000000001014794e */ /* 0x002fee0000000000 */
[----:B----4-:R-:W-:Y:S05]  /*95d0*/  CALL.ABS.NOINC R2 ;  /* 0x0000000002007343 */ /* 0x010fea0003c00000 */
.L_x_152:
[----:B------:R-:W-:Y:S05]  /*95e0*/  WARPSYNC.ALL ;  /* 0x0000000000007948 */ /* 0x000fea0003800000 */
[C---:B------:R-:W-:Y:S01]  /*95f0*/  R2UR UR4, R23.reuse ;  /* 0x00000000170472ca */ /* 0x040fe200000e0000 */
[----:B-1----:R-:W-:Y:S05]  /*9600*/  VIADD R0, R23, 0x40 ;  /* 0x0000004017007836 */ /* 0x002fea0000000000 */
[----:B------:R-:W-:Y:S04]  /*9610*/  SHF.R.U32.HI R0, RZ, 0x15, R0 ;  /* 0x00000015ff007819 */ /* 0x000fe80000011600 */
[----:B------:R-:W-:Y:S03]  /*9620*/  LOP3.LUT P0, RZ, R0, 0x3, R99, 0x48, !PT ;  /* 0x0000000300ff7812 */ /* 0x000fe60007804863 */
[----:B------:R-:W1:Y:S10]  /*9630*/  LDTM.x16 R24, tmem[UR4] ;  /* 0x00000004001879ee */ /* 0x000e740008240000 */
[----:B-1----:R-:W-:Y:S05]  /*9640*/  @!P0 BRA `(.L_x_153) ;  /* 0x0000000000408947 */ /* 0x002fea0003800000 */
[----:B------:R-:W1:Y:S01]  /*9650*/  LDCU.64 UR8, c[0x4][0x70] ;  /* 0x01000e00ff0877ac */ /* 0x000e620008000a00 */
[----:B---3--:R-:W-:Y:S01]  /*9660*/  MOV R3, 0x0 ;  /* 0x0000000000037802 */ /* 0x008fe20000000f00 */
[----:B------:R-:W-:Y:S02]  /*9670*/  HFMA2 R12, -RZ, RZ, 0, 5.9604644775390625e-08 ;  /* 0x00000001ff0c7431 */ /* 0x000fe400000001ff */
[----:B------:R-:W-:Y:S02]  /*9680*/  IMAD.MOV.U32 R8, RZ, RZ, 0x192 ;  /* 0x00000192ff087424 */ /* 0x000fe400078e00ff */
[----:B------:R-:W-:Y:S01]  /*9690*/  IMAD.MOV.U32 R13, RZ, RZ, RZ ;  /* 0x000000ffff0d7224 */ /* 0x000fe200078e00ff */
[----:B------:R-:W3:Y:S01]  /*96a0*/  LDCU.64 UR6, c[0x4][0x78] ;  /* 0x01000f00ff0677ac */ /* 0x000ee20008000a00 */
[----:B------:R-:W2:Y:S01]  /*96b0*/  LDC.64 R2, c[0x4][R3] ;  /* 0x0100000003027b82 */ /* 0x000ea20000000a00 */
        /* <DEDUP_REMOVED lines=9> */
.L_x_153:
[----:B------:R-:W-:Y:S05]  /*9750*/  WARPSYNC.ALL ;  /* 0x0000000000007948 */ /* 0x000fea0003800000 */
[----:B------:R-:W-:Y:S11]  /*9760*/  R2UR UR4, R23 ;  /* 0x00000000170472ca */ /* 0x000ff600000e0000 */
[----:B------:R-:W-:Y:S02]  /*9770*/  @!UPT UIADD3 URZ, UPT, UPT, URZ, URZ, URZ ;  /* 0x000000fffffff290 */ /* 0x000fe4000fffe0ff */
[----:B------:R-:W1:Y:S02]  /*9780*/  LDTM.x16 R4, tmem[UR4+0x40] ;  /* 0x00004004000479ee */ /* 0x000e640008240000 */
[----:B-1----:R-:W-:Y:S01]  /*9790*/  NOP ;  /* 0x0000000000007918 */ /* 0x002fe20000000000 */
.L_x_151:
[----:B------:R-:W-:Y:S01]  /*97a0*/  ISETP.NE.AND P2, PT, R105, RZ, PT ;  /* 0x000000ff6900720c */ /* 0x000fe20003f45270 */
[----:B-1----:R-:W-:Y:S01]  /*97b0*/  FMUL R0, R52, R24 ;  /* 0x0000001834007220 */ /* 0x002fe20000400000 */
[----:B---34-:R-:W-:Y:S01]  /*97c0*/  SHF.L.U32 R3, R60, 0x10, RZ ;  /* 0x000000103c037819 */ /* 0x018fe200000006ff */
        /* <DEDUP_REMOVED lines=146> */
.L_x_155:
[----:B------:R-:W-:Y:S05]  /*a0f0*/  BSYNC.RECONVERGENT B0 ;  /* 0x0000000000007941 */ /* 0x000fea0003800200 */
.L_x_154:
[----:B------:R-:W-:Y:S01]  /*a100*/  BAR.SYNC.DEFER_BLOCKING 0x1, 0x80 ;  /* 0x0042000000007b1d */ /* 0x000fe20000010000 */
[----:B------:R-:W-:Y:S04]  /*a110*/  UIADD3 UR40, UPT, UPT, UR43, 0x1, URZ ;  /* 0x000000012b287890 */ /* 0x000fe8000fffe0ff */
[----:B------:R-:W-:Y:S04]  /*a120*/  UISETP.NE.AND UP0, UPT, UR40, 0x4, UPT ;  /* 0x000000042800788c */ /* 0x000fe8000bf05270 */
[----:B------:R-:W-:Y:S01]  /*a130*/  USEL UR40, UR40, URZ, UP0 ;  /* 0x000000ff28287287 */ /* 0x000fe20008000000 */
[----:B------:R3:W-:Y:S01]  /*a140*/  @P2 SYNCS.ARRIVE.TRANS64.RED.A1T0 RZ, [R106+URZ], RZ ;  /* 0x000000ff6aff29a7 */ /* 0x0007e200081004ff */
[----:B------:R-:W-:Y:S01]  /*a150*/  BSSY B1, `(.L_x_156) ;  /* 0x000001a000017945 */ /* 0x000fe20003800000 */
[----:B------:R-:W4:Y:S01]  /*a160*/  @P2 SYNCS.PHASECHK.TRANS64.TRYWAIT P0, [R0+URZ+0x170], R2 ;  /* 0x00017002000025a7 */ /* 0x000f2200080011ff */
[----:B---3--:R-:W-:Y:S01]  /*a170*/  HFMA2 R106, -RZ, RZ, 0, 0 ;  /* 0x00000000ff6a7431 */ /* 0x008fe200000001ff */
[----:B----4-:R-:W-:Y:S01]  /*a180*/  @P2 SEL R70, RZ, 0x1, !P0 ;  /* 0x00000001ff462807 */ /* 0x010fe20004000000 */
[----:B------:R-:W-:Y:S06]  /*a190*/  @!P2 BRA `(.L_x_157) ;  /* 0x000000000054a947 */ /* 0x000fec0003800000 */
[----:B------:R-:W-:Y:S01]  /*a1a0*/  ISETP.NE.AND P1, PT, R71, RZ, PT ;  /* 0x000000ff4700720c */ /* 0x000fe20003f25270 */
[----:B------:R-:W-:Y:S01]  /*a1b0*/  BSSY B0, `(.L_x_158) ;  /* 0x0000009000007945 */ /* 0x000fe20003800000 */
[----:B------:R-:W-:Y:S11]  /*a1c0*/  ISETP.NE.AND P0, PT, R70, RZ, PT ;  /* 0x000000ff4600720c */ /* 0x000ff60003f05270 */
[----:B------:R-:W-:Y:S05]  /*a1d0*/  @P1 IMAD R3, R68, 0x1000, R104 ;  /* 0x0000100044031824 */ /* 0x000fea00078e0268 */
[----:B------:R-:W-:Y:S05]  /*a1e0*/  @P1 IADD3 R2, PT, PT, R3, UR45, RZ ;  /* 0x0000002d03021c10 */ /* 0x000fea000fffe0ff */
[----:B------:R-:W-:Y:S01]  /*a1f0*/  @P1 IMAD.IADD R2, R69, 0x1, R2 ;  /* 0x0000000145021824 */ /* 0x000fe200078e0202 */
[----:B------:R-:W-:Y:S06]  /*a200*/  @P0 BRA `(.L_x_159) ;  /* 0x00000000000c0947 */ /* 0x000fec0003800000 */
[----:B-1----:R-:W-:Y:S04]  /*a210*/  SHF.L.U32 R20, RZ, 0x1f, RZ ;  /* 0x0000001fff147819 */ /* 0x002fe800000006ff */
[----:B------:R-:W1:Y:S02]  /*a220*/  SYNCS.PHASECHK.TRANS64.TRYWAIT P0, [R0+URZ+0x170], R20 ;  /* 0x00017014000075a7 */ /* 0x000e6400080011ff */
[----:B-1----:R-:W-:Y:S05]  /*a230*/  @!P0 BRA `(.L_x_160) ;  /* 0x0000005c00ac8947 */ /* 0x002fea0003800000 */
.L_x_159:
[----:B------:R-:W-:Y:S05]  /*a240*/  BSYNC B0 ;  /* 0x0000000000007941 */ /* 0x000fea0003800000 */
.L_x_158:
[----:B------:R-:W-:Y:S01]  /*a250*/  ISETP.NE.AND P0, PT, R71, RZ, PT ;  /* 0x000000ff4700720c */ /* 0x000fe20003f05270 */
[----:B------:R-:W-:Y:S11]  /*a260*/  VIADD R68, R68, 0x1 ;  /* 0x0000000144447836 */ /* 0x000ff60000000000 */
[----:B------:R-:W-:Y:S01]  /*a270*/  @!UPT UIADD3 URZ, UPT, UPT, URZ, URZ, URZ ;  /* 0x000000fffffff290 */ /* 0x000fe2000fffe0ff */
[----:B------:R3:W4:Y:S04]  /*a280*/  @P0 LDS.128 R60, [R3+UR45+0x300] ;  /* 0x0003002d033c0984 */ /* 0x0007280008000c00 */
[----:B------:R3:W1:Y:S04]  /*a290*/  @P0 LDS.128 R72, [R3+UR45+0xb00] ;  /* 0x000b002d03480984 */ /* 0x0006680008000c00 */
[----:B------:R3:W1:Y:S04]  /*a2a0*/  @P0 LDS.128 R64, [R2+0x300] ;  /* 0x0003000002400984 */ /* 0x0006680000000c00 */
[----:B------:R3:W1:Y:S01]  /*a2b0*/  @P0 LDS.128 R76, [R2+0xb00] ;  /* 0x000b0000024c0984 */ /* 0x0006620000000c00 */
[C---:B------:R-:W-:Y:S04]  /*a2c0*/  ISETP.NE.AND P0, PT, R68.reuse, 0x4, PT ;  /* 0x000000044400780c */ /* 0x040fe80003f05270 */
[----:B------:R-:W-:Y:S02]  /*a2d0*/  SEL R68, R68, RZ, P0 ;  /* 0x000000ff44447207 */ /* 0x000fe40000000000 */
[----:B------:R-:W-:Y:S02]  /*a2e0*/  SEL R106, RZ, 0x1, P0 ;  /* 0x00000001ff6a7807 */ /* 0x000fe40000000000 */
.L_x_157:
[----:B------:R-:W-:Y:S05]  /*a2f0*/  BSYNC B1 ;  /* 0x0000000000017941 */ /* 0x000fea0003800000 */
.L_x_156:
[----:B---3--:R-:W-:Y:S05]  /*a300*/  VIADD R3, R59, 0x400010 ;  /* 0x004000103b037836 */ /* 0x008fea0000000000 */
[----:B-1----:R-:W-:Y:S04]  /*a310*/  SHF.R.U32.HI R0, RZ, 0x15, R3 ;  /* 0x00000015ff007819 */ /* 0x002fe80000011603 */
        /* <DEDUP_REMOVED lines=23> */
.L_x_162:
        /* <DEDUP_REMOVED lines=23> */
.L_x_163:
[----:B------:R-:W-:Y:S05]  /*a600*/  WARPSYNC.ALL ;  /* 0x0000000000007948 */ /* 0x000fea0003800000 */
[----:B------:R-:W-:Y:S11]  /*a610*/  R2UR UR4, R2 ;  /* 0x00000000020472ca */ /* 0x000ff600000e0000 */
[----:B------:R-:W-:Y:S02]  /*a620*/  @!UPT UIADD3 URZ, UPT, UPT, URZ, URZ, URZ ;  /* 0x000000fffffff290 */ /* 0x000fe4000fffe0ff */
[----:B------:R-:W1:Y:S02]  /*a630*/  LDTM.x16 R4, tmem[UR4+0x40] ;  /* 0x00004004000479ee */ /* 0x000e640008240000 */
[----:B-1----:R-:W-:Y:S01]  /*a640*/  NOP ;  /* 0x0000000000007918 */ /* 0x002fe20000000000 */
.L_x_161:
[----:B------:R-:W-:Y:S01]  /*a650*/  ISETP.NE.AND P2, PT, R105, RZ, PT ;  /* 0x000000ff6900720c */ /* 0x000fe20003f45270 */
[----:B------:R-:W-:Y:S01]  /*a660*/  FMUL R0, R52, R24 ;  /* 0x0000001834007220 */ /* 0x000fe20000400000 */
[----:B----4-:R-:W-:Y:S01]  /*a670*/  SHF.L.U32 R3, R60, 0x10, RZ ;  /* 0x000000103c037819 */ /* 0x010fe200000006ff */
        /* <DEDUP_REMOVED lines=121> */
[----:B------:R-:W-:Y:S01]  /*ae10*/  @P2 SHF.L.U32 R2, R106, 0x1f, RZ ;  /* 0x0000001f6a022819 */ /* 0x000fe200000006ff */
        /* <DEDUP_REMOVED lines=16> */
[----:B------:R-:W-:Y:S02]  /*af20*/  UIADD3 UR5, UPT, UPT, UR41, 0x50, URZ ;  /* 0x0000005029057890 */ /* 0x000fe4000fffe0ff */
[----:B------:R-:W-:Y:S01]  /*af30*/  UIADD3 UR4, UPT, UPT, UR45, 0x3b00, URZ ;  /* 0x00003b002d047890 */ /* 0x000fe2000fffe0ff */
[----:B------:R-:W-:Y:S01]  /*af40*/  UMOV UR7, UR44 ;  /* 0x0000002c00077c82 */ /* 0x000fe20008000000 */
[----:B------:R-:W-:Y:S03]  /*af50*/  UMOV UR6, UR54 ;  /* 0x0000003600067c82 */ /* 0x000fe60008000000 */
[----:B------:R3:W-:Y:S04]  /*af60*/  UTMASTG.3D [UR52], [UR8] ;  /* 0x00000034080073b5 */ /* 0x0007e80008010000 */
[----:B------:R3:W-:Y:S01]  /*af70*/  UTMASTG.3D [UR4], [UR8] ;  /* 0x00000004080073b5 */ /* 0x0007e20008010000 */
[----:B------:R0:W-:Y:S01]  /*af80*/  UTMACMDFLUSH ;  /* 0x00000000000079b7 */ /* 0x0001e20000000000 */
[----:B---3--:R-:W-:Y:S04]  /*af90*/  DEPBAR.LE SB0, 0x1 ;  /* 0x000080400000791a */ /* 0x008fe80000000000 */
.L_x_165:
[----:B------:R-:W-:Y:S05]  /*afa0*/  BSYNC.RECONVERGENT B0 ;  /* 0x0000000000007941 */ /* 0x000fea0003800200 */
.L_x_164:
        /* <DEDUP_REMOVED lines=20> */
[----:B------:R-:W-:Y:S04]  /*b0f0*/  SHF.L.U32 R20, R106, 0x1f, RZ ;  /* 0x0000001f6a147819 */ /* 0x000fe800000006ff */
[----:B------:R-:W1:Y:S02]  /*b100*/  SYNCS.PHASECHK.TRANS64.TRYWAIT P0, [R0+URZ+0x170], R20 ;  /* 0x00017014000075a7 */ /* 0x000e6400080011ff */
[----:B-1----:R-:W-:Y:S05]  /*b110*/  @!P0 BRA `(.L_x_170) ;  /* 0x0000005000088947 */ /* 0x002fea0003800000 */
.L_x_169:
[----:B------:R-:W-:Y:S05]  /*b120*/  BSYNC B0 ;  /* 0x0000000000007941 */ /* 0x000fea0003800000 */
.L_x_168:
[----:B------:R-:W-:Y:S01]  /*b130*/  ISETP.NE.AND P0, PT, R71, RZ, PT ;  /* 0x000000ff4700720c */ /* 0x000fe20003f05270 */
[----:B------:R-:W-:Y:S11]  /*b140*/  VIADD R68, R68, 0x1 ;  /* 0x0000000144447836 */ /* 0x000ff60000000000 */
[----:B------:R-:W-:Y:S01]  /*b150*/  @!UPT UIADD3 URZ, UPT, UPT, URZ, URZ, URZ ;  /* 0x000000fffffff290 */ /* 0x000fe2000fffe0ff */
[----:B------:R3:W4:Y:S04]  /*b160*/  @P0 LDS.128 R60, [R3+UR45+0x300] ;  /* 0x0003002d033c0984 */ /* 0x0007280008000c00 */
[----:B------:R3:W2:Y:S04]  /*b170*/  @P0 LDS.128 R72, [R3+UR45+0xb00] ;  /* 0x000b002d03480984 */ /* 0x0006a80008000c00 */
[----:B------:R3:W2:Y:S04]  /*b180*/  @P0 LDS.128 R64, [R2+0x300] ;  /* 0x0003000002400984 */ /* 0x0006a80000000c00 */
[----:B------:R3:W2:Y:S01]  /*b190*/  @P0 LDS.128 R76, [R2+0xb00] ;  /* 0x000b0000024c0984 */ /* 0x0006a20000000c00 */
[C---:B------:R-:W-:Y:S04]  /*b1a0*/  ISETP.NE.AND P0, PT, R68.reuse, 0x4, PT ;  /* 0x000000044400780c */ /* 0x040fe80003f05270 */
[----:B-1----:R-:W-:Y:S02]  /*b1b0*/  SEL R0, RZ, 0x1, P0 ;  /* 0x00000001ff007807 */ /* 0x002fe40000000000 */
[----:B------:R-:W-:Y:S02]  /*b1c0*/  SEL R68, R68, RZ, P0 ;  /* 0x000000ff44447207 */ /* 0x000fe40000000000 */
[----:B------:R-:W-:Y:S02]  /*b1d0*/  LOP3.LUT R106, R106, R0, RZ, 0x3c, !PT ;  /* 0x000000006a6a7212 */ /* 0x000fe400078e3cff */
.L_x_167:
[----:B------:R-:W-:Y:S05]  /*b1e0*/  BSYNC B1 ;  /* 0x0000000000017941 */ /* 0x000fea0003800000 */
.L_x_166:
[----:B------:R-:W-:Y:S11]  /*b1f0*/  ISETP.NE.AND P0, PT, R98, R22, PT ;  /* 0x000000166200720c */ /* 0x000ff60003f05270 */
[----:B------:R-:W-:Y:S02]  /*b200*/  @!UPT UIADD3 URZ, UPT, UPT, URZ, URZ, URZ ;  /* 0x000000fffffff290 */ /* 0x000fe4000fffe0ff */
[----:B------:R-:W-:Y:S05]  /*b210*/  @P0 BRA `(.L_x_171) ;  /* 0x0000000000bc0947 */ /* 0x000fea0003800000 */
[----:B------:R-:W-:Y:S11]  /*b220*/  LOP3.LUT P0, RZ, R21, 0x3, R99, 0x48, !PT ;  /* 0x0000000315ff7812 */ /* 0x000ff60007804863 */
[----:B------:R-:W-:Y:S02]  /*b230*/  @!UPT UIADD3 URZ, UPT, UPT, URZ, URZ, URZ ;  /* 0x000000fffffff290 */ /* 0x000fe4000fffe0ff */
[----:B------:R-:W-:Y:S05]  /*b240*/  @!P0 BRA `(.L_x_172) ;  /* 0x0000000000408947 */ /* 0x000fea0003800000 */
        /* <DEDUP_REMOVED lines=16> */
.L_x_172:
        /* <DEDUP_REMOVED lines=23> */
.L_x_173:
[----:B------:R-:W-:Y:S05]  /*b4c0*/  WARPSYNC.ALL ;  /* 0x0000000000007948 */ /* 0x000fea0003800000 */
[----:B------:R-:W-:Y:S11]  /*b4d0*/  R2UR UR4, R23 ;  /* 0x00000000170472ca */ /* 0x000ff600000e0000 */
[----:B------:R-:W-:Y:S02]  /*b4e0*/  @!UPT UIADD3 URZ, UPT, UPT, URZ, URZ, URZ ;  /* 0x000000fffffff290 */ /* 0x000fe4000fffe0ff */
[----:B------:R-:W1:Y:S02]  /*b4f0*/  LDTM.x16 R4, tmem[UR4+0x40] ;  /* 0x00004004000479ee */ /* 0x000e640008240000 */
[----:B-1----:R-:W-:Y:S01]  /*b500*/  NOP ;  /* 0x0000000000007918 */ /* 0x002fe20000000000 */
.L_x_171:
[----:B------:R-:W-:Y:S01]  /*b510*/  ISETP.NE.AND P2, PT, R105, RZ, PT ;  /* 0x000000ff6900720c */ /* 0x000fe20003f45270 */
[----:B------:R-:W-:Y:S01]  /*b520*/  FMUL R0, R52, R24 ;  /* 0x0000001834007220 */ /* 0x000fe20000400000 */
        /* <DEDUP_REMOVED lines=22> */
[----:B--2---:R-:W-:Y:S01]  /*b690*/  LOP3.LUT R41, R66, 0xffff0000, RZ, 0xc0, !PT ;  /* 0xffff000042297812 */ /* 0x004fe200078ec0ff */
        /* <DEDUP_REMOVED lines=106> */
[----:B--2---:R-:W2:Y:S02]  /*bd40*/  FENCE.VIEW.ASYNC.S ;  /* 0x00000000000073c6 */ /* 0x004ea40000000000 */
[----:B------:R-:W-:Y:S05]  /*bd50*/  WARPSYNC.ALL ;  /* 0x0000000000007948 */ /* 0x000fea0003800000 */
[----:B------:R-:W-:Y:S01]  /*bd60*/  BSSY.RECONVERGENT B0, `(.L_x_174) ;  /* 0x0000012000007945 */ /* 0x000fe20003800200 */
[----:B--2---:R-:W-:Y:S06]  /*bd70*/  BAR.SYNC.DEFER_BLOCKING 0x1, 0x80 ;  /* 0x0042000000007b1d */ /* 0x004fec0000010000 */
[----:B------:R-:W-:Y:S05]  /*bd80*/  @P0 BRA `(.L_x_175) ;  /* 0x00000000003c0947 */ /* 0x000fea0003800000 */
[----:B------:R-:W-:Y:S02]  /*bd90*/  UIADD3 UR4, UPT, UPT, UR45, 0x300, URZ ;  /* 0x000003002d047890 */ /* 0x000fe4000fffe0ff */
[----:B------:R-:W-:Y:S01]  /*bda0*/  UIADD3 UR8, UP0, UPT, UR58, 0xa80, URZ ;  /* 0x00000a803a087890 */ /* 0x000fe2000ff1e0ff */
[----:B------:R-:W-:Y:S01]  /*bdb0*/  UMOV UR54, UR42 ;  /* 0x0000002a00367c82 */ /* 0x000fe20008000000 */
[----:B------:R-:W-:Y:S02]  /*bdc0*/  UMOV UR55, UR44 ;  /* 0x0000002c00377c82 */ /* 0x000fe40008000000 */
[----:B------:R-:W-:Y:S01]  /*bdd0*/  MOV R88, UR4 ;  /* 0x0000000400587c02 */ /* 0x000fe20008000f00 */
[----:B------:R-:W-:Y:S02]  /*bde0*/  UIADD3.X UR9, UPT, UPT, URZ, UR59, URZ, UP0, !UPT ;  /* 0x0000003bff097290 */ /* 0x000fe400087fe4ff */
[----:B------:R-:W-:Y:S01]  /*bdf0*/  UIADD3 UR5, UPT, UPT, UR41, 0x60, URZ ;  /* 0x0000006029057890 */ /* 0x000fe2000fffe0ff */
[----:B------:R-:W-:Y:S01]  /*be00*/  R2UR UR52, R88 ;  /* 0x00000000583472ca */ /* 0x000fe200000e0000 */
[----:B------:R-:W-:Y:S01]  /*be10*/  UIADD3 UR4, UPT, UPT, UR45, 0xb00, URZ ;  /* 0x00000b002d047890 */ /* 0x000fe2000fffe0ff */
[----:B------:R-:W-:Y:S01]  /*be20*/  UMOV UR6, UR42 ;  /* 0x0000002a00067c82 */ /* 0x000fe20008000000 */
[----:B------:R-:W-:Y:S10]  /*be30*/  UMOV UR7, UR44 ;  /* 0x0000002c00077c82 */ /* 0x000ff40008000000 */
[----:B------:R2:W-:Y:S01]  /*be40*/  UTMASTG.3D [UR52], [UR8] ;  /* 0x00000034080073b5 */ /* 0x0005e20008010000 */
[----:B------:R2:W-:Y:S01]  /*be50*/  UTMASTG.3D [UR4], [UR8] ;  /* 0x00000004080073b5 */ /* 0x0005e20008010000 */
[----:B------:R0:W-:Y:S01]  /*be60*/  UTMACMDFLUSH ;  /* 0x00000000000079b7 */ /* 0x0001e20000000000 */
[----:B--2---:R-:W-:Y:S04]  /*be70*/  DEPBAR.LE SB0, 0x1 ;  /* 0x000080400000791a */ /* 0x004fe80000000000 */
.L_x_175:
[----:B------:R-:W-:Y:S05]  /*be80*/  BSYNC.RECONVERGENT B0 ;  /* 0x0000000000007941 */ /* 0x000fea0003800200 */
.L_x_174:
[----:B------:R-:W-:Y:S01]  /*be90*/  BAR.SYNC.DEFER_BLOCKING 0x1, 0x80 ;  /* 0x0042000000007b1d */ /* 0x000fe20000010000 */
[----:B------:R-:W-:Y:S04]  /*bea0*/  UIADD3 UR40, UPT, UPT, UR43, 0x1, URZ ;  /* 0x000000012b287890 */ /* 0x000fe8000fffe0ff */
[----:B------:R-:W-:Y:S04]  /*beb0*/  UISETP.NE.AND UP0, UPT, UR40, 0x4, UPT ;  /* 0x000000042800788c */ /* 0x000fe8000bf05270 */
[----:B------:R-:W-:Y:S01]  /*bec0*/  USEL UR40, UR40, URZ, UP0 ;  /* 0x000000ff28287287 */ /* 0x000fe20008000000 */
[----:B------:R2:W-:Y:S01]  /*bed0*/  @P2 SYNCS.ARRIVE.TRANS64.RED.A1T0 RZ, [R107+URZ], RZ ;  /* 0x000000ff6bff29a7 */ /* 0x0005e200081004ff */
[----:B------:R-:W-:Y:S01]  /*bee0*/  BSSY B1, `(.L_x_176) ;  /* 0x000001a000017945 */ /* 0x000fe20003800000 */
[----:B------:R-:W3:Y:S02]  /*bef0*/  @P2 SYNCS.PHASECHK.TRANS64.TRYWAIT P0, [R0+URZ+0x170], R2 ;  /* 0x00017002000025a7 */ /* 0x000ee400080011ff */
[----:B---3--:R-:W-:Y:S01]  /*bf00*/  @P2 SEL R70, RZ, 0x1, !P0 ;  /* 0x00000001ff462807 */ /* 0x008fe20004000000 */
[----:B--2---:R-:W-:Y:S06]  /*bf10*/  @!P2 BRA `(.L_x_177) ;  /* 0x000000000058a947 */ /* 0x004fec0003800000 */
[----:B------:R-:W-:Y:S01]  /*bf20*/  ISETP.NE.AND P1, PT, R71, RZ, PT ;  /* 0x000000ff4700720c */ /* 0x000fe20003f25270 */
[----:B------:R-:W-:Y:S01]  /*bf30*/  BSSY B0, `(.L_x_178) ;  /* 0x0000009000007945 */ /* 0x000fe20003800000 */
[----:B------:R-:W-:Y:S11]  /*bf40*/  ISETP.NE.AND P0, PT, R70, RZ, PT ;  /* 0x000000ff4600720c */ /* 0x000ff60003f05270 */
[----:B------:R-:W-:Y:S05]  /*bf50*/  @P1 IMAD R3, R68, 0x1000, R104 ;  /* 0x0000100044031824 */ /* 0x000fea00078e0268 */
[----:B------:R-:W-:Y:S05]  /*bf60*/  @P1 IADD3 R2, PT, PT, R3, UR45, RZ ;  /* 0x0000002d03021c10 */ /* 0x000fea000fffe0ff */
[----:B------:R-:W-:Y:S01]  /*bf70*/  @P1 IMAD.IADD R2, R69, 0x1, R2 ;  /* 0x0000000145021824 */ /* 0x000fe200078e0202 */
[----:B------:R-:W-:Y:S06]  /*bf80*/  @P0 BRA `(.L_x_179) ;  /* 0x00000000000c0947 */ /* 0x000fec0003800000 */
[----:B-1----:R-:W-:Y:S04]  /*bf90*/  SHF.L.U32 R20, R106, 0x1f, RZ ;  /* 0x0000001f6a147819 */ /* 0x002fe800000006ff */
[----:B------:R-:W1:Y:S02]  /*bfa0*/  SYNCS.PHASECHK.TRANS64.TRYWAIT P0, [R0+URZ+0x170], R20 ;  /* 0x00017014000075a7 */ /* 0x000e6400080011ff */
[----:B-1----:R-:W-:Y:S05]  /*bfb0*/  @!P0 BRA `(.L_x_180) ;  /* 0x0000004000748947 */ /* 0x002fea0003800000 */
.L_x_179:
[----:B------:R-:W-:Y:S05]  /*bfc0*/  BSYNC B0 ;  /* 0x0000000000007941 */ /* 0x000fea0003800000 */
.L_x_178:
[----:B------:R-:W-:Y:S01]  /*bfd0*/  ISETP.NE.AND P0, PT, R71, RZ, PT ;  /* 0x000000ff4700720c */ /* 0x000fe20003f05270 */
[----:B------:R-:W-:Y:S11]  /*bfe0*/  VIADD R68, R68, 0x1 ;  /* 0x0000000144447836 */ /* 0x000ff60000000000 */
[----:B------:R-:W-:Y:S01]  /*bff0*/  @!UPT UIADD3 URZ, UPT, UPT, URZ, URZ, URZ ;  /* 0x000000fffffff290 */ /* 0x000fe2000fffe0ff */
[----:B------:R2:W3:Y:S04]  /*c000*/  @P0 LDS.128 R60, [R3+UR45+0x300] ;  /* 0x0003002d033c0984 */ /* 0x0004e80008000c00 */
[----:B------:R2:W4:Y:S04]  /*c010*/  @P0 LDS.128 R72, [R3+UR45+0xb00] ;  /* 0x000b002d03480984 */ /* 0x0005280008000c00 */
[----:B------:R2:W2:Y:S04]  /*c020*/  @P0 LDS.128 R64, [R2+0x300] ;  /* 0x0003000002400984 */ /* 0x0004a80000000c00 */
[----:B------:R2:W2:Y:S01]  /*c030*/  @P0 LDS.128 R76, [R2+0xb00] ;  /* 0x000b0000024c0984 */ /* 0x0004a20000000c00 */
[C---:B------:R-:W-:Y:S04]  /*c040*/  ISETP.NE.AND P0, PT, R68.reuse, 0x4, PT ;  /* 0x000000044400780c */ /* 0x040fe80003f05270 */
[----:B-1----:R-:W-:Y:S02]  /*c050*/  SEL R0, RZ, 0x1, P0 ;  /* 0x00000001ff007807 */ /* 0x002fe40000000000 */
[----:B------:R-:W-:Y:S02]  /*c060*/  SEL R68, R68, RZ, P0 ;  /* 0x000000ff44447207 */ /* 0x000fe40000000000 */
[----:B------:R-:W-:Y:S02]  /*c070*/  LOP3.LUT R106, R106, R0, RZ, 0x3c, !PT ;  /* 0x000000006a6a7212 */ /* 0x000fe400078e3cff */
.L_x_177:
[----:B------:R-:W-:Y:S05]  /*c080*/  BSYNC B1 ;  /* 0x0000000000017941 */ /* 0x000fea0003800000 */
.L_x_176:
[----:B--2---:R-:W-:Y:S05]  /*c090*/  VIADD R3, R59, 0x400020 ;  /* 0x004000203b037836 */ /* 0x004fea0000000000 */
[----:B------:R-:W-:Y:S04]  /*c0a0*/  SHF.R.U32.HI R0, RZ, 0x15, R3 ;  /* 0x00000015ff007819 */ /* 0x000fe80000011603 */
[----:B-1----:R-:W-:Y:S04]  /*c0b0*/  LOP3.LUT R22, R0, 0x3, RZ, 0xc0, !PT ;  /* 0x0000000300167812 */ /* 0x002fe800078ec0ff */
        /* <DEDUP_REMOVED lines=11> */
[----:B------:R-:W2:Y:S01]  /*c170*/  LDCU.64 UR6, c[0x4][0x78] ;  /* 0x01000f00ff0677ac */ /* 0x000ea20008000a00 */
[----:B------:R-:W3:Y:S01]  /*c180*/  LDC.64 R14, c[0x4][R15] ;  /* 0x010000000f0e7b82 */ /* 0x000ee20000000a00 */
[----:B------:R-:W5:Y:S01]  /*c190*/  LDCU.64 UR4, c[0x4][0x10] ;  /* 0x01000200ff0477ac */ /* 0x000f620008000a00 */
[----:B-1----:R-:W-:Y:S01]  /*c1a0*/  MOV R5, UR9 ;  /* 0x0000000900057c02 */ /* 0x002fe20008000f00 */
[----:B------:R-:W-:Y:S01]  /*c1b0*/  IMAD.U32 R4, RZ, RZ, UR8 ;  /* 0x00000008ff047e24 */ /* 0x000fe2000f8e00ff */
[----:B--2---:R-:W-:Y:S01]  /*c1c0*/  MOV R7, UR7 ;  /* 0x0000000700077c02 */ /* 0x004fe20008000f00 */
[----:B------:R-:W-:Y:S01]  /*c1d0*/  IMAD.U32 R6, RZ, RZ, UR6 ;  /* 0x00000006ff067e24 */ /* 0x000fe2000f8e00ff */
[----:B-----5:R-:W-:Y:S01]  /*c1e0*/  MOV R11, UR5 ;  /* 0x00000005000b7c02 */ /* 0x020fe20008000f00 */
[----:B------:R-:W-:Y:S02]  /*c1f0*/  IMAD.U32 R10, RZ, RZ, UR4 ;  /* 0x00000004ff0a7e24 */ /* 0x000fe4000f8e00ff */
[----:B------:R-:W-:Y:S07]  /*c200*/  LEPC R20, `(.L_x_182) ;  /* 0x000000001014794e */ /* 0x000fee0000000000 */
[----:B---34-:R-:W-:Y:S05]  /*c210*/  CALL.ABS.NOINC R14 ;  /* 0x000000000e007343 */ /* 0x018fea0003c00000 */
.L_x_182:
        /* <DEDUP_REMOVED lines=23> */
.L_x_183:
[----:B------:R-:W-:Y:S05]  /*c390*/  WARPSYNC.ALL ;  /* 0x0000000000007948 */ /* 0x000fea0003800000 */
[----:B------:R-:W-:Y:S11]  /*c3a0*/  R2UR UR4, R2 ;  /* 0x00000000020472ca */ /* 0x000ff600000e0000 */
[----:B------:R-:W-:Y:S02]  /*c3b0*/  @!UPT UIADD3 URZ, UPT, UPT, URZ, URZ, URZ ;  /* 0x000000fffffff290 */ /* 0x000fe4000fffe0ff */
[----:B------:R-:W1:Y:S02]  /*c3c0*/  LDTM.x16 R4, tmem[UR4+0x40] ;  /* 0x00004004000479ee */ /* 0x000e640008240000 */
[----:B-1----:R-:W-:Y:S01]  /*c3d0*/  NOP ;  /* 0x0000000000007918 */ /* 0x002fe20000000000 */
.L_x_181:
[----:B------:R-:W-:Y:S01]  /*c3e0*/  ISETP.NE.AND P2, PT, R105, RZ, PT ;  /* 0x000000ff6900720c */ /* 0x000fe20003f45270 */
[----:B------:R-:W-:Y:S01]  /*c3f0*/  FMUL R0, R52, R24 ;  /* 0x0000001834007220 */ /* 0x000fe20000400000 */
[----:B---3--:R-:W-:Y:S01]  /*c400*/  SHF.L.U32 R3, R60, 0x10, RZ ;  /* 0x000000103c037819 */ /* 0x008fe200000006ff */
        /* <DEDUP_REMOVED lines=145> */
[----:B--2---:R-:W-:Y:S04]  /*cd20*/  DEPBAR.LE SB0, 0x1 ;  /* 0x000080400000791a */ /* 0x004fe80000000000 */
.L_x_185:
[----:B------:R-:W-:Y:S05]  /*cd30*/  BSYNC.RECONVERGENT B0 ;  /* 0x0000000000007941 */ /* 0x000fea0003800200 */
.L_x_184:
        /* <DEDUP_REMOVED lines=10> */
[----:B------:R-:W2:Y:S02]  /*cde0*/  @P2 SYNCS.PHASECHK.TRANS64.TRYWAIT P0, [R0+URZ+0x170], R2 ;  /* 0x00017002000025a7 */ /* 0x000ea400080011ff */
[----:B--2---:R-:W-:Y:S01]  /*cdf0*/  @P2 SEL R70, RZ, 0x1, !P0 ;  /* 0x00000001ff462807 */ /* 0x004fe20004000000 */
        /* <DEDUP_REMOVED lines=11> */
.L_x_189:
[----:B------:R-:W-:Y:S05]  /*ceb0*/  BSYNC B0 ;  /* 0x0000000000007941 */ /* 0x000fea0003800000 */
.L_x_188:
        /* <DEDUP_REMOVED lines=11> */
.L_x_187:
[----:B------:R-:W-:Y:S05]  /*cf70*/  BSYNC B1 ;  /* 0x0000000000017941 */ /* 0x000fea0003800000 */
.L_x_186:
[----:B------:R-:W-:Y:S11]  /*cf80*/  ISETP.NE.AND P0, PT, R98, R22, PT ;  /* 0x000000166200720c */ /* 0x000ff60003f05270 */
[----:B------:R-:W-:Y:S02]  /*cf90*/  @!UPT UIADD3 URZ, UPT, UPT, URZ, URZ, URZ ;  /* 0x000000fffffff290 */ /* 0x000fe4000fffe0ff */
[----:B------:R-:W-:Y:S05]  /*cfa0*/  @P0 BRA `(.L_x_191) ;  /* 0x0000000000bc0947 */ /* 0x000fea0003800000 */
[----:B------:R-:W-:Y:S11]  /*cfb0*/  LOP3.LUT P0, RZ, R21, 0x3, R99, 0x48, !PT ;  /* 0x0000000315ff7812 */ /* 0x000ff60007804863 */
[----:B------:R-:W-:Y:S02]  /*cfc0*/  @!UPT UIADD3 URZ, UPT, UPT, URZ, URZ, URZ ;  /* 0x000000fffffff290 */ /* 0x000fe4000fffe0ff */
[----:B------:R-:W-:Y:S05]  /*cfd0*/  @!P0 BRA `(.L_x_192) ;  /* 0x0000000000408947 */ /* 0x000fea0003800000 */
[----:B------:R-:W1:Y:S01]  /*cfe0*/  LDCU.64 UR8, c[0x4][0x70] ;  /* 0x01000e00ff0877ac */ /* 0x000e620008000a00 */
[----:B--2---:R-:W-:Y:S01]  /*cff0*/  MOV R3, 0x0 ;  /* 0x0000000000037802 */ /* 0x004fe20000000f00 */
        /* <DEDUP_REMOVED lines=14> */
.L_x_192:
        /* <DEDUP_REMOVED lines=23> */
.L_x_193:
[----:B------:R-:W-:Y:S05]  /*d250*/  WARPSYNC.ALL ;  /* 0x0000000000007948 */ /* 0x000fea0003800000 */
[----:B------:R-:W-:Y:S11]  /*d260*/  R2UR UR4, R23 ;  /* 0x00000000170472ca */ /* 0x000ff600000e0000 */
[----:B------:R-:W-:Y:S02]  /*d270*/  @!UPT UIADD3 URZ, UPT, UPT, URZ, URZ, URZ ;  /* 0x000000fffffff290 */ /* 0x000fe4000fffe0ff */
[----:B------:R-:W1:Y:S02]  /*d280*/  LDTM.x16 R4, tmem[UR4+0x40] ;  /* 0x00004004000479ee */ /* 0x000e640008240000 */
[----:B-1----:R-:W-:Y:S01]  /*d290*/  NOP ;  /* 0x0000000000007918 */ /* 0x002fe20000000000 */
.L_x_191:
[----:B------:R-:W-:Y:S01]  /*d2a0*/  ISETP.NE.AND P2, PT, R105, RZ, PT ;  /* 0x000000ff6900720c */ /* 0x000fe20003f45270 */
[----:B------:R-:W-:Y:S01]  /*d2b0*/  FMUL R0, R52, R24 ;  /* 0x0000001834007220 */ /* 0x000fe20000400000 */
[----:B--23--:R-:W-:Y:S01]  /*d2c0*/  SHF.L.U32 R3, R60, 0x10, RZ ;  /* 0x000000103c037819 */ /* 0x00cfe200000006ff */
        /* <DEDUP_REMOVED lines=145> */
[----:B--2---:R-:W-:Y:S04]  /*dbe0*/  DEPBAR.LE SB0, 0x1 ;  /* 0x000080400000791a */ /* 0x004fe80000000000 */
.L_x_195:
[----:B------:R-:W-:Y:S05]  /*dbf0*/  BSYNC.RECONVERGENT B0 ;  /* 0x0000000000007941 */ /* 0x000fea0003800200 */
.L_x_194:
        /* <DEDUP_REMOVED lines=17> */
[----:B------:R-:W2:Y:S02]  /*dd10*/  SYNCS.PHASECHK.TRANS64.TRYWAIT P0, [R0+URZ+0x170], R106 ;  /* 0x0001706a000075a7 */ /* 0x000ea400080011ff */
[----:B--2---:R-:W-:Y:S05]  /*dd20*/  @!P0 BRA `(.L_x_200) ;  /* 0x0000002400408947 */ /* 0x004fea0003800000 */
.L_x_199:
[----:B------:R-:W-:Y:S05]  /*dd30*/  BSYNC B0 ;  /* 0x0000000000007941 */ /* 0x000fea0003800000 */
.L_x_198:
[----:B------:R-:W-:Y:S11]  /*dd40*/  ISETP.NE.AND P0, PT, R71, RZ, PT ;  /* 0x000000ff4700720c */ /* 0x000ff60003f05270 */
[----:B------:R-:W-:Y:S02]  /*dd50*/  @!UPT UIADD3 URZ, UPT, UPT, URZ, URZ, URZ ;  /* 0x000000fffffff290 */ /* 0x000fe4000fffe0ff */
[----:B------:R3:W4:Y:S04]  /*dd60*/  @P0 LDS.128 R60, [R68+UR45+0x300] ;  /* 0x0003002d443c0984 */ /* 0x0007280008000c00 */
[----:B------:R3:W1:Y:S04]  /*dd70*/  @P0 LDS.128 R72, [R68+UR45+0xb00] ;  /* 0x000b002d44480984 */ /* 0x0006680008000c00 */
[----:B------:R3:W1:Y:S04]  /*dd80*/  @P0 LDS.128 R64, [R2+0x300] ;  /* 0x0003000002400984 */ /* 0x0006680000000c00 */
[----:B------:R3:W1:Y:S02]  /*dd90*/  @P0 LDS.128 R76, [R2+0xb00] ;  /* 0x000b0000024c0984 */ /* 0x0006640000000c00 */
.L_x_197:
[----:B------:R-:W-:Y:S05]  /*dda0*/  BSYNC B1 ;  /* 0x0000000000017941 */ /* 0x000fea0003800000 */
.L_x_196:
[----:B------:R-:W-:Y:S05]  /*ddb0*/  VIADD R59, R59, 0x400030 ;  /* 0x004000303b3b7836 */ /* 0x000fea0000000000 */
[----:B--2---:R-:W-:Y:S04]  /*ddc0*/  SHF.R.U32.HI R0, RZ, 0x15, R59 ;  /* 0x00000015ff007819 */ /* 0x004fe8000001163b */
[----:B---3--:R-:W-:Y:S04]  /*ddd0*/  LOP3.LUT R2, R0, 0x3, RZ, 0xc0, !PT ;  /* 0x0000000300027812 */ /* 0x008fe800078ec0ff */
[----:B------:R-:W-:Y:S11]  /*dde0*/  ISETP.NE.AND P0, PT, R98, R2, PT ;  /* 0x000000026200720c */ /* 0x000ff60003f05270 */
[----:B------:R-:W-:Y:S02]  /*ddf0*/  @!UPT UIADD3 URZ, UPT, UPT, URZ, URZ, URZ ;  /* 0x000000fffffff290 */ /* 0x000fe4000fffe0ff */
[----:B------:R-:W-:Y:S05]  /*de00*/  @P0 BRA `(.L_x_201) ;  /* 0x0000000000bc0947 */ /* 0x000fea0003800000 */
[----:B------:R-:W-:Y:S02]  /*de10*/  LOP3.LUT P0, RZ, R0, 0x3, R99, 0x48, !PT ;  /* 0x0000000300ff7812 */ /* 0x000fe40007804863 */
[----:B------:R-:W-:Y:S11]  /*de20*/  MOV R16, R59 ;  /* 0x0000003b00107202 */ /* 0x000ff60000000f00 */
[----:B------:R-:W-:Y:S05]  /*de30*/  @!P0 BRA `(.L_x_202) ;  /* 0x0000000000408947 */ /* 0x000fea0003800000 */
[----:B------:R-:W2:Y:S01]  /*de40*/  LDCU.64 UR8, c[0x4][0x70] ;  /* 0x01000e00ff0877ac */ /* 0x000ea20008000a00 */
[----:B------:R-:W-:Y:S01]  /*de50*/  MOV R15, 0x0 ;  /* 0x00000000000f7802 */ /* 0x000fe20000000f00 */
[----:B------:R-:W-:Y:S02]  /*de60*/  HFMA2 R12, -RZ, RZ, 0, 5.9604644775390625e-08 ;  /* 0x00000001ff0c7431 */ /* 0x000fe400000001ff */
[----:B------:R-:W-:Y:S02]  /*de70*/  IMAD.MOV.U32 R8, RZ, RZ, 0x192 ;  /* 0x00000192ff087424 */ /* 0x000fe400078e00ff */
[----:B------:R-:W-:Y:S01]  /*de80*/  IMAD.MOV.U32 R13, RZ, RZ, RZ ;  /* 0x000000ffff0d7224 */ /* 0x000fe200078e00ff */
[----:B------:R-:W3:Y:S01]  /*de90*/  LDCU.64 UR6, c[0x4][0x78] ;  /* 0x01000f00ff0677ac */ /* 0x000ee20008000a00 */
[----:B------:R-:W1:Y:S01]  /*dea0*/  LDC.64 R14, c[0x4][R15] ;  /* 0x010000000f0e7b82 */ /* 0x000e620000000a00 */
[----:B------:R-:W5:Y:S01]  /*deb0*/  LDCU.64 UR4, c[0x4][0x10] ;  /* 0x01000200ff0477ac */ /* 0x000f620008000a00 */
[----:B--2---:R-:W-:Y:S01]  /*dec0*/  MOV R5, UR9 ;  /* 0x0000000900057c02 */ /* 0x004fe20008000f00 */
[----:B------:R-:W-:Y:S01]  /*ded0*/  IMAD.U32 R4, RZ, RZ, UR8 ;  /* 0x00000008ff047e24 */ /* 0x000fe2000f8e00ff */
[----:B---3--:R-:W-:Y:S01]  /*dee0*/  MOV R7, UR7 ;  /* 0x0000000700077c02 */ /* 0x008fe20008000f00 */
[----:B------:R-:W-:Y:S01]  /*def0*/  IMAD.U32 R6, RZ, RZ, UR6 ;  /* 0x00000006ff067e24 */ /* 0x000fe2000f8e00ff */
[----:B-----5:R-:W-:Y:S01]  /*df00*/  MOV R11, UR5 ;  /* 0x00000005000b7c02 */ /* 0x020fe20008000f00 */
[----:B------:R-:W-:Y:S02]  /*df10*/  IMAD.U32 R10, RZ, RZ, UR4 ;  /* 0x00000004ff0a7e24 */ /* 0x000fe4000f8e00ff */
[----:B-1----:R-:W-:Y:S07]  /*df20*/  LEPC R20, `(.L_x_202) ;  /* 0x000000001014794e */ /* 0x002fee0000000000 */
[----:B----4-:R-:W-:Y:S05]  /*df30*/  CALL.ABS.NOINC R14 ;  /* 0x000000000e007343 */ /* 0x010fea0003c00000 */
.L_x_202:
[----:B------:R-:W-:Y:S05]  /*df40*/  WARPSYNC.ALL ;  /* 0x0000000000007948 */ /* 0x000fea0003800000 */
[C---:B------:R-:W-:Y:S01]  /*df50*/  R2UR UR4, R16.reuse ;  /* 0x00000000100472ca */ /* 0x040fe200000e0000 */
[----:B------:R-:W-:Y:S05]  /*df60*/  VIADD R0, R16, 0x40 ;  /* 0x0000004010007836 */ /* 0x000fea0000000000 */
[----:B------:R-:W-:Y:S04]  /*df70*/  SHF.R.U32.HI R0, RZ, 0x15, R0 ;  /* 0x00000015ff007819 */ /* 0x000fe80000011600 */
[----:B------:R-:W-:Y:S03]  /*df80*/  LOP3.LUT P0, RZ, R0, 0x3, R99, 0x48, !PT ;  /* 0x0000000300ff7812 */ /* 0x000fe60007804863 */
[----:B------:R-:W2:Y:S10]  /*df90*/  LDTM.x16 R24, tmem[UR4] ;  /* 0x00000004001879ee */ /* 0x000eb40008240000 */
[----:B--2---:R-:W-:Y:S05]  /*dfa0*/  @!P0 BRA `(.L_x_203) ;  /* 0x0000000000408947 */ /* 0x004fea0003800000 */
        /* <DEDUP_REMOVED lines=16> */
.L_x_203:
[----:B------:R-:W-:Y:S05]  /*e0b0*/  WARPSYNC.ALL ;  /* 0x0000000000007948 */ /* 0x000fea0003800000 */
[----:B------:R-:W-:Y:S11]  /*e0c0*/  R2UR UR4, R16 ;  /* 0x00000000100472ca */ /* 0x000ff600000e0000 */
[----:B------:R-:W-:Y:S02]  /*e0d0*/  @!UPT UIADD3 URZ, UPT, UPT, URZ, URZ, URZ ;  /* 0x000000fffffff290 */ /* 0x000fe4000fffe0ff */
[----:B------:R-:W2:Y:S02]  /*e0e0*/  LDTM.x16 R4, tmem[UR4+0x40] ;  /* 0x00004004000479ee */ /* 0x000ea40008240000 */
[----:B--2---:R-:W-:Y:S01]  /*e0f0*/  NOP ;  /* 0x0000000000007918 */ /* 0x004fe20000000000 */
.L_x_201:
[----:B------:R-:W-:Y:S01]  /*e100*/  ISETP.NE.AND P1, PT, R98, R2, PT ;  /* 0x000000026200720c */ /* 0x000fe20003f25270 */
[----:B------:R-:W-:Y:S05]  /*e110*/  WARPSYNC.ALL ;  /* 0x0000000000007948 */ /* 0x000fea0003800000 */
[C---:B----4-:R-:W-:Y:S01]  /*e120*/  SHF.L.U32 R3, R60.reuse, 0x10, RZ ;  /* 0x000000103c037819 */ /* 0x050fe200000006ff */
[----:B------:R-:W-:Y:S01]  /*e130*/  NOP ;  /* 0x0000000000007918 */ /* 0x000fe20000000000 */
[----:B------:R-:W-:Y:S01]  /*e140*/  LOP3.LUT R40, R60, 0xffff0000, RZ, 0xc0, !PT ;  /* 0xffff00003c287812 */ /* 0x000fe200078ec0ff */
[C---:B------:R-:W-:Y:S01]  /*e150*/  FMUL R0, R52.reuse, R24 ;  /* 0x0000001834007220 */ /* 0x040fe20000400000 */
[C---:B------:R-:W-:Y:S01]  /*e160*/  SHF.L.U32 R41, R61.reuse, 0x10, RZ ;  /* 0x000000103d297819 */ /* 0x040fe200000006ff */
[----:B------:R-:W-:Y:S01]  /*e170*/  FMUL R2, R52, R25 ;  /* 0x0000001934027220 */ /* 0x000fe20000400000 */
[----:B------:R-:W-:Y:S01]  /*e180*/  LOP3.LUT R42, R61, 0xffff0000, RZ, 0xc0, !PT ;  /* 0xffff00003d2a7812 */ /* 0x000fe200078ec0ff */
[C---:B------:R-:W-:Y:S01]  /*e190*/  FFMA R0, R53.reuse, R3, R0 ;  /* 0x0000000335007223 */ /* 0x040fe20000000000 */
[----:B------:R-:W-:Y:S01]  /*e1a0*/  R2UR UR4, R58 ;  /* 0x000000003a0472ca */ /* 0x000fe200000e0000 */
[----:B------:R-:W-:Y:S01]  /*e1b0*/  FFMA R2, R53, R40, R2 ;  /* 0x0000002835027223 */ /* 0x000fe20000000002 */
[----:B------:R-:W-:Y:S01]  /*e1c0*/  SHF.L.U32 R54, R62, 0x10, RZ ;  /* 0x000000103e367819 */ /* 0x000fe200000006ff */
[----:B-1----:R-:W-:Y:S01]  /*e1d0*/  FMUL R20, R52, R4 ;  /* 0x0000000434147220 */ /* 0x002fe20000400000 */
[----:B------:R-:W-:Y:S01]  /*e1e0*/  LOP3.LUT R55, R62, 0xffff0000, RZ, 0xc0, !PT ;  /* 0xffff00003e377812 */ /* 0x000fe200078ec0ff */
[----:B------:R-:W-:Y:S01]  /*e1f0*/  FMUL R3, R52, R26 ;  /* 0x0000001a34037220 */ /* 0x000fe20000400000 */
[----:B------:R-:W-:Y:S01]  /*e200*/  F2FP.BF16.F32.PACK_AB R108, R2, R0 ;  /* 0x00000000026c723e */ /* 0x000fe200000010ff */
[----:B------:R-:W-:Y:S01]  /*e210*/  FMUL R4, R52, R27 ;  /* 0x0000001b34047220 */ /* 0x000fe20000400000 */
[----:B------:R-:W-:Y:S01]  /*e220*/  SHF.L.U32 R56, R63, 0x10, RZ ;  /* 0x000000103f387819 */ /* 0x000fe200000006ff */
[----:B------:R-:W-:Y:S01]  /*e230*/  FFMA R3, R53, R41, R3 ;  /* 0x0000002935037223 */ /* 0x000fe20000000003 */
[----:B------:R-:W-:Y:S01]  /*e240*/  LOP3.LUT R57, R63, 0xffff0000, RZ, 0xc0, !PT ;  /* 0xffff00003f397812 */ /* 0x000fe200078ec0ff */
[----:B------:R-:W-:Y:S01]  /*e250*/  FFMA R4, R53, R42, R4 ;  /* 0x0000002a35047223 */ /* 0x000fe20000000004 */
[----:B------:R-:W-:Y:S01]  /*e260*/  SHF.L.U32 R58, R64, 0x10, RZ ;  /* 0x00000010403a7819 */ /* 0x000fe200000006ff */
[----:B------:R-:W-:Y:S01]  /*e270*/  FMUL R0, R52, R28 ;  /* 0x0000001c34007220 */ /* 0x000fe20000400000 */
[----:B------:R-:W-:Y:S01]  /*e280*/  LOP3.LUT R59, R64, 0xffff0000, RZ, 0xc0, !PT ;  /* 0xffff0000403b7812 */ /* 0x000fe200078ec0ff */
[----:B------:R-:W-:Y:S01]  /*e290*/  FMUL R2, R52, R29 ;  /* 0x0000001d34027220 */ /* 0x000fe20000400000 */
[----:B------:R-:W-:Y:S01]  /*e2a0*/  F2FP.BF16.F32.PACK_AB R109, R4, R3 ;  /* 0x00000003046d723e */ /* 0x000fe200000010ff */
[C---:B------:R-:W-:Y:S01]  /*e2b0*/  FMUL R21, R52.reuse, R5 ;  /* 0x0000000534157220 */ /* 0x040fe20000400000 */
[C---:B------:R-:W-:Y:S01]  /*e2c0*/  SHF.L.U32 R60, R65.reuse, 0x10, RZ ;  /* 0x00000010413c7819 */ /* 0x040fe200000006ff */
[C---:B------:R-:W-:Y:S01]  /*e2d0*/  FMUL R5, R52.reuse, R30 ;  /* 0x0000001e34057220 */ /* 0x040fe20000400000 */
[----:B------:R-:W-:Y:S01]  /*e2e0*/  LOP3.LUT R61, R65, 0xffff0000, RZ, 0xc0, !PT ;  /* 0xffff0000413d7812 */ /* 0x000fe200078ec0ff */
[----:B------:R-:W-:Y:S01]  /*e2f0*/  FMUL R22, R52, R6 ;  /* 0x0000000634167220 */ /* 0x000fe20000400000 */
[----:B------:R-:W-:Y:S01]  /*e300*/  SHF.L.U32 R62, R66, 0x10, RZ ;  /* 0x00000010423e7819 */ /* 0x000fe200000006ff */
        /* <DEDUP_REMOVED lines=10> */
[----:B------:R-:W-:Y:S01]  /*e3b0*/  FMUL R3, R52, R33 ;  /* 0x0000002134037220 */ /* 0x000fe20000400000 */
[----:B------:R-:W-:Y:S01]  /*e3c0*/  F2FP.BF16.F32.PACK_AB R110, R2, R0 ;  /* 0x00000000026e723e */ /* 0x000fe200000010ff */
[----:B------:R-:W-:Y:S01]  /*e3d0*/  FFMA R5, R53, R56, R5 ;  /* 0x0000003835057223 */ /* 0x000fe20000000005 */
[----:B------:R-:W-:Y:S01]  /*e3e0*/  SHF.L.U32 R68, R73, 0x10, RZ ;  /* 0x0000001049447819 */ /* 0x000fe200000006ff */
[----:B------:R-:W-:Y:S01]  /*e3f0*/  FFMA R6, R53, R57, R6 ;  /* 0x0000003935067223 */ /* 0x000fe20000000006 */
[----:B------:R-:W-:Y:S01]  /*e400*/  LOP3.LUT R69, R73, 0xffff0000, RZ, 0xc0, !PT ;  /* 0xffff000049457812 */ /* 0x000fe200078ec0ff */
[C---:B------:R-:W-:Y:S01]  /*e410*/  FFMA R7, R53.reuse, R58, R7 ;  /* 0x0000003a35077223 */ /* 0x040fe20000000007 */
[----:B------:R-:W-:Y:S01]  /*e420*/  SHF.L.U32 R70, R74, 0x10, RZ ;  /* 0x000000104a467819 */ /* 0x000fe200000006ff */
[----:B------:R-:W-:Y:S01]  /*e430*/  UIADD3 UR4, UPT, UPT, UR4, 0x1f0, URZ ;  /* 0x000001f004047890 */ /* 0x000fe2000fffe0ff */
[----:B------:R-:W-:Y:S01]  /*e440*/  F2FP.BF16.F32.PACK_AB R111, R6, R5 ;  /* 0x00000005066f723e */ /* 0x000fe200000010ff */
[----:B------:R-:W-:Y:S01]  /*e450*/  FFMA R3, R53, R59, R3 ;  /* 0x0000003b35037223 */ /* 0x000fe20000000003 */
[----:B------:R-:W-:Y:S01]  /*e460*/  LOP3.LUT R71, R74, 0xffff0000, RZ, 0xc0, !PT ;  /* 0xffff00004a477812 */ /* 0x000fe200078ec0ff */
[C---:B------:R-:W-:Y:S01]  /*e470*/  FMUL R0, R52.reuse, R34 ;  /* 0x0000002234007220 */ /* 0x040fe20000400000 */
[----:B------:R-:W-:Y:S01]  /*e480*/  SHF.L.U32 R72, R75, 0x10, RZ ;  /* 0x000000104b487819 */ /* 0x000fe200000006ff */
[C---:B------:R-:W-:Y:S01]  /*e490*/  FMUL R2, R52.reuse, R35 ;  /* 0x0000002334027220 */ /* 0x040fe20000400000 */
[----:B------:R-:W-:Y:S01]  /*e4a0*/  UPRMT UR4, UR37, 0x654, UR4 ;  /* 0x0000065425047896 */ /* 0x000fe20008000004 */
[C---:B------:R-:W-:Y:S01]  /*e4b0*/  FMUL R4, R52.reuse, R36 ;  /* 0x0000002434047220 */ /* 0x040fe20000400000 */
[C---:B------:R-:W-:Y:S01]  /*e4c0*/  FMUL R5, R52.reuse, R37 ;  /* 0x0000002534057220 */ /* 0x040fe20000400000 */
[----:B------:R-:W-:Y:S01]  /*e4d0*/  F2FP.BF16.F32.PACK_AB R28, R3, R7 ;  /* 0x00000007031c723e */ /* 0x000fe200000010ff */
[C---:B------:R-:W-:Y:S01]  /*e4e0*/  FFMA R0, R53.reuse, R60, R0 ;  /* 0x0000003c35007223 */ /* 0x040fe20000000000 */
[C---:B------:R-:W-:Y:S01]  /*e4f0*/  FMUL R6, R52.reuse, R38 ;  /* 0x0000002634067220 */ /* 0x040fe20000400000 */
[C---:B------:R-:W-:Y:S01]  /*e500*/  FFMA R2, R53.reuse, R61, R2 ;  /* 0x0000003d35027223 */ /* 0x040fe20000000002 */
[C---:B------:R-:W-:Y:S01]  /*e510*/  FMUL R3, R52.reuse, R39 ;  /* 0x0000002734037220 */ /* 0x040fe20000400000 */
[C---:B------:R-:W-:Y:S01]  /*e520*/  FFMA R4, R53.reuse, R62, R4 ;  /* 0x0000003e35047223 */ /* 0x040fe20000000004 */
[C---:B------:R-:W-:Y:S01]  /*e530*/  FFMA R5, R53.reuse, R63, R5 ;  /* 0x0000003f35057223 */ /* 0x040fe20000000005 */
[C---:B------:R-:W-:Y:S01]  /*e540*/  FFMA R6, R53.reuse, R64, R6 ;  /* 0x0000004035067223 */ /* 0x040fe20000000006 */
[C---:B------:R-:W-:Y:S01]  /*e550*/  FFMA R3, R53.reuse, R65, R3 ;  /* 0x0000004135037223 */ /* 0x040fe20000000003 */
[----:B------:R-:W-:Y:S01]  /*e560*/  FFMA R20, R53, R66, R20 ;  /* 0x0000004235147223 */ /* 0x000fe20000000014 */
[----:B------:R-:W-:Y:S01]  /*e570*/  FMUL R8, R52, R8 ;  /* 0x0000000834087220 */ /* 0x000fe20000400000 */
[----:B------:R-:W-:Y:S01]  /*e580*/  SYNCS.ARRIVE.TRANS64.RED.A1T0 RZ, [UR4], RZ ;  /* 0x000000ffffff79a7 */ /* 0x000fe20008100404 */
[----:B------:R1:W-:Y:S01]  /*e590*/  @!P1 STS.128 [R104+UR45+0x3300], R108 ;  /* 0x0033006c68009988 */ /* 0x0003e20008000c2d */
[----:B------:R-:W-:Y:S01]  /*e5a0*/  LOP3.LUT R73, R75, 0xffff0000, RZ, 0xc0, !PT ;  /* 0xffff00004b497812 */ /* 0x000fe200078ec0ff */
[C---:B------:R-:W-:Y:S01]  /*e5b0*/  FFMA R21, R53.reuse, R67, R21 ;  /* 0x0000004335157223 */ /* 0x040fe20000000015 */
[----:B------:R-:W-:Y:S01]  /*e5c0*/  SHF.L.U32 R24, R76, 0x10, RZ ;  /* 0x000000104c187819 */ /* 0x000fe200000006ff */
[----:B------:R-:W-:Y:S01]  /*e5d0*/  FMUL R9, R52, R9 ;  /* 0x0000000934097220 */ /* 0x000fe20000400000 */
[----:B------:R-:W-:Y:S01]  /*e5e0*/  LOP3.LUT R25, R76, 0xffff0000, RZ, 0xc0, !PT ;  /* 0xffff00004c197812 */ /* 0x000fe200078ec0ff */
[C---:B------:R-:W-:Y:S01]  /*e5f0*/  FFMA R22, R53.reuse, R68, R22 ;  /* 0x0000004435167223 */ /* 0x040fe20000000016 */
[C---:B------:R-:W-:Y:S01]  /*e600*/  FMUL R10, R52.reuse, R10 ;  /* 0x0000000a340a7220 */ /* 0x040fe20000400000 */
[C---:B------:R-:W-:Y:S01]  /*e610*/  FFMA R23, R53.reuse, R69, R23 ;  /* 0x0000004535177223 */ /* 0x040fe20000000017 */
[----:B------:R-:W-:Y:S01]  /*e620*/  FMUL R11, R52, R11 ;  /* 0x0000000b340b7220 */ /* 0x000fe20000400000 */
[----:B------:R-:W-:Y:S01]  /*e630*/  F2FP.BF16.F32.PACK_AB R29, R2, R0 ;  /* 0x00000000021d723e */ /* 0x000fe200000010ff */
[----:B------:R-:W-:Y:S01]  /*e640*/  FFMA R8, R53, R70, R8 ;  /* 0x0000004635087223 */ /* 0x000fe20000000008 */
[----:B------:R-:W-:Y:S01]  /*e650*/  F2FP.BF16.F32.PACK_AB R30, R5, R4 ;  /* 0x00000004051e723e */ /* 0x000fe200000010ff */
[C---:B------:R-:W-:Y:S01]  /*e660*/  FMUL R12, R52.reuse, R12 ;  /* 0x0000000c340c7220 */ /* 0x040fe20000400000 */
[----:B------:R-:W-:Y:S01]  /*e670*/  F2FP.BF16.F32.PACK_AB R31, R3, R6 ;  /* 0x00000006031f723e */ /* 0x000fe200000010ff */
[----:B------:R-:W-:Y:S01]  /*e680*/  FFMA R9, R53, R71, R9 ;  /* 0x0000004735097223 */ /* 0x000fe20000000009 */
[C---:B------:R-:W-:Y:S01]  /*e690*/  FMUL R13, R52.reuse, R13 ;  /* 0x0000000d340d7220 */ /* 0x040fe20000400000 */
[----:B------:R-:W-:Y:S01]  /*e6a0*/  SHF.L.U32 R26, R77, 0x10, RZ ;  /* 0x000000104d1a7819 */ /* 0x000fe200000006ff */
[----:B------:R-:W-:Y:S01]  /*e6b0*/  FFMA R10, R53, R72, R10 ;  /* 0x00000048350a7223 */ /* 0x000fe2000000000a */
[----:B------:R1:W-:Y:S01]  /*e6c0*/  @!P1 STS.128 [R103+0x3300], R28 ;  /* 0x0033001c67009388 */ /* 0x0003e20000000c00 */
[C---:B------:R-:W-:Y:S01]  /*e6d0*/  FMUL R14, R52.reuse, R14 ;  /* 0x0000000e340e7220 */ /* 0x040fe20000400000 */
[----:B------:R-:W-:Y:S01]  /*e6e0*/  LOP3.LUT R27, R77, 0xffff0000, RZ, 0xc0, !PT ;  /* 0xffff00004d1b7812 */ /* 0x000fe200078ec0ff */
[C---:B------:R-:W-:Y:S01]  /*e6f0*/  FFMA R11, R53.reuse, R73, R11 ;  /* 0x00000049350b7223 */ /* 0x040fe2000000000b */
[----:B------:R-:W-:Y:S01]  /*e700*/  FMUL R15, R52, R15 ;  /* 0x0000000f340f7220 */ /* 0x000fe20000400000 */
[----:B------:R-:W-:Y:S01]  /*e710*/  SHF.L.U32 R40, R78, 0x10, RZ ;  /* 0x000000104e287819 */ /* 0x000fe200000006ff */
[C---:B------:R-:W-:Y:S01]  /*e720*/  FFMA R12, R53.reuse, R24, R12 ;  /* 0x00000018350c7223 */ /* 0x040fe2000000000c */
[----:B------:R-:W-:Y:S01]  /*e730*/  FMUL R16, R52, R16 ;  /* 0x0000001034107220 */ /* 0x000fe20000400000 */
[----:B------:R-:W-:Y:S01]  /*e740*/  LOP3.LUT R74, R78, 0xffff0000, RZ, 0xc0, !PT ;  /* 0xffff00004e4a7812 */ /* 0x000fe200078ec0ff */
[----:B------:R-:W-:Y:S01]  /*e750*/  FFMA R13, R53, R25, R13 ;  /* 0x00000019350d7223 */ /* 0x000fe2000000000d */
[C---:B------:R-:W-:Y:S01]  /*e760*/  FMUL R17, R52.reuse, R17 ;  /* 0x0000001134117220 */ /* 0x040fe20000400000 */
[----:B------:R-:W-:Y:S01]  /*e770*/  SHF.L.U32 R75, R79, 0x10, RZ ;  /* 0x000000104f4b7819 */ /* 0x000fe200000006ff */
[----:B------:R-:W-:Y:S01]  /*e780*/  FFMA R14, R53, R26, R14 ;  /* 0x0000001a350e7223 */ /* 0x000fe2000000000e */
[----:B------:R-:W-:Y:S01]  /*e790*/  F2FP.BF16.F32.PACK_AB R20, R21, R20 ;  /* 0x000000141514723e */ /* 0x000fe200000010ff */
[C---:B------:R-:W-:Y:S01]  /*e7a0*/  FMUL R18, R52.reuse, R18 ;  /* 0x0000001234127220 */ /* 0x040fe20000400000 */
[----:B------:R-:W-:Y:S01]  /*e7b0*/  LOP3.LUT R76, R79, 0xffff0000, RZ, 0xc0, !PT ;  /* 0xffff00004f4c7812 */ /* 0x000fe200078ec0ff */
[----:B------:R-:W-:Y:S01]  /*e7c0*/  FFMA R15, R53, R27, R15 ;  /* 0x0000001b350f7223 */ /* 0x000fe2000000000f */
[----:B------:R-:W-:Y:S01]  /*e7d0*/  F2FP.BF16.F32.PACK_AB R21, R23, R22 ;  /* 0x000000161715723e */ /* 0x000fe200000010ff */
[----:B------:R-:W-:Y:S01]  /*e7e0*/  FMUL R19, R52, R19 ;  /* 0x0000001334137220 */ /* 0x000fe20000400000 */
[----:B------:R-:W-:Y:S01]  /*e7f0*/  F2FP.BF16.F32.PACK_AB R22, R9, R8 ;  /* 0x000000080916723e */ /* 0x000fe200000010ff */
[----:B------:R-:W-:Y:S01]  /*e800*/  FFMA R16, R53, R40, R16 ;  /* 0x0000002835107223 */ /* 0x000fe20000000010 */
[----:B------:R-:W-:Y:S01]  /*e810*/  F2FP.BF16.F32.PACK_AB R23, R11, R10 ;  /* 0x0000000a0b17723e */ /* 0x000fe200000010ff */
[C---:B------:R-:W-:Y:S01]  /*e820*/  FFMA R17, R53.reuse, R74, R17 ;  /* 0x0000004a35117223 */ /* 0x040fe20000000011 */
[C---:B------:R-:W-:Y:S01]  /*e830*/  FFMA R18, R53.reuse, R75, R18 ;  /* 0x0000004b35127223 */ /* 0x040fe20000000012 */
[----:B------:R-:W-:Y:S01]  /*e840*/  FFMA R19, R53, R76, R19 ;  /* 0x0000004c35137223 */ /* 0x000fe20000000013 */
[----:B------:R-:W-:Y:S01]  /*e850*/  F2FP.BF16.F32.PACK_AB R12, R13, R12 ;  /* 0x0000000c0d0c723e */ /* 0x000fe200000010ff */
[----:B------:R1:W-:Y:S01]  /*e860*/  @!P1 STS.128 [R104+UR45+0x3b00], R20 ;  /* 0x003b001468009988 */ /* 0x0003e20008000c2d */
[----:B------:R-:W-:Y:S01]  /*e870*/  F2FP.BF16.F32.PACK_AB R13, R15, R14 ;  /* 0x0000000e0f0d723e */ /* 0x000fe200000010ff */
[----:B------:R-:W-:Y:S01]  /*e880*/  BSSY.RECONVERGENT B0, `(.L_x_204) ;  /* 0x000001a000007945 */ /* 0x000fe20003800200 */
[----:B------:R-:W-:Y:S02]  /*e890*/  F2FP.BF16.F32.PACK_AB R14, R17, R16 ;  /* 0x00000010110e723e */ /* 0x000fe400000010ff */
[----:B------:R-:W-:Y:S02]  /*e8a0*/  F2FP.BF16.F32.PACK_AB R15, R19, R18 ;  /* 0x00000012130f723e */ /* 0x000fe400000010ff */
[----:B------:R-:W-:Y:S03]  /*e8b0*/  ISETP.NE.AND P0, PT, R98, RZ, PT ;  /* 0x000000ff6200720c */ /* 0x000fe60003f05270 */
[----:B------:R1:W-:Y:S01]  /*e8c0*/  @!P1 STS.128 [R103+0x3b00], R12 ;  /* 0x003b000c67009388 */ /* 0x0003e20000000c00 */
[----:B------:R-:W-:Y:S01]  /*e8d0*/  @!PT LDS RZ, [RZ] ;  /* 0x00000000fffff984 */ /* 0x000fe20000000800 */
[----:B------:R-:W-:Y:S01]  /*e8e0*/  @!PT LDS RZ, [RZ] ;  /* 0x00000000fffff984 */ /* 0x000fe20000000800 */
[----:B------:R-:W-:Y:S01]  /*e8f0*/  @!PT LDS RZ, [RZ] ;  /* 0x00000000fffff984 */ /* 0x000fe20000000800 */
[----:B------:R-:W-:Y:S01]  /*e900*/  @!PT LDS RZ, [RZ] ;  /* 0x00000000fffff984 */ /* 0x000fe20000000800 */
[----:B------:R2:W-:Y:S07]  /*e910*/  MEMBAR.ALL.CTA ;  /* 0x0000000000007992 */ /* 0x0005ee0000008000 */
[----:B--2---:R-:W2:Y:S02]  /*e920*/  FENCE.VIEW.ASYNC.S ;  /* 0x00000000000073c6 */ /* 0x004ea40000000000 */
        /* <DEDUP_REMOVED lines=15> */
.L_x_205:
[----:B------:R-:W-:Y:S05]  /*ea20*/  BSYNC.RECONVERGENT B0 ;  /* 0x0000000000007941 */ /* 0x000fea0003800200 */
.L_x_204:
[----:B------:R-:W-:Y:S01]  /*ea30*/  BAR.SYNC.DEFER_BLOCKING 0x1, 0x80 ;  /* 0x0042000000007b1d */ /* 0x000fe20000010000 */
[----:B------:R-:W-:Y:S01]  /*ea40*/  UISETP.NE.AND UP0, UPT, UR56, -0x8, UPT ;  /* 0xfffffff83800788c */ /* 0x000fe2000bf05270 */
[----:B------:R-:W-:Y:S08]  /*ea50*/  IADD3 R94, PT, PT, R94, 0x1, RZ ;  /* 0x000000015e5e7810 */ /* 0x000ff00007ffe0ff */
[----:B------:R-:W-:Y:S05]  /*ea60*/  BRA.U !UP0, `(.L_x_206) ;  /* 0x0000000108287547 */ /* 0x000fea000b800000 */
[----:B------:R-:W-:Y:S01]  /*ea70*/  ISETP.NE.AND P0, PT, R105, RZ, PT ;  /* 0x000000ff6900720c */ /* 0x000fe20003f05270 */
[----:B------:R-:W-:Y:S01]  /*ea80*/  IMAD.U32 R2, RZ, RZ, UR57 ;  /* 0x00000039ff027e24 */ /* 0x000fe2000f8e00ff */
[----:B------:R-:W-:Y:S01]  /*ea90*/  UIADD3 UR57, UPT, UPT, UR57, 0x1, URZ ;  /* 0x0000000139397890 */ /* 0x000fe2000fffe0ff */
[----:B------:R-:W-:Y:S03]  /*eaa0*/  IMAD.U32 R0, RZ, RZ, UR37 ;  /* 0x00000025ff007e24 */ /* 0x000fe6000f8e00ff */
[----:B------:R-:W-:Y:S04]  /*eab0*/  UISETP.NE.AND UP0, UPT, UR57, 0x4, UPT ;  /* 0x000000043900788c */ /* 0x000fe8000bf05270 */
[----:B------:R-:W-:Y:S03]  /*eac0*/  USEL UR57, UR57, URZ, UP0 ;  /* 0x000000ff39397287 */ /* 0x000fe60008000000 */
[----:B------:R-:W-:Y:S05]  /*ead0*/  @P0 LEA R2, R2, UR45, 0x3 ;  /* 0x0000002d02020c11 */ /* 0x000fea000f8e18ff */
[----:B------:R-:W-:Y:S05]  /*eae0*/  @P0 VIADD R2, R2, 0x190 ;  /* 0x0000019002020836 */ /* 0x000fea0000000000 */
[----:B------:R-:W-:Y:S04]  /*eaf0*/  @P0 PRMT R0, R0, 0x654, R2 ;  /* 0x0000065400000816 */ /* 0x000fe80000000002 */
[----:B------:R2:W-:Y:S03]  /*eb00*/  @P0 SYNCS.ARRIVE.TRANS64.RED.A1T0 RZ, [R0+URZ], RZ ;  /* 0x000000ff00ff09a7 */ /* 0x0005e600081004ff */
.L_x_206:
[----:B------:R-:W-:Y:S01]  /*eb10*/  ISETP.NE.AND P2, PT, R100, RZ, PT ;  /* 0x000000ff6400720c */ /* 0x000fe20003f45270 */
[----:B------:R-:W-:Y:S01]  /*eb20*/  VIADD R2, R50, UR38 ;  /* 0x0000002632027c36 */ /* 0x000fe20008000000 */
[----:B------:R-:W-:Y:S01]  /*eb30*/  ISETP.NE.AND P0, PT, R102, 0x2, PT ;  /* 0x000000026600780c */ /* 0x000fe20003f05270 */
[----:B--2---:R-:W-:Y:S01]  /*eb40*/  VIADD R0, R51, UR39 ;  /* 0x0000002733007c36 */ /* 0x004fe20008000000 */
[----:B------:R-:W-:Y:S01]  /*eb50*/  ISETP.NE.AND P1, PT, R94, 0x2, PT ;  /* 0x000000025e00780c */ /* 0x000fe20003f25270 */
[----:B------:R-:W-:Y:S01]  /*eb60*/  UIADD3 UR56, UPT, UPT, UR56, 0x8, URZ ;  /* 0x0000000838387890 */ /* 0x000fe2000fffe0ff */
[----:B------:R-:W-:Y:S02]  /*eb70*/  R2UR UR11, R2 ;  /* 0x00000000020b72ca */ /* 0x000fe400000e0000 */
[----:B------:R-:W-:Y:S02]  /*eb80*/  R2UR UR27, R0 ;  /* 0x00000000001b72ca */ /* 0x000fe400000e0000 */
[----:B------:R-:W-:Y:S02]  /*eb90*/  SEL R2, RZ, 0x1, P0 ;  /* 0x00000001ff027807 */ /* 0x000fe40000000000 */
[----:B------:R-:W-:Y:S02]  /*eba0*/  SEL R0, RZ, 0x1, P1 ;  /* 0x00000001ff007807 */ /* 0x000fe40000800000 */
[----:B------:R-:W-:Y:S02]  /*ebb0*/  @P2 R2UR UR44, R91 ;  /* 0x000000005b2c22ca */ /* 0x000fe400000e0000 */
[----:B------:R-:W-:Y:S02]  /*ebc0*/  LOP3.LUT R92, R92, R2, RZ, 0x3c, !PT ;  /* 0x000000025c5c7212 */ /* 0x000fe400078e3cff */
[----:B------:R-:W-:Y:S02]  /*ebd0*/  LOP3.LUT R93, R93, R0, RZ, 0x3c, !PT ;  /* 0x000000005d5d7212 */ /* 0x000fe400078e3cff */
[----:B------:R-:W-:Y:S02]  /*ebe0*/  SEL R102, R102, RZ, P0 ;  /* 0x000000ff66667207 */ /* 0x000fe40000000000 */
[----:B------:R-:W-:Y:S01]  /*ebf0*/  SEL R94, R94, RZ, P1 ;  /* 0x000000ff5e5e7207 */ /* 0x000fe20000800000 */
[----:B------:R-:W-:Y:S06]  /*ec00*/  @P2 BRA `(.L_x_207) ;  /* 0xffffff7c00202947 */ /* 0x000fec000383ffff */
[----:B------:R-:W-:-:S09]  /*ec10*/  UISETP.NE.AND UP0, UPT, UR36, URZ, UPT ;  /* 0x000000ff2400728c */ /* 0x000fd2000bf05270 */
[----:B------:R-:W-:Y:S05]  /*ec20*/  BRA.U !UP0, `(.L_x_208) ;  /* 0x0000000108487547 */ /* 0x000fea000b800000 */
[----:B------:R-:W2:Y:S02]  /*ec30*/  LDCU.64 UR4, c[0x0][0xc90] ;  /* 0x00019200ff0477ac */ /* 0x000ea40008000a00 */
[----:B--2---:R-:W-:-:S04]  /*ec40*/  UISETP.NE.U32.AND UP0, UPT, UR4, URZ, UPT ;  /* 0x000000ff0400728c */ /* 0x004fc8000bf05070 */
[----:B------:R-:W-:-:S09]  /*ec50*/  UISETP.NE.AND.EX UP0, UPT, UR5, URZ, UPT, UP0 ;  /* 0x000000ff0500728c */ /* 0x000fd2000bf05300 */
[----:B------:R-:W-:Y:S05]  /*ec60*/  BRA.U UP0, `(.L_x_209) ;  /* 0x00000001000c7547 */ /* 0x000fea000b800000 */
[----:B------:R-:W-:-:S13]  /*ec70*/  FSETP.NEU.AND P0, PT, R53, RZ, PT ;  /* 0x000000ff3500720b */ /* 0x000fda0003f0d000 */
[----:B------:R-:W-:Y:S05]  /*ec80*/  @!P0 EXIT ;  /* 0x000000000000894d */ /* 0x000fea0003800000 */
[----:B------:R-:W-:Y:S05]  /*ec90*/  BRA `(.L_x_208) ;  /* 0x00000000002c7947 */ /* 0x000fea0003800000 */
.L_x_209:
[----:B------:R-:W-:Y:S01]  /*eca0*/  ISETP.NE.AND P0, PT, R101, RZ, PT ;  /* 0x000000ff6500720c */ /* 0x000fe20003f05270 */
[----:B------:R-:W-:-:S12]  /*ecb0*/  BSSY.RECONVERGENT B0, `(.L_x_208) ;  /* 0x0000009000007945 */ /* 0x000fd80003800200 */
[----:B------:R-:W-:Y:S05]  /*ecc0*/  @P0 BRA `(.L_x_210) ;  /* 0x0000000000140947 */ /* 0x000fea0003800000 */
[----:B------:R-:W2:Y:S02]  /*ecd0*/  LDCU.64 UR4, c[0x0][0xc88] ;  /* 0x00019100ff0477ac */ /* 0x000ea40008000a00 */
[----:B--2---:R-:W-:-:S04]  /*ece0*/  ISETP.NE.U32.AND P0, PT, RZ, UR4, PT ;  /* 0x00000004ff007c0c */ /* 0x004fc8000bf05070 */
[----:B------:R-:W-:-:S13]  /*ecf0*/  ISETP.NE.AND.EX P0, PT, RZ, UR5, PT, P0 ;  /* 0x00000005ff007c0c */ /* 0x000fda000bf05300 */
[----:B------:R-:W-:Y:S05]  /*ed00*/  @!P0 EXIT ;  /* 0x000000000000894d */ /* 0x000fea0003800000 */
[----:B------:R-:W-:Y:S05]  /*ed10*/  BRA `(.L_x_211) ;  /* 0x0000000000087947 */ /* 0x000fea0003800000 */
.L_x_210:
[----:B------:R-:W-:-:S13]  /*ed20*/  FSETP.NEU.AND P0, PT, R53, RZ, PT ;  /* 0x000000ff3500720b */ /* 0x000fda0003f0d000 */
[----:B------:R-:W-:Y:S05]  /*ed30*/  @!P0 EXIT ;  /* 0x000000000000894d */ /* 0x000fea0003800000 */
.L_x_211:
[----:B------:R-:W-:Y:S05]  /*ed40*/  BSYNC.RECONVERGENT B0 ;  /* 0x0000000000007941 */ /* 0x000fea0003800200 */
.L_x_208:
[----:B------:R-:W-:Y:S01]  /*ed50*/  ULEA UR4, UR57, UR45, 0x3 ;  /* 0x0000002d39047291 */ /* 0x000fe2000f8e18ff */
[----:B------:R-:W-:-:S04]  /*ed60*/  DEPBAR.LE SB0, 0x0 ;  /* 0x000080000000791a */ /* 0x000fc80000000000 */
[----:B------:R-:W-:-:S04]  /*ed70*/  UIADD3 UR4, UPT, UPT, UR4, 0x190, URZ ;  /* 0x0000019004047890 */ /* 0x000fc8000fffe0ff */
[----:B------:R-:W-:-:S09]  /*ed80*/  UPRMT UR4, UR37, 0x654, UR4 ;  /* 0x0000065425047896 */ /* 0x000fd20008000004 */
[----:B------:R-:W-:Y:S01]  /*ed90*/  SYNCS.ARRIVE.TRANS64.RED.A1T0 RZ, [UR4], RZ ;  /* 0x000000ffffff79a7 */ /* 0x000fe20008100404 */
[----:B------:R-:W-:Y:S05]  /*eda0*/  EXIT ;  /* 0x000000000000794d */ /* 0x000fea0003800000 */
.L_x_25:
[----:B--2---:R2:W1:Y:S02]  /*edb0*/  SYNCS.PHASECHK.TRANS64.TRYWAIT P0, [R2+URZ+0x210], R3 ;  /* 0x00021003020075a7 */ /* 0x00446400080011ff */
[----:B-1----:R-:W-:Y:S05]  /*edc0*/  @!P0 NANOSLEEP.SYNCS 0x989680 ;  /* 0x009896800000895d */ /* 0x002fea0003900000 */
[----:B------:R-:W1:Y:S02]  /*edd0*/  @!P0 SYNCS.PHASECHK.TRANS64 P0, [R2+URZ+0x210], R3 ;  /* 0x00021003020085a7 */ /* 0x000e6400080010ff */
[----:B-1----:R-:W-:Y:S05]  /*ede0*/  @!P0 BRA `(.L_x_25) ;  /* 0xfffffffc00f08947 */ /* 0x002fea000383ffff */
[----:B------:R-:W-:Y:S05]  /*edf0*/  BRA `(.L_x_212) ;  /* 0xffffff2c00947947 */ /* 0x000fea000383ffff */
.L_x_28:
[----:B-1----:R-:W-:-:S07]  /*ee00*/  MOV R2, UR41 ;  /* 0x0000002900027c02 */ /* 0x002fce0008000f00 */
.L_x_213:
[----:B-1----:R1:W2:Y:S02]  /*ee10*/  SYNCS.PHASECHK.TRANS64.TRYWAIT P0, [R2+URZ+0xb8], R4 ;  /* 0x0000b804020075a7 */ /* 0x0022a400080011ff */
[----:B--2---:R-:W-:Y:S05]  /*ee20*/  @!P0 NANOSLEEP.SYNCS 0x989680 ;  /* 0x009896800000895d */ /* 0x004fea0003900000 */
[----:B------:R-:W2:Y:S02]  /*ee30*/  @!P0 SYNCS.PHASECHK.TRANS64 P0, [R2+URZ+0xb8], R4 ;  /* 0x0000b804020085a7 */ /* 0x000ea400080010ff */
[----:B--2---:R-:W-:Y:S05]  /*ee40*/  @!P0 BRA `(.L_x_213) ;  /* 0xfffffffc00f08947 */ /* 0x004fea000383ffff */
[----:B------:R-:W-:Y:S05]  /*ee50*/  BRA `(.L_x_27) ;  /* 0xffffff2c00dc7947 */ /* 0x000fea000383ffff */
.L_x_37:
[----:B------:R-:W-:-:S07]  /*ee60*/  MOV R2, UR41 ;  /* 0x0000002900027c02 */ /* 0x000fce0008000f00 */
.L_x_214:
[----:B-1----:R1:W2:Y:S02]  /*ee70*/  SYNCS.PHASECHK.TRANS64.TRYWAIT P0, [R2+URZ+0xb8], R4 ;  /* 0x0000b804020075a7 */ /* 0x0022a400080011ff */
[----:B--2---:R-:W-:Y:S05]  /*ee80*/  @!P0 NANOSLEEP.SYNCS 0x989680 ;  /* 0x009896800000895d */ /* 0x004fea0003900000 */
[----:B------:R-:W2:Y:S02]  /*ee90*/  @!P0 SYNCS.PHASECHK.TRANS64 P0, [R2+URZ+0xb8], R4 ;  /* 0x0000b804020085a7 */ /* 0x000ea400080010ff */
[----:B--2---:R-:W-:Y:S05]  /*eea0*/  @!P0 BRA `(.L_x_214) ;  /* 0xfffffffc00f08947 */ /* 0x004fea000383ffff */
[----:B------:R-:W-:Y:S05]  /*eeb0*/  BRA `(.L_x_36) ;  /* 0xffffff3000ec7947 */ /* 0x000fea000383ffff */
.L_x_44:
[----:B-1----:R1:W2:Y:S02]  /*eec0*/  SYNCS.PHASECHK.TRANS64.TRYWAIT P0, [R2+URZ+0x1c0], R3 ;  /* 0x0001c003020075a7 */ /* 0x0022a400080011ff */
[----:B--2---:R-:W-:Y:S05]  /*eed0*/  @!P0 NANOSLEEP.SYNCS 0x989680 ;  /* 0x009896800000895d */ /* 0x004fea0003900000 */
[----:B------:R-:W2:Y:S02]  /*eee0*/  @!P0 SYNCS.PHASECHK.TRANS64 P0, [R2+URZ+0x1c0], R3 ;  /* 0x0001c003020085a7 */ /* 0x000ea400080010ff */
[----:B--2---:R-:W-:Y:S05]  /*eef0*/  @!P0 BRA `(.L_x_44) ;  /* 0xfffffffc00f08947 */ /* 0x004fea000383ffff */
[----:B------:R-:W-:Y:S05]  /*ef00*/  BRA `(.L_x_215) ;  /* 0xffffff3400e07947 */ /* 0x000fea000383ffff */
.L_x_48:
[----:B----4-:R-:W-:-:S07]  /*ef10*/  MOV R0, UR5 ;  /* 0x0000000500007c02 */ /* 0x010fce0008000f00 */
.L_x_216:
[----:B-1----:R1:W2:Y:S02]  /*ef20*/  SYNCS.PHASECHK.TRANS64.TRYWAIT P0, [R0+URZ], R2 ;  /* 0x00000002000075a7 */ /* 0x0022a400080011ff */
[----:B--2---:R-:W-:Y:S05]  /*ef30*/  @!P0 NANOSLEEP.SYNCS 0x989680 ;  /* 0x009896800000895d */ /* 0x004fea0003900000 */
[----:B------:R-:W2:Y:S02]  /*ef40*/  @!P0 SYNCS.PHASECHK.TRANS64 P0, [R0+URZ], R2 ;  /* 0x00000002000085a7 */ /* 0x000ea400080010ff */
[----:B--2---:R-:W-:Y:S05]  /*ef50*/  @!P0 BRA `(.L_x_216) ;  /* 0xfffffffc00f08947 */ /* 0x004fea000383ffff */
[----:B------:R-:W-:Y:S05]  /*ef60*/  BRA `(.L_x_217) ;  /* 0xffffff3c00587947 */ /* 0x000fea000383ffff */
.L_x_49:
[----:B----4-:R-:W-:-:S07]  /*ef70*/  MOV R0, UR5 ;  /* 0x0000000500007c02 */ /* 0x010fce0008000f00 */
.L_x_218:
[----:B-1----:R1:W2:Y:S02]  /*ef80*/  SYNCS.PHASECHK.TRANS64.TRYWAIT P0, [R0+URZ], R3 ;  /* 0x00000003000075a7 */ /* 0x0022a400080011ff */
[----:B--2---:R-:W-:Y:S05]  /*ef90*/  @!P0 NANOSLEEP.SYNCS 0x989680 ;  /* 0x009896800000895d */ /* 0x004fea0003900000 */
[----:B------:R-:W2:Y:S02]  /*efa0*/  @!P0 SYNCS.PHASECHK.TRANS64 P0, [R0+URZ], R3 ;  /* 0x00000003000085a7 */ /* 0x000ea400080010ff */
[----:B--2---:R-:W-:Y:S05]  /*efb0*/  @!P0 BRA `(.L_x_218) ;  /* 0xfffffffc00f08947 */ /* 0x004fea000383ffff */
[----:B------:R-:W-:Y:S05]  /*efc0*/  BRA `(.L_x_219) ;  /* 0xffffff3c00647947 */ /* 0x000fea000383ffff */
.L_x_50:
[----:B----4-:R-:W-:-:S07]  /*efd0*/  MOV R0, UR5 ;  /* 0x0000000500007c02 */ /* 0x010fce0008000f00 */
.L_x_220:
[----:B-1----:R1:W2:Y:S02]  /*efe0*/  SYNCS.PHASECHK.TRANS64.TRYWAIT P0, [R0+URZ], R3 ;  /* 0x00000003000075a7 */ /* 0x0022a400080011ff */
[----:B--2---:R-:W-:Y:S05]  /*eff0*/  @!P0 NANOSLEEP.SYNCS 0x989680 ;  /* 0x009896800000895d */ /* 0x004fea0003900000 */
[----:B------:R-:W2:Y:S02]  /*f000*/  @!P0 SYNCS.PHASECHK.TRANS64 P0, [R0+URZ], R3 ;  /* 0x00000003000085a7 */ /* 0x000ea400080010ff */
[----:B--2---:R-:W-:Y:S05]  /*f010*/  @!P0 BRA `(.L_x_220) ;  /* 0xfffffffc00f08947 */ /* 0x004fea000383ffff */
[----:B------:R-:W-:Y:S05]  /*f020*/  BRA `(.L_x_221) ;  /* 0xffffff3c00707947 */ /* 0x000fea000383ffff */
.L_x_51:
[----:B----4-:R-:W-:-:S07]  /*f030*/  MOV R0, UR5 ;  /* 0x0000000500007c02 */ /* 0x010fce0008000f00 */
.L_x_222:
[----:B-1----:R1:W2:Y:S02]  /*f040*/  SYNCS.PHASECHK.TRANS64.TRYWAIT P0, [R0+URZ], R3 ;  /* 0x00000003000075a7 */ /* 0x0022a400080011ff */
[----:B--2---:R-:W-:Y:S05]  /*f050*/  @!P0 NANOSLEEP.SYNCS 0x989680 ;  /* 0x009896800000895d */ /* 0x004fea0003900000 */
[----:B------:R-:W2:Y:S02]  /*f060*/  @!P0 SYNCS.PHASECHK.TRANS64 P0, [R0+URZ], R3 ;  /* 0x00000003000085a7 */ /* 0x000ea400080010ff */
[----:B--2---:R-:W-:Y:S05]  /*f070*/  @!P0 BRA `(.L_x_222) ;  /* 0xfffffffc00f08947 */ /* 0x004fea000383ffff */
[----:B------:R-:W-:Y:S05]  /*f080*/  BRA `(.L_x_223) ;  /* 0xffffff3c007c7947 */ /* 0x000fea000383ffff */
.L_x_52:
[----:B----4-:R-:W-:-:S07]  /*f090*/  MOV R0, UR5 ;  /* 0x0000000500007c02 */ /* 0x010fce0008000f00 */
.L_x_224:
[----:B-1----:R1:W2:Y:S02]  /*f0a0*/  SYNCS.PHASECHK.TRANS64.TRYWAIT P0, [R0+URZ], R3 ;  /* 0x00000003000075a7 */ /* 0x0022a400080011ff */
[----:B--2---:R-:W-:Y:S05]  /*f0b0*/  @!P0 NANOSLEEP.SYNCS 0x989680 ;  /* 0x009896800000895d */ /* 0x004fea0003900000 */
[----:B------:R-:W2:Y:S02]  /*f0c0*/  @!P0 SYNCS.PHASECHK.TRANS64 P0, [R0+URZ], R3 ;  /* 0x00000003000085a7 */ /* 0x000ea400080010ff */
[----:B--2---:R-:W-:Y:S05]  /*f0d0*/  @!P0 BRA `(.L_x_224) ;  /* 0xfffffffc00f08947 */ /* 0x004fea000383ffff */
[----:B------:R-:W-:Y:S05]  /*f0e0*/  BRA `(.L_x_225) ;  /* 0xffffff3c00887947 */ /* 0x000fea000383ffff */
.L_x_53:
[----:B----4-:R-:W-:-:S07]  /*f0f0*/  MOV R0, UR5 ;  /* 0x0000000500007c02 */ /* 0x010fce0008000f00 */
.L_x_226:
[----:B-1----:R1:W2:Y:S02]  /*f100*/  SYNCS.PHASECHK.TRANS64.TRYWAIT P0, [R0+URZ], R3 ;  /* 0x00000003000075a7 */ /* 0x0022a400080011ff */
[----:B--2---:R-:W-:Y:S05]  /*f110*/  @!P0 NANOSLEEP.SYNCS 0x989680 ;  /* 0x009896800000895d */ /* 0x004fea0003900000 */
[----:B------:R-:W2:Y:S02]  /*f120*/  @!P0 SYNCS.PHASECHK.TRANS64 P0, [R0+URZ], R3 ;  /* 0x00000003000085a7 */ /* 0x000ea400080010ff */
[----:B--2---:R-:W-:Y:S05]  /*f130*/  @!P0 BRA `(.L_x_226) ;  /* 0xfffffffc00f08947 */ /* 0x004fea000383ffff */
[----:B------:R-:W-:Y:S05]  /*f140*/  BRA `(.L_x_227) ;  /* 0xffffff3c00947947 */ /* 0x000fea000383ffff */
.L_x_54:
[----:B----4-:R-:W-:-:S07]  /*f150*/  MOV R0, UR5 ;  /* 0x0000000500007c02 */ /* 0x010fce0008000f00 */
.L_x_228:
[----:B-1----:R1:W2:Y:S02]  /*f160*/  SYNCS.PHASECHK.TRANS64.TRYWAIT P0, [R0+URZ], R3 ;  /* 0x00000003000075a7 */ /* 0x0022a400080011ff */
[----:B--2---:R-:W-:Y:S05]  /*f170*/  @!P0 NANOSLEEP.SYNCS 0x989680 ;  /* 0x009896800000895d */ /* 0x004fea0003900000 */
[----:B------:R-:W2:Y:S02]  /*f180*/  @!P0 SYNCS.PHASECHK.TRANS64 P0, [R0+URZ], R3 ;  /* 0x00000003000085a7 */ /* 0x000ea400080010ff */
[----:B--2---:R-:W-:Y:S05]  /*f190*/  @!P0 BRA `(.L_x_228) ;  /* 0xfffffffc00f08947 */ /* 0x004fea000383ffff */
[----:B------:R-:W-:Y:S05]  /*f1a0*/  BRA `(.L_x_229) ;  /* 0xffffff3c00a07947 */ /* 0x000fea000383ffff */
.L_x_55:
[----:B----4-:R-:W-:-:S07]  /*f1b0*/  MOV R0, UR5 ;  /* 0x0000000500007c02 */ /* 0x010fce0008000f00 */
.L_x_230:
[----:B-1----:R1:W2:Y:S02]  /*f1c0*/  SYNCS.PHASECHK.TRANS64.TRYWAIT P0, [R0+URZ], R3 ;  /* 0x00000003000075a7 */ /* 0x0022a400080011ff */
[----:B--2---:R-:W-:Y:S05]  /*f1d0*/  @!P0 NANOSLEEP.SYNCS 0x989680 ;  /* 0x009896800000895d */ /* 0x004fea0003900000 */
[----:B------:R-:W2:Y:S02]  /*f1e0*/  @!P0 SYNCS.PHASECHK.TRANS64 P0, [R0+URZ], R3 ;  /* 0x00000003000085a7 */ /* 0x000ea400080010ff */
[----:B--2---:R-:W-:Y:S05]  /*f1f0*/  @!P0 BRA `(.L_x_230) ;  /* 0xfffffffc00f08947 */ /* 0x004fea000383ffff */
[----:B------:R-:W-:Y:S05]  /*f200*/  BRA `(.L_x_231) ;  /* 0xffffff3c00ac7947 */ /* 0x000fea000383ffff */
.L_x_56:
[----:B----4-:R-:W-:-:S07]  /*f210*/  MOV R0, UR5 ;  /* 0x0000000500007c02 */ /* 0x010fce0008000f00 */
.L_x_232:
[----:B-1----:R1:W2:Y:S02]  /*f220*/  SYNCS.PHASECHK.TRANS64.TRYWAIT P0, [R0+URZ], R3 ;  /* 0x00000003000075a7 */ /* 0x0022a400080011ff */
[----:B--2---:R-:W-:Y:S05]  /*f230*/  @!P0 NANOSLEEP.SYNCS 0x989680 ;  /* 0x009896800000895d */ /* 0x004fea0003900000 */
[----:B------:R-:W2:Y:S02]  /*f240*/  @!P0 SYNCS.PHASECHK.TRANS64 P0, [R0+URZ], R3 ;  /* 0x00000003000085a7 */ /* 0x000ea400080010ff */
[----:B--2---:R-:W-:Y:S05]  /*f250*/  @!P0 BRA `(.L_x_232) ;  /* 0xfffffffc00f08947 */ /* 0x004fea000383ffff */
[----:B------:R-:W-:Y:S05]  /*f260*/  BRA `(.L_x_233) ;  /* 0xffffff3c00b87947 */ /* 0x000fea000383ffff */
.L_x_57:
[----:B----4-:R-:W-:-:S07]  /*f270*/  MOV R0, UR5 ;  /* 0x0000000500007c02 */ /* 0x010fce0008000f00 */
.L_x_234:
[----:B-1----:R1:W2:Y:S02]  /*f280*/  SYNCS.PHASECHK.TRANS64.TRYWAIT P0, [R0+URZ], R3 ;  /* 0x00000003000075a7 */ /* 0x0022a400080011ff */
[----:B--2---:R-:W-:Y:S05]  /*f290*/  @!P0 NANOSLEEP.SYNCS 0x989680 ;  /* 0x009896800000895d */ /* 0x004fea0003900000 */
[----:B------:R-:W2:Y:S02]  /*f2a0*/  @!P0 SYNCS.PHASECHK.TRANS64 P0, [R0+URZ], R3 ;  /* 0x00000003000085a7 */ /* 0x000ea400080010ff */
[----:B--2---:R-:W-:Y:S05]  /*f2b0*/  @!P0 BRA `(.L_x_234) ;  /* 0xfffffffc00f08947 */ /* 0x004fea000383ffff */
[----:B------:R-:W-:Y:S05]  /*f2c0*/  BRA `(.L_x_235) ;  /* 0xffffff3c00c47947 */ /* 0x000fea000383ffff */
.L_x_58:
[----:B----4-:R-:W-:-:S07]  /*f2d0*/  MOV R0, UR5 ;  /* 0x0000000500007c02 */ /* 0x010fce0008000f00 */
.L_x_236:
[----:B-1----:R1:W2:Y:S02]  /*f2e0*/  SYNCS.PHASECHK.TRANS64.TRYWAIT P0, [R0+URZ], R3 ;  /* 0x00000003000075a7 */ /* 0x0022a400080011ff */
[----:B--2---:R-:W-:Y:S05]  /*f2f0*/  @!P0 NANOSLEEP.SYNCS 0x989680 ;  /* 0x009896800000895d */ /* 0x004fea0003900000 */
[----:B------:R-:W2:Y:S02]  /*f300*/  @!P0 SYNCS.PHASECHK.TRANS64 P0, [R0+URZ], R3 ;  /* 0x00000003000085a7 */ /* 0x000ea400080010ff */
[----:B--2---:R-:W-:Y:S05]  /*f310*/  @!P0 BRA `(.L_x_236) ;  /* 0xfffffffc00f08947 */ /* 0x004fea000383ffff */
[----:B------:R-:W-:Y:S05]  /*f320*/  BRA `(.L_x_237) ;  /* 0xffffff3c00d07947 */ /* 0x000fea000383ffff */
.L_x_59:
[----:B----4-:R-:W-:-:S07]  /*f330*/  MOV R0, UR5 ;  /* 0x0000000500007c02 */ /* 0x010fce0008000f00 */
.L_x_238:
[----:B-1----:R1:W2:Y:S02]  /*f340*/  SYNCS.PHASECHK.TRANS64.TRYWAIT P0, [R0+URZ], R3 ;  /* 0x00000003000075a7 */ /* 0x0022a400080011ff */
[----:B--2---:R-:W-:Y:S05]  /*f350*/  @!P0 NANOSLEEP.SYNCS 0x989680 ;  /* 0x009896800000895d */ /* 0x004fea0003900000 */
[----:B------:R-:W2:Y:S02]  /*f360*/  @!P0 SYNCS.PHASECHK.TRANS64 P0, [R0+URZ], R3 ;  /* 0x00000003000085a7 */ /* 0x000ea400080010ff */
[----:B--2---:R-:W-:Y:S05]  /*f370*/  @!P0 BRA `(.L_x_238) ;  /* 0xfffffffc00f08947 */ /* 0x004fea000383ffff */
[----:B------:R-:W-:Y:S05]  /*f380*/  BRA `(.L_x_239) ;  /* 0xffffff3c00dc7947 */ /* 0x000fea000383ffff */
.L_x_60:
[----:B----4-:R-:W-:-:S07]  /*f390*/  MOV R0, UR5 ;  /* 0x0000000500007c02 */ /* 0x010fce0008000f00 */
.L_x_240:
[----:B-1----:R1:W2:Y:S02]  /*f3a0*/  SYNCS.PHASECHK.TRANS64.TRYWAIT P0, [R0+URZ], R3 ;  /* 0x00000003000075a7 */ /* 0x0022a400080011ff */
[----:B--2---:R-:W-:Y:S05]  /*f3b0*/  @!P0 NANOSLEEP.SYNCS 0x989680 ;  /* 0x009896800000895d */ /* 0x004fea0003900000 */
[----:B------:R-:W2:Y:S02]  /*f3c0*/  @!P0 SYNCS.PHASECHK.TRANS64 P0, [R0+URZ], R3 ;  /* 0x00000003000085a7 */ /* 0x000ea400080010ff */
[----:B--2---:R-:W-:Y:S05]  /*f3d0*/  @!P0 BRA `(.L_x_240) ;  /* 0xfffffffc00f08947 */ /* 0x004fea000383ffff */
[----:B------:R-:W-:Y:S05]  /*f3e0*/  BRA `(.L_x_241) ;  /* 0xffffff3c00e87947 */ /* 0x000fea000383ffff */
.L_x_61:
[----:B----4-:R-:W-:-:S07]  /*f3f0*/  MOV R0, UR5 ;  /* 0x0000000500007c02 */ /* 0x010fce0008000f00 */
.L_x_242:
[----:B-1----:R1:W2:Y:S02]  /*f400*/  SYNCS.PHASECHK.TRANS64.TRYWAIT P0, [R0+URZ], R3 ;  /* 0x00000003000075a7 */ /* 0x0022a400080011ff */
[----:B--2---:R-:W-:Y:S05]  /*f410*/  @!P0 NANOSLEEP.SYNCS 0x989680 ;  /* 0x009896800000895d */ /* 0x004fea0003900000 */
[----:B------:R-:W2:Y:S02]  /*f420*/  @!P0 SYNCS.PHASECHK.TRANS64 P0, [R0+URZ], R3 ;  /* 0x00000003000085a7 */ /* 0x000ea400080010ff */
[----:B--2---:R-:W-:Y:S05]  /*f430*/  @!P0 BRA `(.L_x_242) ;  /* 0xfffffffc00f08947 */ /* 0x004fea000383ffff */
[----:B------:R-:W-:Y:S05]  /*f440*/  BRA `(.L_x_243) ;  /* 0xffffff3c00f47947 */ /* 0x000fea000383ffff */
.L_x_62:
[----:B----4-:R-:W-:-:S07]  /*f450*/  MOV R0, UR5 ;  /* 0x0000000500007c02 */ /* 0x010fce0008000f00 */
.L_x_244:
[----:B-1----:R1:W2:Y:S02]  /*f460*/  SYNCS.PHASECHK.TRANS64.TRYWAIT P0, [R0+URZ], R3 ;  /* 0x00000003000075a7 */ /* 0x0022a400080011ff */
[----:B--2---:R-:W-:Y:S05]  /*f470*/  @!P0 NANOSLEEP.SYNCS 0x989680 ;  /* 0x009896800000895d */ /* 0x004fea0003900000 */
[----:B------:R-:W2:Y:S02]  /*f480*/  @!P0 SYNCS.PHASECHK.TRANS64 P0, [R0+URZ], R3 ;  /* 0x00000003000085a7 */ /* 0x000ea400080010ff */
[----:B--2---:R-:W-:Y:S05]  /*f490*/  @!P0 BRA `(.L_x_244) ;  /* 0xfffffffc00f08947 */ /* 0x004fea000383ffff */
[----:B------:R-:W-:Y:S05]  /*f4a0*/  BRA `(.L_x_245) ;  /* 0xffffff4000007947 */ /* 0x000fea000383ffff */
.L_x_63:
[----:B----4-:R-:W-:-:S07]  /*f4b0*/  MOV R0, UR5 ;  /* 0x0000000500007c02 */ /* 0x010fce0008000f00 */
.L_x_246:
[----:B-1----:R1:W2:Y:S02]  /*f4c0*/  SYNCS.PHASECHK.TRANS64.TRYWAIT P0, [R0+URZ], R3 ;  /* 0x00000003000075a7 */ /* 0x0022a400080011ff */
[----:B--2---:R-:W-:Y:S05]  /*f4d0*/  @!P0 NANOSLEEP.SYNCS 0x989680 ;  /* 0x009896800000895d */ /* 0x004fea0003900000 */
[----:B------:R-:W2:Y:S02]  /*f4e0*/  @!P0 SYNCS.PHASECHK.TRANS64 P0, [R0+URZ], R3 ;  /* 0x00000003000085a7 */ /* 0x000ea400080010ff */
[----:B--2---:R-:W-:Y:S05]  /*f4f0*/  @!P0 BRA `(.L_x_246) ;  /* 0xfffffffc00f08947 */ /* 0x004fea000383ffff */
[----:B------:R-:W-:Y:S05]  /*f500*/  BRA `(.L_x_247) ;  /* 0xffffff40000c7947 */ /* 0x000fea000383ffff */
.L_x_64:
[----:B----4-:R-:W-:-:S07]  /*f510*/  MOV R0, UR5 ;  /* 0x0000000500007c02 */ /* 0x010fce0008000f00 */
.L_x_248:
[----:B-1----:R1:W2:Y:S02]  /*f520*/  SYNCS.PHASECHK.TRANS64.TRYWAIT P0, [R0+URZ], R3 ;  /* 0x00000003000075a7 */ /* 0x0022a400080011ff */
[----:B--2---:R-:W-:Y:S05]  /*f530*/  @!P0 NANOSLEEP.SYNCS 0x989680 ;  /* 0x009896800000895d */ /* 0x004fea0003900000 */
[----:B------:R-:W2:Y:S02]  /*f540*/  @!P0 SYNCS.PHASECHK.TRANS64 P0, [R0+URZ], R3 ;  /* 0x00000003000085a7 */ /* 0x000ea400080010ff */
[----:B--2---:R-:W-:Y:S05]  /*f550*/  @!P0 BRA `(.L_x_248) ;  /* 0xfffffffc00f08947 */ /* 0x004fea000383ffff */
[----:B------:R-:W-:Y:S05]  /*f560*/  BRA `(.L_x_249) ;  /* 0xffffff4000187947 */ /* 0x000fea000383ffff */
.L_x_65:
[----:B----4-:R-:W-:-:S07]  /*f570*/  MOV R0, UR5 ;  /* 0x0000000500007c02 */ /* 0x010fce0008000f00 */
.L_x_250:
[----:B-1----:R1:W2:Y:S02]  /*f580*/  SYNCS.PHASECHK.TRANS64.TRYWAIT P0, [R0+URZ], R3 ;  /* 0x00000003000075a7 */ /* 0x0022a400080011ff */
[----:B--2---:R-:W-:Y:S05]  /*f590*/  @!P0 NANOSLEEP.SYNCS 0x989680 ;  /* 0x009896800000895d */ /* 0x004fea0003900000 */
[----:B------:R-:W2:Y:S02]  /*f5a0*/  @!P0 SYNCS.PHASECHK.TRANS64 P0, [R0+URZ], R3 ;  /* 0x00000003000085a7 */ /* 0x000ea400080010ff */
[----:B--2---:R-:W-:Y:S05]  /*f5b0*/  @!P0 BRA `(.L_x_250) ;  /* 0xfffffffc00f08947 */ /* 0x004fea000383ffff */
[----:B------:R-:W-:Y:S05]  /*f5c0*/  BRA `(.L_x_251) ;  /* 0xffffff4000247947 */ /* 0x000fea000383ffff */
.L_x_66:
[----:B----4-:R-:W-:-:S07]  /*f5d0*/  MOV R0, UR5 ;  /* 0x0000000500007c02 */ /* 0x010fce0008000f00 */
.L_x_252:
[----:B-1----:R1:W2:Y:S02]  /*f5e0*/  SYNCS.PHASECHK.TRANS64.TRYWAIT P0, [R0+URZ], R3 ;  /* 0x00000003000075a7 */ /* 0x0022a400080011ff */
[----:B--2---:R-:W-:Y:S05]  /*f5f0*/  @!P0 NANOSLEEP.SYNCS 0x989680 ;  /* 0x009896800000895d */ /* 0x004fea0003900000 */
[----:B------:R-:W2:Y:S02]  /*f600*/  @!P0 SYNCS.PHASECHK.TRANS64 P0, [R0+URZ], R3 ;  /* 0x00000003000085a7 */ /* 0x000ea400080010ff */
[----:B--2---:R-:W-:Y:S05]  /*f610*/  @!P0 BRA `(.L_x_252) ;  /* 0xfffffffc00f08947 */ /* 0x004fea000383ffff */
[----:B------:R-:W-:Y:S05]  /*f620*/  BRA `(.L_x_253) ;  /* 0xffffff4000307947 */ /* 0x000fea000383ffff */
.L_x_67:
[----:B----4-:R-:W-:-:S07]  /*f630*/  MOV R0, UR5 ;  /* 0x0000000500007c02 */ /* 0x010fce0008000f00 */
.L_x_254:
[----:B-1----:R1:W2:Y:S02]  /*f640*/  SYNCS.PHASECHK.TRANS64.TRYWAIT P0, [R0+URZ], R3 ;  /* 0x00000003000075a7 */ /* 0x0022a400080011ff */
[----:B--2---:R-:W-:Y:S05]  /*f650*/  @!P0 NANOSLEEP.SYNCS 0x989680 ;  /* 0x009896800000895d */ /* 0x004fea0003900000 */
[----:B------:R-:W2:Y:S02]  /*f660*/  @!P0 SYNCS.PHASECHK.TRANS64 P0, [R0+URZ], R3 ;  /* 0x00000003000085a7 */ /* 0x000ea400080010ff */
[----:B--2---:R-:W-:Y:S05]  /*f670*/  @!P0 BRA `(.L_x_254) ;  /* 0xfffffffc00f08947 */ /* 0x004fea000383ffff */
[----:B------:R-:W-:Y:S05]  /*f680*/  BRA `(.L_x_255) ;  /* 0xffffff40003c7947 */ /* 0x000fea000383ffff */
.L_x_68:
[----:B----4-:R-:W-:-:S07]  /*f690*/  MOV R0, UR5 ;  /* 0x0000000500007c02 */ /* 0x010fce0008000f00 */
.L_x_256:
[----:B-1----:R1:W2:Y:S02]  /*f6a0*/  SYNCS.PHASECHK.TRANS64.TRYWAIT P0, [R0+URZ], R3 ;  /* 0x00000003000075a7 */ /* 0x0022a400080011ff */
[----:B--2---:R-:W-:Y:S05]  /*f6b0*/  @!P0 NANOSLEEP.SYNCS 0x989680 ;  /* 0x009896800000895d */ /* 0x004fea0003900000 */
[----:B------:R-:W2:Y:S02]  /*f6c0*/  @!P0 SYNCS.PHASECHK.TRANS64 P0, [R0+URZ], R3 ;  /* 0x00000003000085a7 */ /* 0x000ea400080010ff */
[----:B--2---:R-:W-:Y:S05]  /*f6d0*/  @!P0 BRA `(.L_x_256) ;  /* 0xfffffffc00f08947 */ /* 0x004fea000383ffff */
[----:B------:R-:W-:Y:S05]  /*f6e0*/  BRA `(.L_x_257) ;  /* 0xffffff4000487947 */ /* 0x000fea000383ffff */
.L_x_69:
[----:B----4-:R-:W-:-:S07]  /*f6f0*/  MOV R0, UR5 ;  /* 0x0000000500007c02 */ /* 0x010fce0008000f00 */
.L_x_258:
[----:B-1----:R1:W2:Y:S02]  /*f700*/  SYNCS.PHASECHK.TRANS64.TRYWAIT P0, [R0+URZ], R3 ;  /* 0x00000003000075a7 */ /* 0x0022a400080011ff */
[----:B--2---:R-:W-:Y:S05]  /*f710*/  @!P0 NANOSLEEP.SYNCS 0x989680 ;  /* 0x009896800000895d */ /* 0x004fea0003900000 */
[----:B------:R-:W2:Y:S02]  /*f720*/  @!P0 SYNCS.PHASECHK.TRANS64 P0, [R0+URZ], R3 ;  /* 0x00000003000085a7 */ /* 0x000ea400080010ff */
[----:B--2---:R-:W-:Y:S05]  /*f730*/  @!P0 BRA `(.L_x_258) ;  /* 0xfffffffc00f08947 */ /* 0x004fea000383ffff */
[----:B------:R-:W-:Y:S05]  /*f740*/  BRA `(.L_x_259) ;  /* 0xffffff4000547947 */ /* 0x000fea000383ffff */
.L_x_72:
[----:B--2---:R2:W3:Y:S02]  /*f750*/  SYNCS.PHASECHK.TRANS64.TRYWAIT P0, [R0+URZ+0x200], R4 ;  /* 0x00020004000075a7 */ /* 0x0044e400080011ff */
[----:B---3--:R-:W-:Y:S05]  /*f760*/  @!P0 NANOSLEEP.SYNCS 0x989680 ;  /* 0x009896800000895d */ /* 0x008fea0003900000 */
[----:B------:R-:W3:Y:S02]  /*f770*/  @!P0 SYNCS.PHASECHK.TRANS64 P0, [R0+URZ+0x200], R4 ;  /* 0x00020004000085a7 */ /* 0x000ee400080010ff */
[----:B---3--:R-:W-:Y:S05]  /*f780*/  @!P0 BRA `(.L_x_72) ;  /* 0xfffffffc00f08947 */ /* 0x008fea000383ffff */
[----:B------:R-:W-:Y:S05]  /*f790*/  BRA `(.L_x_260) ;  /* 0xffffff4000b07947 */ /* 0x000fea000383ffff */
.L_x_73:
[----:B------:R-:W-:-:S07]  /*f7a0*/  MOV R0, UR5 ;  /* 0x0000000500007c02 */ /* 0x000fce0008000f00 */
.L_x_261:
[----:B--2---:R2:W3:Y:S02]  /*f7b0*/  SYNCS.PHASECHK.TRANS64.TRYWAIT P0, [R0+URZ+0x1d0], R5 ;  /* 0x0001d005000075a7 */ /* 0x0044e400080011ff */
[----:B---3--:R-:W-:Y:S05]  /*f7c0*/  @!P0 NANOSLEEP.SYNCS 0x989680 ;  /* 0x009896800000895d */ /* 0x008fea0003900000 */
[----:B------:R-:W3:Y:S02]  /*f7d0*/  @!P0 SYNCS.PHASECHK.TRANS64 P0, [R0+URZ+0x1d0], R5 ;  /* 0x0001d005000085a7 */ /* 0x000ee400080010ff */
[----:B---3--:R-:W-:Y:S05]  /*f7e0*/  @!P0 BRA `(.L_x_261) ;  /* 0xfffffffc00f08947 */ /* 0x008fea000383ffff */
[----:B------:R-:W-:Y:S05]  /*f7f0*/  BRA `(.L_x_262) ;  /* 0xffffff4000c07947 */ /* 0x000fea000383ffff */
.L_x_74:
[----:B--2---:R2:W3:Y:S02]  /*f800*/  SYNCS.PHASECHK.TRANS64.TRYWAIT P1, [R0+URZ+0x1c0], R4 ;  /* 0x0001c004000075a7 */ /* 0x0044e400080211ff */
[----:B---3--:R-:W-:Y:S05]  /*f810*/  @!P1 NANOSLEEP.SYNCS 0x989680 ;  /* 0x009896800000995d */ /* 0x008fea0003900000 */
[----:B------:R-:W3:Y:S02]  /*f820*/  @!P1 SYNCS.PHASECHK.TRANS64 P1, [R0+URZ+0x1c0], R4 ;  /* 0x0001c004000095a7 */ /* 0x000ee400080210ff */
[----:B---3--:R-:W-:Y:S05]  /*f830*/  @!P1 BRA `(.L_x_74) ;  /* 0xfffffffc00f09947 */ /* 0x008fea000383ffff */
[----:B------:R-:W-:Y:S05]  /*f840*/  BRA `(.L_x_263) ;  /* 0xffffff4000f07947 */ /* 0x000fea000383ffff */
.L_x_77:
[----:B------:R-:W-:-:S07]  /*f850*/  MOV R0, UR5 ;  /* 0x0000000500007c02 */ /* 0x000fce0008000f00 */
.L_x_264:
[----:B--2---:R2:W3:Y:S02]  /*f860*/  SYNCS.PHASECHK.TRANS64.TRYWAIT P0, [R0+URZ+0x1d0], R2 ;  /* 0x0001d002000075a7 */ /* 0x0044e400080011ff */
[----:B---3--:R-:W-:Y:S05]  /*f870*/  @!P0 NANOSLEEP.SYNCS 0x989680 ;  /* 0x009896800000895d */ /* 0x008fea0003900000 */
[----:B------:R-:W3:Y:S02]  /*f880*/  @!P0 SYNCS.PHASECHK.TRANS64 P0, [R0+URZ+0x1d0], R2 ;  /* 0x0001d002000085a7 */ /* 0x000ee400080010ff */
[----:B---3--:R-:W-:Y:S05]  /*f890*/  @!P0 BRA `(.L_x_264) ;  /* 0xfffffffc00f08947 */ /* 0x008fea000383ffff */
[----:B------:R-:W-:Y:S05]  /*f8a0*/  BRA `(.L_x_76) ;  /* 0xffffff4400447947 */ /* 0x000fea000383ffff */
.L_x_84:
[----:B--2---:R2:W3:Y:S02]  /*f8b0*/  SYNCS.PHASECHK.TRANS64.TRYWAIT P1, [R0+URZ+0x1c0], R2 ;  /* 0x0001c002000075a7 */ /* 0x0044e400080211ff */
[----:B---3--:R-:W-:Y:S05]  /*f8c0*/  @!P1 NANOSLEEP.SYNCS 0x989680 ;  /* 0x009896800000995d */ /* 0x008fea0003900000 */
[----:B------:R-:W3:Y:S02]  /*f8d0*/  @!P1 SYNCS.PHASECHK.TRANS64 P1, [R0+URZ+0x1c0], R2 ;  /* 0x0001c002000095a7 */ /* 0x000ee400080210ff */
[----:B---3--:R-:W-:Y:S05]  /*f8e0*/  @!P1 BRA `(.L_x_84) ;  /* 0xfffffffc00f09947 */ /* 0x008fea000383ffff */
[----:B------:R-:W-:Y:S05]  /*f8f0*/  BRA `(.L_x_265) ;  /* 0xffffff4800e07947 */ /* 0x000fea000383ffff */
.L_x_85:
[----:B------:R-:W-:-:S07]  /*f900*/  MOV R2, UR10 ;  /* 0x0000000a00027c02 */ /* 0x000fce0008000f00 */
.L_x_266:
[----:B--2---:R2:W3:Y:S02]  /*f910*/  SYNCS.PHASECHK.TRANS64.TRYWAIT P0, [R2+URZ+0x1f0], R0 ;  /* 0x0001f000020075a7 */ /* 0x0044e400080011ff */
[----:B---3--:R-:W-:Y:S05]  /*f920*/  @!P0 NANOSLEEP.SYNCS 0x989680 ;  /* 0x009896800000895d */ /* 0x008fea0003900000 */
[----:B------:R-:W3:Y:S02]  /*f930*/  @!P0 SYNCS.PHASECHK.TRANS64 P0, [R2+URZ+0x1f0], R0 ;  /* 0x0001f000020085a7 */ /* 0x000ee400080010ff */
[----:B---3--:R-:W-:Y:S05]  /*f940*/  @!P0 BRA `(.L_x_266) ;  /* 0xfffffffc00f08947 */ /* 0x008fea000383ffff */
[----:B------:R-:W-:Y:S05]  /*f950*/  BRA `(.L_x_267) ;  /* 0xffffff4c00147947 */ /* 0x000fea000383ffff */
.L_x_88:
[----:B------:R-:W-:Y:S07]  /*f960*/  MOV R0, UR8 ;  /* 0x0000000800007c02 */ /* 0x000fee0008000f00 */
.L_x_268:
[----:B--2---:R2:W3:Y:S02]  /*f970*/  SYNCS.PHASECHK.TRANS64.TRYWAIT P0, [R0+URZ], R2 ;  /* 0x00000002000075a7 */ /* 0x0044e400080011ff */
[----:B---3--:R-:W-:Y:S05]  /*f980*/  @!P0 NANOSLEEP.SYNCS 0x989680 ;  /* 0x009896800000895d */ /* 0x008fea0003900000 */
[----:B------:R-:W3:Y:S02]  /*f990*/  @!P0 SYNCS.PHASECHK.TRANS64 P0, [R0+URZ], R2 ;  /* 0x00000002000085a7 */ /* 0x000ee400080010ff */
[----:B---3--:R-:W-:Y:S05]  /*f9a0*/  @!P0 BRA `(.L_x_268) ;  /* 0xfffffffc00f08947 */ /* 0x008fea000383ffff */
[----:B------:R-:W-:Y:S05]  /*f9b0*/  BRA `(.L_x_87) ;  /* 0xffffff4c00347947 */ /* 0x000fea000383ffff */
.L_x_91:
[----:B------:R-:W-:-:S07]  /*f9c0*/  MOV R0, UR5 ;  /* 0x0000000500007c02 */ /* 0x000fce0008000f00 */
.L_x_269:
[----:B-1----:R1:W3:Y:S02]  /*f9d0*/  SYNCS.PHASECHK.TRANS64.TRYWAIT P0, [R0+URZ], R2 ;  /* 0x00000002000075a7 */ /* 0x0022e400080011ff */
[----:B---3--:R-:W-:Y:S05]  /*f9e0*/  @!P0 NANOSLEEP.SYNCS 0x989680 ;  /* 0x009896800000895d */ /* 0x008fea0003900000 */
[----:B------:R-:W3:Y:S02]  /*f9f0*/  @!P0 SYNCS.PHASECHK.TRANS64 P0, [R0+URZ], R2 ;  /* 0x00000002000085a7 */ /* 0x000ee400080010ff */
[----:B---3--:R-:W-:Y:S05]  /*fa00*/  @!P0 BRA `(.L_x_269) ;  /* 0xfffffffc00f08947 */ /* 0x008fea000383ffff */
[----:B------:R-:W-:Y:S05]  /*fa10*/  BRA `(.L_x_270) ;  /* 0xffffff4c00f07947 */ /* 0x000fea000383ffff */
.L_x_92:
[----:B------:R-:W-:-:S07]  /*fa20*/  MOV R0, UR6 ;  /* 0x0000000600007c02 */ /* 0x000fce0008000f00 */
.L_x_271:
[----:B-1----:R1:W3:Y:S02]  /*fa30*/  SYNCS.PHASECHK.TRANS64.TRYWAIT P0, [R0+URZ], R2 ;  /* 0x00000002000075a7 */ /* 0x0022e400080011ff */
[----:B---3--:R-:W-:Y:S05]  /*fa40*/  @!P0 NANOSLEEP.SYNCS 0x989680 ;  /* 0x009896800000895d */ /* 0x008fea0003900000 */
[----:B------:R-:W3:Y:S02]  /*fa50*/  @!P0 SYNCS.PHASECHK.TRANS64 P0, [R0+URZ], R2 ;  /* 0x00000002000085a7 */ /* 0x000ee400080010ff */
[----:B---3--:R-:W-:Y:S05]  /*fa60*/  @!P0 BRA `(.L_x_271) ;  /* 0xfffffffc00f08947 */ /* 0x008fea000383ffff */
[----:B------:R-:W-:Y:S05]  /*fa70*/  BRA `(.L_x_272) ;  /* 0xffffff4c00fc7947 */ /* 0x000fea000383ffff */
.L_x_97:
[----:B--2---:R2:W1:Y:S02]  /*fa80*/  SYNCS.PHASECHK.TRANS64.TRYWAIT P0, [R0+URZ+0x1c0], R2 ;  /* 0x0001c002000075a7 */ /* 0x00446400080011ff */
[----:B-1----:R-:W-:Y:S05]  /*fa90*/  @!P0 NANOSLEEP.SYNCS 0x989680 ;  /* 0x009896800000895d */ /* 0x002fea0003900000 */
[----:B------:R-:W1:Y:S02]  /*faa0*/  @!P0 SYNCS.PHASECHK.TRANS64 P0, [R0+URZ+0x1c0], R2 ;  /* 0x0001c002000085a7 */ /* 0x000e6400080010ff */
[----:B-1----:R-:W-:Y:S05]  /*fab0*/  @!P0 BRA `(.L_x_97) ;  /* 0xfffffffc00f08947 */ /* 0x002fea000383ffff */
[----:B------:R-:W-:Y:S05]  /*fac0*/  BRA `(.L_x_273) ;  /* 0xffffff5400007947 */ /* 0x000fea000383ffff */
.L_x_100:
[----:B------:R-:W-:Y:S07]  /*fad0*/  MOV R0, UR6 ;  /* 0x0000000600007c02 */ /* 0x000fee0008000f00 */
.L_x_274:
[----:B-1----:R1:W2:Y:S02]  /*fae0*/  SYNCS.PHASECHK.TRANS64.TRYWAIT P0, [R0+URZ+0x1b8], R2 ;  /* 0x0001b802000075a7 */ /* 0x0022a400080011ff */
[----:B--2---:R-:W-:Y:S05]  /*faf0*/  @!P0 NANOSLEEP.SYNCS 0x989680 ;  /* 0x009896800000895d */ /* 0x004fea0003900000 */
[----:B------:R-:W2:Y:S02]  /*fb00*/  @!P0 SYNCS.PHASECHK.TRANS64 P0, [R0+URZ+0x1b8], R2 ;  /* 0x0001b802000085a7 */ /* 0x000ea400080010ff */
[----:B--2---:R-:W-:Y:S05]  /*fb10*/  @!P0 BRA `(.L_x_274) ;  /* 0xfffffffc00f08947 */ /* 0x004fea000383ffff */
[----:B------:R-:W-:Y:S05]  /*fb20*/  BRA `(.L_x_99) ;  /* 0xffffff5400f87947 */ /* 0x000fea000383ffff */
.L_x_103:
[----:B------:R-:W-:Y:S07]  /*fb30*/  MOV R0, UR6 ;  /* 0x0000000600007c02 */ /* 0x000fee0008000f00 */
.L_x_275:
[----:B-1----:R1:W2:Y:S02]  /*fb40*/  SYNCS.PHASECHK.TRANS64.TRYWAIT P0, [R0+URZ+0x190], R24 ;  /* 0x00019018000075a7 */ /* 0x0022a400080011ff */
[----:B--2---:R-:W-:Y:S05]  /*fb50*/  @!P0 NANOSLEEP.SYNCS 0x989680 ;  /* 0x009896800000895d */ /* 0x004fea0003900000 */
[----:B------:R-:W2:Y:S02]  /*fb60*/  @!P0 SYNCS.PHASECHK.TRANS64 P0, [R0+URZ+0x190], R24 ;  /* 0x00019018000085a7 */ /* 0x000ea400080010ff */
[----:B--2---:R-:W-:Y:S05]  /*fb70*/  @!P0 BRA `(.L_x_275) ;  /* 0xfffffffc00f08947 */ /* 0x004fea000383ffff */
[----:B------:R-:W-:Y:S05]  /*fb80*/  BRA `(.L_x_276) ;  /* 0xffffff5800547947 */ /* 0x000fea000383ffff */
.L_x_104:
[----:B------:R-:W-:Y:S07]  /*fb90*/  MOV R0, UR6 ;  /* 0x0000000600007c02 */ /* 0x000fee0008000f00 */
.L_x_277:
[----:B-1----:R1:W2:Y:S02]  /*fba0*/  SYNCS.PHASECHK.TRANS64.TRYWAIT P0, [R0+URZ+0x198], R24 ;  /* 0x00019818000075a7 */ /* 0x0022a400080011ff */
[----:B--2---:R-:W-:Y:S05]  /*fbb0*/  @!P0 NANOSLEEP.SYNCS 0x989680 ;  /* 0x009896800000895d */ /* 0x004fea0003900000 */
[----:B------:R-:W2:Y:S02]  /*fbc0*/  @!P0 SYNCS.PHASECHK.TRANS64 P0, [R0+URZ+0x198], R24 ;  /* 0x00019818000085a7 */ /* 0x000ea400080010ff */
[----:B--2---:R-:W-:Y:S05]  /*fbd0*/  @!P0 BRA `(.L_x_277) ;  /* 0xfffffffc00f08947 */ /* 0x004fea000383ffff */
[----:B------:R-:W-:Y:S05]  /*fbe0*/  BRA `(.L_x_278) ;  /* 0xffffff5800ac7947 */ /* 0x000fea000383ffff */
.L_x_105:
[----:B------:R-:W-:Y:S07]  /*fbf0*/  MOV R0, UR6 ;  /* 0x0000000600007c02 */ /* 0x000fee0008000f00 */
.L_x_279:
[----:B-1----:R1:W2:Y:S02]  /*fc00*/  SYNCS.PHASECHK.TRANS64.TRYWAIT P0, [R0+URZ+0x1a0], R24 ;  /* 0x0001a018000075a7 */ /* 0x0022a400080011ff */
[----:B--2---:R-:W-:Y:S05]  /*fc10*/  @!P0 NANOSLEEP.SYNCS 0x989680 ;  /* 0x009896800000895d */ /* 0x004fea0003900000 */
[----:B------:R-:W2:Y:S02]  /*fc20*/  @!P0 SYNCS.PHASECHK.TRANS64 P0, [R0+URZ+0x1a0], R24 ;  /* 0x0001a018000085a7 */ /* 0x000ea400080010ff */
[----:B--2---:R-:W-:Y:S05]  /*fc30*/  @!P0 BRA `(.L_x_279) ;  /* 0xfffffffc00f08947 */ /* 0x004fea000383ffff */
[----:B------:R-:W-:Y:S05]  /*fc40*/  BRA `(.L_x_280) ;  /* 0xffffff5c000c7947 */ /* 0x000fea000383ffff */
.L_x_106:
[----:B------:R-:W-:Y:S07]  /*fc50*/  MOV R0, UR6 ;  /* 0x0000000600007c02 */ /* 0x000fee0008000f00 */
.L_x_281:
[----:B-1----:R1:W2:Y:S02]  /*fc60*/  SYNCS.PHASECHK.TRANS64.TRYWAIT P0, [R0+URZ+0x1a8], R24 ;  /* 0x0001a818000075a7 */ /* 0x0022a400080011ff */
[----:B--2---:R-:W-:Y:S05]  /*fc70*/  @!P0 NANOSLEEP.SYNCS 0x989680 ;  /* 0x009896800000895d */ /* 0x004fea0003900000 */
[----:B------:R-:W2:Y:S02]  /*fc80*/  @!P0 SYNCS.PHASECHK.TRANS64 P0, [R0+URZ+0x1a8], R24 ;  /* 0x0001a818000085a7 */ /* 0x000ea400080010ff */
[----:B--2---:R-:W-:Y:S05]  /*fc90*/  @!P0 BRA `(.L_x_281) ;  /* 0xfffffffc00f08947 */ /* 0x004fea000383ffff */
[----:B------:R-:W-:Y:S05]  /*fca0*/  BRA `(.L_x_282) ;  /* 0xffffff5c00687947 */ /* 0x000fea000383ffff */
.L_x_107:
[----:B------:R-:W-:Y:S07]  /*fcb0*/  MOV R0, UR6 ;  /* 0x0000000600007c02 */ /* 0x000fee0008000f00 */
.L_x_283:
[----:B-1----:R1:W2:Y:S02]  /*fcc0*/  SYNCS.PHASECHK.TRANS64.TRYWAIT P0, [R0+URZ+0x190], R30 ;  /* 0x0001901e000075a7 */ /* 0x0022a400080011ff */
[----:B--2---:R-:W-:Y:S05]  /*fcd0*/  @!P0 NANOSLEEP.SYNCS 0x989680 ;  /* 0x009896800000895d */ /* 0x004fea0003900000 */
[----:B------:R-:W2:Y:S02]  /*fce0*/  @!P0 SYNCS.PHASECHK.TRANS64 P0, [R0+URZ+0x190], R30 ;  /* 0x0001901e000085a7 */ /* 0x000ea400080010ff */
[----:B--2---:R-:W-:Y:S05]  /*fcf0*/  @!P0 BRA `(.L_x_283) ;  /* 0xfffffffc00f08947 */ /* 0x004fea000383ffff */
[----:B------:R-:W-:Y:S05]  /*fd00*/  BRA `(.L_x_284) ;  /* 0xffffff5c00cc7947 */ /* 0x000fea000383ffff */
.L_x_108:
[----:B------:R-:W-:Y:S07]  /*fd10*/  MOV R0, UR6 ;  /* 0x0000000600007c02 */ /* 0x000fee0008000f00 */
.L_x_285:
[----:B-1----:R1:W2:Y:S02]  /*fd20*/  SYNCS.PHASECHK.TRANS64.TRYWAIT P0, [R0+URZ+0x198], R30 ;  /* 0x0001981e000075a7 */ /* 0x0022a400080011ff */
[----:B--2---:R-:W-:Y:S05]  /*fd30*/  @!P0 NANOSLEEP.SYNCS 0x989680 ;  /* 0x009896800000895d */ /* 0x004fea0003900000 */
[----:B------:R-:W2:Y:S02]  /*fd40*/  @!P0 SYNCS.PHASECHK.TRANS64 P0, [R0+URZ+0x198], R30 ;  /* 0x0001981e000085a7 */ /* 0x000ea400080010ff */
[----:B--2---:R-:W-:Y:S05]  /*fd50*/  @!P0 BRA `(.L_x_285) ;  /* 0xfffffffc00f08947 */ /* 0x004fea000383ffff */
[----:B------:R-:W-:Y:S05]  /*fd60*/  BRA `(.L_x_286) ;  /* 0xffffff60002c7947 */ /* 0x000fea000383ffff */
.L_x_109:
[----:B------:R-:W-:Y:S07]  /*fd70*/  MOV R0, UR6 ;  /* 0x0000000600007c02 */ /* 0x000fee0008000f00 */
.L_x_287:
[----:B-1----:R1:W2:Y:S02]  /*fd80*/  SYNCS.PHASECHK.TRANS64.TRYWAIT P0, [R0+URZ+0x1a0], R30 ;  /* 0x0001a01e000075a7 */ /* 0x0022a400080011ff */
[----:B--2---:R-:W-:Y:S05]  /*fd90*/  @!P0 NANOSLEEP.SYNCS 0x989680 ;  /* 0x009896800000895d */ /* 0x004fea0003900000 */
[----:B------:R-:W2:Y:S02]  /*fda0*/  @!P0 SYNCS.PHASECHK.TRANS64 P0, [R0+URZ+0x1a0], R30 ;  /* 0x0001a01e000085a7 */ /* 0x000ea400080010ff */
[----:B--2---:R-:W-:Y:S05]  /*fdb0*/  @!P0 BRA `(.L_x_287) ;  /* 0xfffffffc00f08947 */ /* 0x004fea000383ffff */
[----:B------:R-:W-:Y:S05]  /*fdc0*/  BRA `(.L_x_288) ;  /* 0xffffff6000887947 */ /* 0x000fea000383ffff */
.L_x_110:
[----:B------:R-:W-:Y:S07]  /*fdd0*/  MOV R0, UR6 ;  /* 0x0000000600007c02 */ /* 0x000fee0008000f00 */
.L_x_289:
[----:B-1----:R1:W2:Y:S02]  /*fde0*/  SYNCS.PHASECHK.TRANS64.TRYWAIT P0, [R0+URZ+0x1a8], R30 ;  /* 0x0001a81e000075a7 */ /* 0x0022a400080011ff */
[----:B--2---:R-:W-:Y:S05]  /*fdf0*/  @!P0 NANOSLEEP.SYNCS 0x989680 ;  /* 0x009896800000895d */ /* 0x004fea0003900000 */
[----:B------:R-:W2:Y:S02]  /*fe00*/  @!P0 SYNCS.PHASECHK.TRANS64 P0, [R0+URZ+0x1a8], R30 ;  /* 0x0001a81e000085a7 */ /* 0x000ea400080010ff */
[----:B--2---:R-:W-:Y:S05]  /*fe10*/  @!P0 BRA `(.L_x_289) ;  /* 0xfffffffc00f08947 */ /* 0x004fea000383ffff */
[----:B------:R-:W-:Y:S05]  /*fe20*/  BRA `(.L_x_290) ;  /* 0xffffff6400287947 */ /* 0x000fea000383ffff */
.L_x_112:
[----:B------:R-:W-:-:S07]  /*fe30*/  MOV R0, UR6 ;  /* 0x0000000600007c02 */ /* 0x000fce0008000f00 */
.L_x_291:
[----:B-1----:R1:W3:Y:S02]  /*fe40*/  SYNCS.PHASECHK.TRANS64.TRYWAIT P0, [R0+URZ+0x190], R24 ;  /* 0x00019018000075a7 */ /* 0x0022e400080011ff */
[----:B---3--:R-:W-:Y:S05]  /*fe50*/  @!P0 NANOSLEEP.SYNCS 0x989680 ;  /* 0x009896800000895d */ /* 0x008fea0003900000 */
[----:B------:R-:W3:Y:S02]  /*fe60*/  @!P0 SYNCS.PHASECHK.TRANS64 P0, [R0+URZ+0x190], R24 ;  /* 0x00019018000085a7 */ /* 0x000ee400080010ff */
[----:B---3--:R-:W-:Y:S05]  /*fe70*/  @!P0 BRA `(.L_x_291) ;  /* 0xfffffffc00f08947 */ /* 0x008fea000383ffff */
[----:B------:R-:W-:Y:S05]  /*fe80*/  BRA `(.L_x_292) ;  /* 0xffffff6400ac7947 */ /* 0x000fea000383ffff */
.L_x_113:
[----:B-1----:R-:W-:-:S07]  /*fe90*/  MOV R0, UR6 ;  /* 0x0000000600007c02 */ /* 0x002fce0008000f00 */
.L_x_293:
[----:B-1----:R1:W3:Y:S02]  /*fea0*/  SYNCS.PHASECHK.TRANS64.TRYWAIT P0, [R0+URZ+0x198], R24 ;  /* 0x00019818000075a7 */ /* 0x0022e400080011ff */
[----:B---3--:R-:W-:Y:S05]  /*feb0*/  @!P0 NANOSLEEP.SYNCS 0x989680 ;  /* 0x009896800000895d */ /* 0x008fea0003900000 */
[----:B------:R-:W3:Y:S02]  /*fec0*/  @!P0 SYNCS.PHASECHK.TRANS64 P0, [R0+URZ+0x198], R24 ;  /* 0x00019818000085a7 */ /* 0x000ee400080010ff */
[----:B---3--:R-:W-:Y:S05]  /*fed0*/  @!P0 BRA `(.L_x_293) ;  /* 0xfffffffc00f08947 */ /* 0x008fea000383ffff */
[----:B------:R-:W-:Y:S05]  /*fee0*/  BRA `(.L_x_294) ;  /* 0xffffff64009c7947 */ /* 0x000fea000383ffff */
.L_x_114:
[----:B------:R-:W-:-:S07]  /*fef0*/  MOV R2, UR6 ;  /* 0x0000000600027c02 */ /* 0x000fce0008000f00 */
.L_x_295:
[----:B-1----:R1:W3:Y:S02]  /*ff00*/  SYNCS.PHASECHK.TRANS64.TRYWAIT P0, [R2+URZ+0x1a0], R24 ;  /* 0x0001a018020075a7 */ /* 0x0022e400080011ff */
[----:B---3--:R-:W-:Y:S05]  /*ff10*/  @!P0 NANOSLEEP.SYNCS 0x989680 ;  /* 0x009896800000895d */ /* 0x008fea0003900000 */
[----:B------:R-:W3:Y:S02]  /*ff20*/  @!P0 SYNCS.PHASECHK.TRANS64 P0, [R2+URZ+0x1a0], R24 ;  /* 0x0001a018020085a7 */ /* 0x000ee400080010ff */
[----:B---3--:R-:W-:Y:S05]  /*ff30*/  @!P0 BRA `(.L_x_295) ;  /* 0xfffffffc00f08947 */ /* 0x008fea000383ffff */
[----:B------:R-:W-:Y:S05]  /*ff40*/  BRA `(.L_x_296) ;  /* 0xffffff6400907947 */ /* 0x000fea000383ffff */
.L_x_116:
[----:B--2---:R2:W4:Y:S02]  /*ff50*/  SYNCS.PHASECHK.TRANS64.TRYWAIT P0, [R0+URZ+0x1c0], R2 ;  /* 0x0001c002000075a7 */ /* 0x00452400080011ff */
[----:B----4-:R-:W-:Y:S05]  /*ff60*/  @!P0 NANOSLEEP.SYNCS 0x989680 ;  /* 0x009896800000895d */ /* 0x010fea0003900000 */
[----:B------:R-:W4:Y:S02]  /*ff70*/  @!P0 SYNCS.PHASECHK.TRANS64 P0, [R0+URZ+0x1c0], R2 ;  /* 0x0001c002000085a7 */ /* 0x000f2400080010ff */
[----:B----4-:R-:W-:Y:S05]  /*ff80*/  @!P0 BRA `(.L_x_116) ;  /* 0xfffffffc00f08947 */ /* 0x010fea000383ffff */
[----:B------:R-:W-:Y:S05]  /*ff90*/  BRA `(.L_x_297) ;  /* 0xffffff6800507947 */ /* 0x000fea000383ffff */
.L_x_127:
[----:B-1----:R-:W-:Y:S04]  /*ffa0*/  MOV R4, UR45 ;  /* 0x0000002d00047c02 */ /* 0x002fe80008000f00 */
[----:B------:R1:W2:Y:S03]  /*ffb0*/  SYNCS.PHASECHK.TRANS64.TRYWAIT P1, [R4+URZ+0x170], R5 ;  /* 0x00017005040075a7 */ /* 0x0002a600080211ff */
[----:B--2---:R-:W-:Y:S05]  /*ffc0*/  @!P1 NANOSLEEP.SYNCS 0x989680 ;  /* 0x009896800000995d */ /* 0x004fea0003900000 */
[----:B------:R-:W2:Y:S02]  /*ffd0*/  @!P1 SYNCS.PHASECHK.TRANS64 P1, [R4+URZ+0x170], R5 ;  /* 0x00017005040095a7 */ /* 0x000ea400080210ff */
[----:B--2---:R-:W-:Y:S05]  /*ffe0*/  @!P1 BRA `(.L_x_127) ;  /* 0xfffffffc00ec9947 */ /* 0x004fea000383ffff */
[----:B------:R-:W-:Y:S05]  /*fff0*/  BRA `(.L_x_126) ;  /* 0xffffff74006c7947 */ /* 0x000fea000383ffff */
.L_x_129:
[----:B------:R1:W1:Y:S02]  /*10000*/  SYNCS.PHASECHK.TRANS64.TRYWAIT P0, [R58+URZ+0x1e0], R3 ;  /* 0x0001e0033a0075a7 */ /* 0x00026400080011ff */
[----:B-1----:R-:W-:Y:S05]  /*10010*/  @!P0 NANOSLEEP.SYNCS 0x989680 ;  /* 0x009896800000895d */ /* 0x002fea0003900000 */
[----:B------:R-:W1:Y:S02]  /*10020*/  @!P0 SYNCS.PHASECHK.TRANS64 P0, [R58+URZ+0x1e0], R3 ;  /* 0x0001e0033a0085a7 */ /* 0x000e6400080010ff */
[----:B-1----:R-:W-:Y:S05]  /*10030*/  @!P0 BRA `(.L_x_129) ;  /* 0xfffffffc00f08947 */ /* 0x002fea000383ffff */
[----:B------:R-:W-:Y:S05]  /*10040*/  BRA `(.L_x_128) ;  /* 0xffffff7400907947 */ /* 0x000fea000383ffff */
.L_x_140:
[----:B-1----:R1:W3:Y:S02]  /*10050*/  SYNCS.PHASECHK.TRANS64.TRYWAIT P0, [R2+URZ+0x170], R0 ;  /* 0x00017000020075a7 */ /* 0x0022e400080011ff */
[----:B---3--:R-:W-:Y:S05]  /*10060*/  @!P0 NANOSLEEP.SYNCS 0x989680 ;  /* 0x009896800000895d */ /* 0x008fea0003900000 */
[----:B------:R-:W3:Y:S02]  /*10070*/  @!P0 SYNCS.PHASECHK.TRANS64 P0, [R2+URZ+0x170], R0 ;  /* 0x00017000020085a7 */ /* 0x000ee400080010ff */
[----:B---3--:R-:W-:Y:S05]  /*10080*/  @!P0 BRA `(.L_x_140) ;  /* 0xfffffffc00f08947 */ /* 0x008fea000383ffff */
[----:B------:R-:W-:Y:S05]  /*10090*/  BRA `(.L_x_139) ;  /* 0xffffff84002c7947 */ /* 0x000fea000383ffff */
.L_x_150:
[----:B-1----:R1:W3:Y:S02]  /*100a0*/  SYNCS.PHASECHK.TRANS64.TRYWAIT P0, [R0+URZ+0x170], R20 ;  /* 0x00017014000075a7 */ /* 0x0022e400080011ff */
[----:B---3--:R-:W-:Y:S05]  /*100b0*/  @!P0 NANOSLEEP.SYNCS 0x989680 ;  /* 0x009896800000895d */ /* 0x008fea0003900000 */
[----:B------:R-:W3:Y:S02]  /*100c0*/  @!P0 SYNCS.PHASECHK.TRANS64 P0, [R0+URZ+0x170], R20 ;  /* 0x00017014000085a7 */ /* 0x000ee400080010ff */
[----:B---3--:R-:W-:Y:S05]  /*100d0*/  @!P0 BRA `(.L_x_150) ;  /* 0xfffffffc00f08947 */ /* 0x008fea000383ffff */
[----:B------:R-:W-:Y:S05]  /*100e0*/  BRA `(.L_x_149) ;  /* 0xffffff9000c47947 */ /* 0x000fea000383ffff */
.L_x_160:
[----:B-1----:R1:W3:Y:S02]  /*100f0*/  SYNCS.PHASECHK.TRANS64.TRYWAIT P0, [R0+URZ+0x170], R20 ;  /* 0x00017014000075a7 */ /* 0x0022e400080011ff */
[----:B---3--:R-:W-:Y:S05]  /*10100*/  @!P0 NANOSLEEP.SYNCS 0x989680 ;  /* 0x009896800000895d */ /* 0x008fea0003900000 */
[----:B------:R-:W3:Y:S02]  /*10110*/  @!P0 SYNCS.PHASECHK.TRANS64 P0, [R0+URZ+0x170], R20 ;  /* 0x00017014000085a7 */ /* 0x000ee400080010ff */
[----:B---3--:R-:W-:Y:S05]  /*10120*/  @!P0 BRA `(.L_x_160) ;  /* 0xfffffffc00f08947 */ /* 0x008fea000383ffff */
[----:B------:R-:W-:Y:S05]  /*10130*/  BRA `(.L_x_159) ;  /* 0xffffffa000407947 */ /* 0x000fea000383ffff */
.L_x_170:
[----:B-1----:R1:W3:Y:S02]  /*10140*/  SYNCS.PHASECHK.TRANS64.TRYWAIT P0, [R0+URZ+0x170], R20 ;  /* 0x00017014000075a7 */ /* 0x0022e400080011ff */
[----:B---3--:R-:W-:Y:S05]  /*10150*/  @!P0 NANOSLEEP.SYNCS 0x989680 ;  /* 0x009896800000895d */ /* 0x008fea0003900000 */
[----:B------:R-:W3:Y:S02]  /*10160*/  @!P0 SYNCS.PHASECHK.TRANS64 P0, [R0+URZ+0x170], R20 ;  /* 0x00017014000085a7 */ /* 0x000ee400080010ff */
[----:B---3--:R-:W-:Y:S05]  /*10170*/  @!P0 BRA `(.L_x_170) ;  /* 0xfffffffc00f08947 */ /* 0x008fea000383ffff */
[----:B------:R-:W-:Y:S05]  /*10180*/  BRA `(.L_x_169) ;  /* 0xffffffac00e47947 */ /* 0x000fea000383ffff */
.L_x_180:
[----:B-1----:R1:W2:Y:S02]  /*10190*/  SYNCS.PHASECHK.TRANS64.TRYWAIT P0, [R0+URZ+0x170], R20 ;  /* 0x00017014000075a7 */ /* 0x0022a400080011ff */
[----:B--2---:R-:W-:Y:S05]  /*101a0*/  @!P0 NANOSLEEP.SYNCS 0x989680 ;  /* 0x009896800000895d */ /* 0x004fea0003900000 */
[----:B------:R-:W2:Y:S02]  /*101b0*/  @!P0 SYNCS.PHASECHK.TRANS64 P0, [R0+URZ+0x170], R20 ;  /* 0x00017014000085a7 */ /* 0x000ea400080010ff */
[----:B--2---:R-:W-:Y:S05]  /*101c0*/  @!P0 BRA `(.L_x_180) ;  /* 0xfffffffc00f08947 */ /* 0x004fea000383ffff */
[----:B------:R-:W-:Y:S05]  /*101d0*/  BRA `(.L_x_179) ;  /* 0xffffffbc00787947 */ /* 0x000fea000383ffff */
.L_x_190:
[----:B-1----:R1:W2:Y:S02]  /*101e0*/  SYNCS.PHASECHK.TRANS64.TRYWAIT P0, [R0+URZ+0x170], R20 ;  /* 0x00017014000075a7 */ /* 0x0022a400080011ff */
[----:B--2---:R-:W-:Y:S05]  /*101f0*/  @!P0 NANOSLEEP.SYNCS 0x989680 ;  /* 0x009896800000895d */ /* 0x004fea0003900000 */
[----:B------:R-:W2:Y:S02]  /*10200*/  @!P0 SYNCS.PHASECHK.TRANS64 P0, [R0+URZ+0x170], R20 ;  /* 0x00017014000085a7 */ /* 0x000ea400080010ff */
[----:B--2---:R-:W-:Y:S05]  /*10210*/  @!P0 BRA `(.L_x_190) ;  /* 0xfffffffc00f08947 */ /* 0x004fea000383ffff */
[----:B------:R-:W-:Y:S05]  /*10220*/  BRA `(.L_x_189) ;  /* 0xffffffcc00207947 */ /* 0x000fea000383ffff */
.L_x_200:
[----:B--2---:R2:W3:Y:S02]  /*10230*/  SYNCS.PHASECHK.TRANS64.TRYWAIT P0, [R0+URZ+0x170], R106 ;  /* 0x0001706a000075a7 */ /* 0x0044e400080011ff */
[----:B---3--:R-:W-:Y:S05]  /*10240*/  @!P0 NANOSLEEP.SYNCS 0x989680 ;  /* 0x009896800000895d */ /* 0x008fea0003900000 */
[----:B------:R-:W3:Y:S02]  /*10250*/  @!P0 SYNCS.PHASECHK.TRANS64 P0, [R0+URZ+0x170], R106 ;  /* 0x0001706a000085a7 */ /* 0x000ee400080010ff */
[----:B---3--:R-:W-:Y:S05]  /*10260*/  @!P0 BRA `(.L_x_200) ;  /* 0xfffffffc00f08947 */ /* 0x008fea000383ffff */
[----:B------:R-:W-:Y:S05]  /*10270*/  BRA `(.L_x_199) ;  /* 0xffffffd800ac7947 */ /* 0x000fea000383ffff */
        .weak           $__internal_0_$__cuda_sm10x_tcgen05_guardrail_trap_col_being_dealloced_not_returned_by_alloc
        .type           $__internal_0_$__cuda_sm10x_tcgen05_guardrail_trap_col_being_dealloced_not_returned_by_alloc,@function
        .size           $__internal_0_$__cuda_sm10x_tcgen05_guardrail_trap_col_being_dealloced_not_returned_by_alloc,($__internal_1_$__cuda_sm10x_tcgen05_guardrail_trap_phase_invalid_during_alloc - $__internal_0_$__cuda_sm10x_tcgen05_guardrail_trap_col_being_dealloced_not_returned_by_alloc)
$__internal_0_$__cuda_sm10x_tcgen05_guardrail_trap_col_being_dealloced_not_returned_by_alloc:
[----:B------:R-:W-:Y:S05]  /*10280*/  BPT.TRAP 0x1 ;  /* 0x000000040000795c */ /* 0x000fea0000300000 */
[----:B------:R-:W-:-:S04]  /*10290*/  HFMA2 R3, -RZ, RZ, 0, 0 ;  /* 0x00000000ff037431 */ /* 0x000fc800000001ff */
[----:B------:R-:W-:Y:S05]  /*102a0*/  RET.REL.NODEC R2 `(_ZN7cutlass13device_kernelINS_4gemm6kernel13GemmUniversalIN4cute5tupleIJiiiiEEENS1_10collective13CollectiveMmaINS1_46MainloopSm100TmaUmmaWarpSpecializedBlockScaledILi23ELi2ELi2ENS5_IJNS4_1CILi8EEENSA_ILi1EEESC_EEEEENS5_IJNSA_ILi128EEESF_NSA_ILi64EEEEEENS5_IJNS_12float_e2m1_tENS_13float_ue4m3_tEEEENS5_IJNS5_IJlSC_lEEENS4_6LayoutINS5_IJNS5_IJNS5_IJNSA_ILi32EEENSA_ILi4EEEEEEiEEENS5_IJNS5_IJNSA_ILi16EEESO_EEEiEEENS5_IJSC_iEEEEEENS5_IJST_NS5_IJNS5_IJNSA_ILi0EEESC_EEENSA_ILi512EEEEEENS5_IJSW_iEEEEEEEEEEESK_S13_NS4_8TiledMMAINS4_8MMA_AtomIJNS4_17SM100_MMA_MXF4_SSISI_SI_fSJ_Li128ELi128ELi16ELNS4_4UMMA5MajorE0ELS18_0ELNS17_7ScaleInE0ELS19_0EEEEEENSM_INS5_IJSC_SC_SC_EEENS5_IJSW_SW_SW_EEEEENS5_IJNS4_10UnderscoreES1F_S1F_EEEEENS5_IJNS4_13SM90_TMA_LOADES1I_EEENS5_IJNS4_14ComposedLayoutINS4_7SwizzleILi1ELi4ELi3EEENS4_18smem_ptr_flag_bitsILi4EEENSM_INS5_IJSB_SG_EEENS5_IJSG_SC_EEEEEEENSM_INS5_IJNS5_IJNS5_IJSP_SC_EEESS_EEESC_NS5_IJSC_SC_EEEEEENS5_IJNS5_IJNS5_IJSS_SY_EEESX_EEESW_NS5_IJSO_SY_EEEEEEEEEEEvNS4_8identityENS5_IJNS4_23SM90_TMA_LOAD_MULTICASTES24_EEES22_vS23_EENS_8epilogue10collective18CollectiveEpilogueINS27_23Sm100TmaWarpSpecializedILi4ELi2ELi16ELb1ELb0EEEJNS5_IJSG_SF_SG_EEENS5_IJNSM_ISG_SC_EENSM_INS5_IJSR_NSA_ILi2EEEEEENS5_IJSC_SG_EEEEEEEENS_10bfloat16_tESL_S2J_SL_NS27_6fusion15FusionCallbacksIS2B_NS2K_17LinearCombinationIS2J_fS2J_fLNS_15FloatRoundStyleE2EEES2C_S2I_JEEENS4_5SM1004TMEM4LOAD26SM100_TMEM_LOAD_32dp32b16xES1I_NS1K_IS1M_NS1N_ILi16EEENSM_INS5_IJSB_SR_EEENS5_IJSR_SC_EEEEEEENS4_39AutoVectorizingCopyWithAssumedAlignmentILi128EEENS4_14SM90_TMA_STOREES2Y_S30_S30_EEEvvEEEEvNT_6ParamsE) ;  /* 0xfffffefc02547950 */ /* 0x000fea0003c3ffff */
        .weak           $__internal_1_$__cuda_sm10x_tcgen05_guardrail_trap_phase_invalid_during_alloc
        .type           $__internal_1_$__cuda_sm10x_tcgen05_guardrail_trap_phase_invalid_during_alloc,@function
        .size           $__internal_1_$__cuda_sm10x_tcgen05_guardrail_trap_phase_invalid_during_alloc,($__internal_2_$__cuda_sm10x_tcgen05_guardrail_trap_unallocated_columns_being_dealloced - $__internal_1_$__cuda_sm10x_tcgen05_guardrail_trap_phase_invalid_during_alloc)
$__internal_1_$__cuda_sm10x_tcgen05_guardrail_trap_phase_invalid_during_alloc:
[----:B------:R-:W-:Y:S05]  /*102b0*/  BPT.TRAP 0x1 ;  /* 0x000000040000795c */ /* 0x000fea0000300000 */
[----:B------:R-:W-:-:S04]  /*102c0*/  MOV R3, 0x0 ;  /* 0x0000000000037802 */ /* 0x000fc80000000f00 */
[----:B------:R-:W-:Y:S05]  /*102d0*/  RET.REL.NODEC R2 `(_ZN7cutlass13device_kernelINS_4gemm6kernel13GemmUniversalIN4cute5tupleIJiiiiEEENS1_10collective13CollectiveMmaINS1_46MainloopSm100TmaUmmaWarpSpecializedBlockScaledILi23ELi2ELi2ENS5_IJNS4_1CILi8EEENSA_ILi1EEESC_EEEEENS5_IJNSA_ILi128EEESF_NSA_ILi64EEEEEENS5_IJNS_12float_e2m1_tENS_13float_ue4m3_tEEEENS5_IJNS5_IJlSC_lEEENS4_6LayoutINS5_IJNS5_IJNS5_IJNSA_ILi32EEENSA_ILi4EEEEEEiEEENS5_IJNS5_IJNSA_ILi16EEESO_EEEiEEENS5_IJSC_iEEEEEENS5_IJST_NS5_IJNS5_IJNSA_ILi0EEESC_EEENSA_ILi512EEEEEENS5_IJSW_iEEEEEEEEEEESK_S13_NS4_8TiledMMAINS4_8MMA_AtomIJNS4_17SM100_MMA_MXF4_SSISI_SI_fSJ_Li128ELi128ELi16ELNS4_4UMMA5MajorE0ELS18_0ELNS17_7ScaleInE0ELS19_0EEEEEENSM_INS5_IJSC_SC_SC_EEENS5_IJSW_SW_SW_EEEEENS5_IJNS4_10UnderscoreES1F_S1F_EEEEENS5_IJNS4_13SM90_TMA_LOADES1I_EEENS5_IJNS4_14ComposedLayoutINS4_7SwizzleILi1ELi4ELi3EEENS4_18smem_ptr_flag_bitsILi4EEENSM_INS5_IJSB_SG_EEENS5_IJSG_SC_EEEEEEENSM_INS5_IJNS5_IJNS5_IJSP_SC_EEESS_EEESC_NS5_IJSC_SC_EEEEEENS5_IJNS5_IJNS5_IJSS_SY_EEESX_EEESW_NS5_IJSO_SY_EEEEEEEEEEEvNS4_8identityENS5_IJNS4_23SM90_TMA_LOAD_MULTICASTES24_EEES22_vS23_EENS_8epilogue10collective18CollectiveEpilogueINS27_23Sm100TmaWarpSpecializedILi4ELi2ELi16ELb1ELb0EEEJNS5_IJSG_SF_SG_EEENS5_IJNSM_ISG_SC_EENSM_INS5_IJSR_NSA_ILi2EEEEEENS5_IJSC_SG_EEEEEEEENS_10bfloat16_tESL_S2J_SL_NS27_6fusion15FusionCallbacksIS2B_NS2K_17LinearCombinationIS2J_fS2J_fLNS_15FloatRoundStyleE2EEES2C_S2I_JEEENS4_5SM1004TMEM4LOAD26SM100_TMEM_LOAD_32dp32b16xES1I_NS1K_IS1M_NS1N_ILi16EEENSM_INS5_IJSB_SR_EEENS5_IJSR_SC_EEEEEEENS4_39AutoVectorizingCopyWithAssumedAlignmentILi128EEENS4_14SM90_TMA_STOREES2Y_S30_S30_EEEvvEEEEvNT_6ParamsE) ;  /* 0xfffffefc02487950 */ /* 0x000fea0003c3ffff */
        .weak           $__internal_2_$__cuda_sm10x_tcgen05_guardrail_trap_unallocated_columns_being_dealloced
        .type           $__internal_2_$__cuda_sm10x_tcgen05_guardrail_trap_unallocated_columns_being_dealloced,@function
        .size           $__internal_2_$__cuda_sm10x_tcgen05_guardrail_trap_unallocated_columns_being_dealloced,(.L_x_299 - $__internal_2_$__cuda_sm10x_tcgen05_guardrail_trap_unallocated_columns_being_dealloced)
$__internal_2_$__cuda_sm10x_tcgen05_guardrail_trap_unallocated_columns_being_dealloced:
[----:B------:R-:W-:Y:S05]  /*102e0*/  BPT.TRAP 0x1 ;  /* 0x000000040000795c */ /* 0x000fea0000300000 */
[----:B------:R-:W-:-:S04]  /*102f0*/  HFMA2 R3, -RZ, RZ, 0, 0 ;  /* 0x00000000ff037431 */ /* 0x000fc800000001ff */
[----:B------:R-:W-:Y:S05]  /*10300*/  RET.REL.NODEC R2 `(_ZN7cutlass13device_kernelINS_4gemm6kernel13GemmUniversalIN4cute5tupleIJiiiiEEENS1_10collective13CollectiveMmaINS1_46MainloopSm100TmaUmmaWarpSpecializedBlockScaledILi23ELi2ELi2ENS5_IJNS4_1CILi8EEENSA_ILi1EEESC_EEEEENS5_IJNSA_ILi128EEESF_NSA_ILi64EEEEEENS5_IJNS_12float_e2m1_tENS_13float_ue4m3_tEEEENS5_IJNS5_IJlSC_lEEENS4_6LayoutINS5_IJNS5_IJNS5_IJNSA_ILi32EEENSA_ILi4EEEEEEiEEENS5_IJNS5_IJNSA_ILi16EEESO_EEEiEEENS5_IJSC_iEEEEEENS5_IJST_NS5_IJNS5_IJNSA_ILi0EEESC_EEENSA_ILi512EEEEEENS5_IJSW_iEEEEEEEEEEESK_S13_NS4_8TiledMMAINS4_8MMA_AtomIJNS4_17SM100_MMA_MXF4_SSISI_SI_fSJ_Li128ELi128ELi16ELNS4_4UMMA5MajorE0ELS18_0ELNS17_7ScaleInE0ELS19_0EEEEEENSM_INS5_IJSC_SC_SC_EEENS5_IJSW_SW_SW_EEEEENS5_IJNS4_10UnderscoreES1F_S1F_EEEEENS5_IJNS4_13SM90_TMA_LOADES1I_EEENS5_IJNS4_14ComposedLayoutINS4_7SwizzleILi1ELi4ELi3EEENS4_18smem_ptr_flag_bitsILi4EEENSM_INS5_IJSB_SG_EEENS5_IJSG_SC_EEEEEEENSM_INS5_IJNS5_IJNS5_IJSP_SC_EEESS_EEESC_NS5_IJSC_SC_EEEEEENS5_IJNS5_IJNS5_IJSS_SY_EEESX_EEESW_NS5_IJSO_SY_EEEEEEEEEEEvNS4_8identityENS5_IJNS4_23SM90_TMA_LOAD_MULTICASTES24_EEES22_vS23_EENS_8epilogue10collective18CollectiveEpilogueINS27_23Sm100TmaWarpSpecializedILi4ELi2ELi16ELb1ELb0EEEJNS5_IJSG_SF_SG_EEENS5_IJNSM_ISG_SC_EENSM_INS5_IJSR_NSA_ILi2EEEEEENS5_IJSC_SG_EEEEEEEENS_10bfloat16_tESL_S2J_SL_NS27_6fusion15FusionCallbacksIS2B_NS2K_17LinearCombinationIS2J_fS2J_fLNS_15FloatRoundStyleE2EEES2C_S2I_JEEENS4_5SM1004TMEM4LOAD26SM100_TMEM_LOAD_32dp32b16xES1I_NS1K_IS1M_NS1N_ILi16EEENSM_INS5_IJSB_SR_EEENS5_IJSR_SC_EEEEEEENS4_39AutoVectorizingCopyWithAssumedAlignmentILi128EEENS4_14SM90_TMA_STOREES2Y_S30_S30_EEEvvEEEEvNT_6ParamsE) ;  /* 0xfffffefc023c7950 */ /* 0x000fea0003c3ffff */
.L_x_298:
[----:B------:R-:W-:-:S00]  /*10310*/  BRA `(.L_x_298) ;  /* 0xfffffffc00fc7947 */ /* 0x000fc0000383ffff */
[----:B------:R-:W-:-:S00]  /*10320*/  NOP ;  /* 0x0000000000007918 */ /* 0x000fc00000000000 */
        /* <DEDUP_REMOVED lines=13> */
.L_x_299:


//--------------------- .nv.global.init           --------------------------
	.section	.nv.global.init,"aw",@progbits
.nv.global.init:
	.type		$str$29,@object
	.size		$str$29,($str$30 - $str$29)
$str$29:
        /*0000*/ 	.byte	0x28, 0x61, 0x64, 0x64, 0x72, 0x65, 0x73, 0x73, 0x20, 0x26, 0x20, 0x6d, 0x61, 0x73, 0x6b, 0x29
        /*0010*/ 	.byte	0x20, 0x3d, 0x3d, 0x20, 0x30, 0x00
	.type		$str$30,@object
	.size		$str$30,($str$26 - $str$30)
$str$30:
        /*0016*/ 	.byte	0x2f, 0x74, 0x6d, 0x70, 0x2f, 0x63, 0x75, 0x74, 0x6c, 0x61, 0x73, 0x73, 0x5f, 0x73, 0x77, 0x65
        /*0026*/ 	.byte	0x65, 0x70, 0x5f, 0x73, 0x72, 0x63, 0x2f, 0x69, 0x6e, 0x63, 0x6c, 0x75, 0x64, 0x65, 0x2f, 0x63
        /*0036*/ 	.byte	0x75, 0x74, 0x65, 0x2f, 0x70, 0x6f, 0x69, 0x6e, 0x74, 0x65, 0x72, 0x5f, 0x66, 0x6c, 0x61, 0x67
        /*0046*/ 	.byte	0x67, 0x65, 0x64, 0x2e, 0x68, 0x70, 0x70, 0x00
	.type		$str$26,@object
	.size		$str$26,($str$25 - $str$26)
$str$26:
        /*004e*/ 	.byte	0x2f, 0x74, 0x6d, 0x70, 0x2f, 0x63, 0x75, 0x74, 0x6c, 0x61, 0x73, 0x73, 0x5f, 0x73, 0x77, 0x65
        /*005e*/ 	.byte	0x65, 0x70, 0x5f, 0x73, 0x72, 0x63, 0x2f, 0x69, 0x6e, 0x63, 0x6c, 0x75, 0x64, 0x65, 0x2f, 0x63
        /*006e*/ 	.byte	0x75, 0x74, 0x65, 0x2f, 0x61, 0x74, 0x6f, 0x6d, 0x2f, 0x63, 0x6f, 0x70, 0x79, 0x5f, 0x74, 0x72
        /*007e*/ 	.byte	0x61, 0x69, 0x74, 0x73, 0x5f, 0x73, 0x6d, 0x31, 0x30, 0x30, 0x2e, 0x68, 0x70, 0x70, 0x00
	.type		$str$25,@object
	.size		$str$25,(__unnamed_1 - $str$25)
$str$25:
        /*008d*/ 	.byte	0x28, 0x28, 0x75, 0x69, 0x6e, 0x74, 0x33, 0x32, 0x5f, 0x74, 0x28, 0x74, 0x68, 0x72, 0x65, 0x61
        /*009d*/ 	.byte	0x64, 0x49, 0x64, 0x78, 0x2e, 0x78, 0x29, 0x20, 0x2f, 0x20, 0x33, 0x32, 0x29, 0x20, 0x25, 0x20
        /*00ad*/ 	.byte	0x34, 0x29, 0x20, 0x3d, 0x3d, 0x20, 0x28, 0x28, 0x28, 0x74, 0x6d, 0x65, 0x6d, 0x5f, 0x61, 0x64
        /*00bd*/ 	.byte	0x64, 0x72, 0x20, 0x3e, 0x3e, 0x20, 0x31, 0x36, 0x29, 0x20, 0x2f, 0x20, 0x33, 0x32, 0x29, 0x20
        /*00cd*/ 	.byte	0x25, 0x20, 0x34, 0x29, 0x00
	.type		__unnamed_1,@object
	.size		__unnamed_1,(__unnamed_2 - __unnamed_1)
__unnamed_1:
        /*00d2*/ 	.byte	0x61, 0x75, 0x74, 0x6f, 0x20, 0x63, 0x75, 0x74, 0x65, 0x3a, 0x3a, 0x61, 0x73, 0x5f, 0x70, 0x6f
        /* <DEDUP_REMOVED lines=24> */
        /*0262*/ 	.byte	0x43, 0x3c, 0x32, 0x30, 0x34, 0x38, 0x3e, 0x3e, 0x3e, 0x3e, 0x5d, 0x00
	.type		__unnamed_2,@object
	.size		__unnamed_2,(.L_2 - __unnamed_2)
__unnamed_2:
        /* <DEDUP_REMOVED lines=40> */
        /*04ee*/ 	.byte	0x3a, 0x3a, 0x43, 0x3c, 0x30, 0x3e, 0x3e, 0x3e, 0x3e, 0x5d, 0x00
.L_2:


//--------------------- .nv.shared._ZN7cutlass13device_kernelINS_4gemm6kernel13GemmUniversalIN4cute5tupleIJiiiiEEENS1_10collective13CollectiveMmaINS1_46MainloopSm100TmaUmmaWarpSpecializedBlockScaledILi23ELi2ELi2ENS5_IJNS4_1CILi8EEENSA_ILi1EEESC_EEEEENS5_IJNSA_ILi128EEESF_NSA_ILi64EEEEEENS5_IJNS_12float_e2m1_tENS_13float_ue4m3_tEEEENS5_IJNS5_IJlSC_lEEENS4_6LayoutINS5_IJNS5_IJNS5_IJNSA_ILi32EEENSA_ILi4EEEEEEiEEENS5_IJNS5_IJNSA_ILi16EEESO_EEEiEEENS5_IJSC_iEEEEEENS5_IJST_NS5_IJNS5_IJNSA_ILi0EEESC_EEENSA_ILi512EEEEEENS5_IJSW_iEEEEEEEEEEESK_S13_NS4_8TiledMMAINS4_8MMA_AtomIJNS4_17SM100_MMA_MXF4_SSISI_SI_fSJ_Li128ELi128ELi16ELNS4_4UMMA5MajorE0ELS18_0ELNS17_7ScaleInE0ELS19_0EEEEEENSM_INS5_IJSC_SC_SC_EEENS5_IJSW_SW_SW_EEEEENS5_IJNS4_10UnderscoreES1F_S1F_EEEEENS5_IJNS4_13SM90_TMA_LOADES1I_EEENS5_IJNS4_14ComposedLayoutINS4_7SwizzleILi1ELi4ELi3EEENS4_18smem_ptr_flag_bitsILi4EEENSM_INS5_IJSB_SG_EEENS5_IJSG_SC_EEEEEEENSM_INS5_IJNS5_IJNS5_IJSP_SC_EEESS_EEESC_NS5_IJSC_SC_EEEEEENS5_IJNS5_IJNS5_IJSS_SY_EEESX_EEESW_NS5_IJSO_SY_EEEEEEEEEEEvNS4_8identityENS5_IJNS4_23SM90_TMA_LOAD_MULTICASTES24_EEES22_vS23_EENS_8epilogue10collective18CollectiveEpilogueINS27_23Sm100TmaWarpSpecializedILi4ELi2ELi16ELb1ELb0EEEJNS5_IJSG_SF_SG_EEENS5_IJNSM_ISG_SC_EENSM_INS5_IJSR_NSA_ILi2EEEEEENS5_IJSC_SG_EEEEEEEENS_10bfloat16_tESL_S2J_SL_NS27_6fusion15FusionCallbacksIS2B_NS2K_17LinearCombinationIS2J_fS2J_fLNS_15FloatRoundStyleE2EEES2C_S2I_JEEENS4_5SM1004TMEM4LOAD26SM100_TMEM_LOAD_32dp32b16xES1I_NS1K_IS1M_NS1N_ILi16EEENSM_INS5_IJSB_SR_EEENS5_IJSR_SC_EEEEEEENS4_39AutoVectorizingCopyWithAssumedAlignmentILi128EEENS4_14SM90_TMA_STOREES2Y_S30_S30_EEEvvEEEEvNT_6ParamsE --------------------------
	.section	.nv.shared._ZN7cutlass13device_kernelINS_4gemm6kernel13GemmUniversalIN4cute5tupleIJiiiiEEENS1_10collective13CollectiveMmaINS1_46MainloopSm100TmaUmmaWarpSpecializedBlockScaledILi23ELi2ELi2ENS5_IJNS4_1CILi8EEENSA_ILi1EEESC_EEEEENS5_IJNSA_ILi128EEESF_NSA_ILi64EEEEEENS5_IJNS_12float_e2m1_tENS_13float_ue4m3_tEEEENS5_IJNS5_IJlSC_lEEENS4_6LayoutINS5_IJNS5_IJNS5_IJNSA_ILi32EEENSA_ILi4EEEEEEiEEENS5_IJNS5_IJNSA_ILi16EEESO_EEEiEEENS5_IJSC_iEEEEEENS5_IJST_NS5_IJNS5_IJNSA_ILi0EEESC_EEENSA_ILi512EEEEEENS5_IJSW_iEEEEEEEEEEESK_S13_NS4_8TiledMMAINS4_8MMA_AtomIJNS4_17SM100_MMA_MXF4_SSISI_SI_fSJ_Li128ELi128ELi16ELNS4_4UMMA5MajorE0ELS18_0ELNS17_7ScaleInE0ELS19_0EEEEEENSM_INS5_IJSC_SC_SC_EEENS5_IJSW_SW_SW_EEEEENS5_IJNS4_10UnderscoreES1F_S1F_EEEEENS5_IJNS4_13SM90_TMA_LOADES1I_EEENS5_IJNS4_14ComposedLayoutINS4_7SwizzleILi1ELi4ELi3EEENS4_18smem_ptr_flag_bitsILi4EEENSM_INS5_IJSB_SG_EEENS5_IJSG_SC_EEEEEEENSM_INS5_IJNS5_IJNS5_IJSP_SC_EEESS_EEESC_NS5_IJSC_SC_EEEEEENS5_IJNS5_IJNS5_IJSS_SY_EEESX_EEESW_NS5_IJSO_SY_EEEEEEEEEEEvNS4_8identityENS5_IJNS4_23SM90_TMA_LOAD_MULTICASTES24_EEES22_vS23_EENS_8epilogue10collective18CollectiveEpilogueINS27_23Sm100TmaWarpSpecializedILi4ELi2ELi16ELb1ELb0EEEJNS5_IJSG_SF_SG_EEENS5_IJNSM_ISG_SC_EENSM_INS5_IJSR_NSA_ILi2EEEEEENS5_IJSC_SG_EEEEEEEENS_10bfloat16_tESL_S2J_SL_NS27_6fusion15FusionCallbacksIS2B_NS2K_17LinearCombinationIS2J_fS2J_fLNS_15FloatRoundStyleE2EEES2C_S2I_JEEENS4_5SM1004TMEM4LOAD26SM100_TMEM_LOAD_32dp32b16xES1I_NS1K_IS1M_NS1N_ILi16EEENSM_INS5_IJSB_SR_EEENS5_IJSR_SC_EEEEEEENS4_39AutoVectorizingCopyWithAssumedAlignmentILi128EEENS4_14SM90_TMA_STOREES2Y_S30_S30_EEEvvEEEEvNT_6ParamsE,"aw",@nobits
	.sectionflags	@""
	.align	16
	.zero		1024


//--------------------- .nv.shared.reserved.0     --------------------------
	.section	.nv.shared.reserved.0,"aw",@nobits
	.weak		__nv_reservedSMEM_offset_0_alias
	.size		__nv_reservedSMEM_offset_0_alias, 0, 64
	.other		__nv_reservedSMEM_offset_0_alias,@"STO_CUDA_RESERVED_SHARED STV_DEFAULT"
__nv_reservedSMEM_offset_0_alias:
	.zero		0
.nv.shared.reserved.0:
	.zero		64
	.weak		__nv_reservedSMEM_tcgen05_partition
	.type		__nv_reservedSMEM_tcgen05_partition,@object
	.size		__nv_reservedSMEM_tcgen05_partition,(.L_0 - __nv_reservedSMEM_tcgen05_partition)
__nv_reservedSMEM_tcgen05_partition:
	.zero		32
.L_0:


//--------------------- .nv.global                --------------------------
	.section	.nv.global,"aw",@nobits
.nv.global:
	.type		_ZN40_INTERNAL_82b9a55b_4_k_cu_ad1e7cd2_182034cute1_E,@object
	.size		_ZN40_INTERNAL_82b9a55b_4_k_cu_ad1e7cd2_182034cute1_E,(_ZN40_INTERNAL_82b9a55b_4_k_cu_ad1e7cd2_182034cuda3std3__45__cpo6cbeginE - _ZN40_INTERNAL_82b9a55b_4_k_cu_ad1e7cd2_182034cute1_E)
_ZN40_INTERNAL_82b9a55b_4_k_cu_ad1e7cd2_182034cute1_E:
	.zero		1
	.type		_ZN40_INTERNAL_82b9a55b_4_k_cu_ad1e7cd2_182034cuda3std3__45__cpo6cbeginE,@object
	.size		_ZN40_INTERNAL_82b9a55b_4_k_cu_ad1e7cd2_182034cuda3std3__45__cpo6cbeginE,(_ZN40_INTERNAL_82b9a55b_4_k_cu_ad1e7cd2_182034cuda3std3__48in_placeE - _ZN40_INTERNAL_82b9a55b_4_k_cu_ad1e7cd2_182034cuda3std3__45__cpo6cbeginE)
_ZN40_INTERNAL_82b9a55b_4_k_cu_ad1e7cd2_182034cuda3std3__45__cpo6cbeginE:
	.zero		1
	.type		_ZN40_INTERNAL_82b9a55b_4_k_cu_ad1e7cd2_182034cuda3std3__48in_placeE,@object
	.size		_ZN40_INTERNAL_82b9a55b_4_k_cu_ad1e7cd2_182034cuda3std3__48in_placeE,(_ZN40_INTERNAL_82b9a55b_4_k_cu_ad1e7cd2_182034cuda3std6ranges3__45__cpo9iter_moveE - _ZN40_INTERNAL_82b9a55b_4_k_cu_ad1e7cd2_182034cuda3std3__48in_placeE)
_ZN40_INTERNAL_82b9a55b_4_k_cu_ad1e7cd2_182034cuda3std3__48in_placeE:
	.zero		1
	.type		_ZN40_INTERNAL_82b9a55b_4_k_cu_ad1e7cd2_182034cuda3std6ranges3__45__cpo9iter_moveE,@object
	.size		_ZN40_INTERNAL_82b9a55b_4_k_cu_ad1e7cd2_182034cuda3std6ranges3__45__cpo9iter_moveE,(_ZN40_INTERNAL_82b9a55b_4_k_cu_ad1e7cd2_182034cuda3std3__45__cpo5beginE - _ZN40_INTERNAL_82b9a55b_4_k_cu_ad1e7cd2_182034cuda3std6ranges3__45__cpo9iter_moveE)
_ZN40_INTERNAL_82b9a55b_4_k_cu_ad1e7cd2_182034cuda3std6ranges3__45__cpo9iter_moveE:
	.zero		1
	.type		_ZN40_INTERNAL_82b9a55b_4_k_cu_ad1e7cd2_182034cuda3std3__45__cpo5beginE,@object
	.size		_ZN40_INTERNAL_82b9a55b_4_k_cu_ad1e7cd2_182034cuda3std3__45__cpo5beginE,(_ZN40_INTERNAL_82b9a55b_4_k_cu_ad1e7cd2_182034cuda3std3__442_GLOBAL__N__82b9a55b_4_k_cu_ad1e7cd2_182036ignoreE - _ZN40_INTERNAL_82b9a55b_4_k_cu_ad1e7cd2_182034cuda3std3__45__cpo5beginE)
_ZN40_INTERNAL_82b9a55b_4_k_cu_ad1e7cd2_182034cuda3std3__45__cpo5beginE:
	.zero		1
	.type		_ZN40_INTERNAL_82b9a55b_4_k_cu_ad1e7cd2_182034cuda3std3__442_GLOBAL__N__82b9a55b_4_k_cu_ad1e7cd2_182036ignoreE,@object
	.size		_ZN40_INTERNAL_82b9a55b_4_k_cu_ad1e7cd2_182034cuda3std3__442_GLOBAL__N__82b9a55b_4_k_cu_ad1e7cd2_182036ignoreE,(_ZN40_INTERNAL_82b9a55b_4_k_cu_ad1e7cd2_182034cute7productE - _ZN40_INTERNAL_82b9a55b_4_k_cu_ad1e7cd2_182034cuda3std3__442_GLOBAL__N__82b9a55b_4_k_cu_ad1e7cd2_182036ignoreE)
_ZN40_INTERNAL_82b9a55b_4_k_cu_ad1e7cd2_182034cuda3std3__442_GLOBAL__N__82b9a55b_4_k_cu_ad1e7cd2_182036ignoreE:
	.zero		1
	.type		_ZN40_INTERNAL_82b9a55b_4_k_cu_ad1e7cd2_182034cute7productE,@object
	.size		_ZN40_INTERNAL_82b9a55b_4_k_cu_ad1e7cd2_182034cute7productE,(_ZN40_INTERNAL_82b9a55b_4_k_cu_ad1e7cd2_182034cuda3std3__45__cpo3endE - _ZN40_INTERNAL_82b9a55b_4_k_cu_ad1e7cd2_182034cute7productE)
_ZN40_INTERNAL_82b9a55b_4_k_cu_ad1e7cd2_182034cute7productE:
	.zero		1
	.type		_ZN40_INTERNAL_82b9a55b_4_k_cu_ad1e7cd2_182034cuda3std3__45__cpo3endE,@object
	.size		_ZN40_INTERNAL_82b9a55b_4_k_cu_ad1e7cd2_182034cuda3std3__45__cpo3endE,(_ZN40_INTERNAL_82b9a55b_4_k_cu_ad1e7cd2_182034cuda3std3__419piecewise_constructE - _ZN40_INTERNAL_82b9a55b_4_k_cu_ad1e7cd2_182034cuda3std3__45__cpo3endE)
_ZN40_INTERNAL_82b9a55b_4_k_cu_ad1e7cd2_182034cuda3std3__45__cpo3endE:
	.zero		1
	.type		_ZN40_INTERNAL_82b9a55b_4_k_cu_ad1e7cd2_182034cuda3std3__419piecewise_constructE,@object
	.size		_ZN40_INTERNAL_82b9a55b_4_k_cu_ad1e7cd2_182034cuda3std3__419piecewise_constructE,(_ZN40_INTERNAL_82b9a55b_4_k_cu_ad1e7cd2_182034cuda3std3__45__cpo4cendE - _ZN40_INTERNAL_82b9a55b_4_k_cu_ad1e7cd2_182034cuda3std3__419piecewise_constructE)
_ZN40_INTERNAL_82b9a55b_4_k_cu_ad1e7cd2_182034cuda3std3__419piecewise_constructE:
	.zero		1
	.type		_ZN40_INTERNAL_82b9a55b_4_k_cu_ad1e7cd2_182034cuda3std3__45__cpo4cendE,@object
	.size		_ZN40_INTERNAL_82b9a55b_4_k_cu_ad1e7cd2_182034cuda3std3__45__cpo4cendE,(_ZN40_INTERNAL_82b9a55b_4_k_cu_ad1e7cd2_182034cuda3std6ranges3__45__cpo4swapE - _ZN40_INTERNAL_82b9a55b_4_k_cu_ad1e7cd2_182034cuda3std3__45__cpo4cendE)
_ZN40_INTERNAL_82b9a55b_4_k_cu_ad1e7cd2_182034cuda3std3__45__cpo4cendE:
	.zero		1
	.type		_ZN40_INTERNAL_82b9a55b_4_k_cu_ad1e7cd2_182034cuda3std6ranges3__45__cpo4swapE,@object
	.size		_ZN40_INTERNAL_82b9a55b_4_k_cu_ad1e7cd2_182034cuda3std6ranges3__45__cpo4swapE,(.L_10 - _ZN40_INTERNAL_82b9a55b_4_k_cu_ad1e7cd2_182034cuda3std6ranges3__45__cpo4swapE)
_ZN40_INTERNAL_82b9a55b_4_k_cu_ad1e7cd2_182034cuda3std6ranges3__45__cpo4swapE:
	.zero		1
.L_10:


//--------------------- .nv.constant0._ZN7cutlass13device_kernelINS_4gemm6kernel13GemmUniversalIN4cute5tupleIJiiiiEEENS1_10collective13CollectiveMmaINS1_46MainloopSm100TmaUmmaWarpSpecializedBlockScaledILi23ELi2ELi2ENS5_IJNS4_1CILi8EEENSA_ILi1EEESC_EEEEENS5_IJNSA_ILi128EEESF_NSA_ILi64EEEEEENS5_IJNS_12float_e2m1_tENS_13float_ue4m3_tEEEENS5_IJNS5_IJlSC_lEEENS4_6LayoutINS5_IJNS5_IJNS5_IJNSA_ILi32EEENSA_ILi4EEEEEEiEEENS5_IJNS5_IJNSA_ILi16EEESO_EEEiEEENS5_IJSC_iEEEEEENS5_IJST_NS5_IJNS5_IJNSA_ILi0EEESC_EEENSA_ILi512EEEEEENS5_IJSW_iEEEEEEEEEEESK_S13_NS4_8TiledMMAINS4_8MMA_AtomIJNS4_17SM100_MMA_MXF4_SSISI_SI_fSJ_Li128ELi128ELi16ELNS4_4UMMA5MajorE0ELS18_0ELNS17_7ScaleInE0ELS19_0EEEEEENSM_INS5_IJSC_SC_SC_EEENS5_IJSW_SW_SW_EEEEENS5_IJNS4_10UnderscoreES1F_S1F_EEEEENS5_IJNS4_13SM90_TMA_LOADES1I_EEENS5_IJNS4_14ComposedLayoutINS4_7SwizzleILi1ELi4ELi3EEENS4_18smem_ptr_flag_bitsILi4EEENSM_INS5_IJSB_SG_EEENS5_IJSG_SC_EEEEEEENSM_INS5_IJNS5_IJNS5_IJSP_SC_EEESS_EEESC_NS5_IJSC_SC_EEEEEENS5_IJNS5_IJNS5_IJSS_SY_EEESX_EEESW_NS5_IJSO_SY_EEEEEEEEEEEvNS4_8identityENS5_IJNS4_23SM90_TMA_LOAD_MULTICASTES24_EEES22_vS23_EENS_8epilogue10collective18CollectiveEpilogueINS27_23Sm100TmaWarpSpecializedILi4ELi2ELi16ELb1ELb0EEEJNS5_IJSG_SF_SG_EEENS5_IJNSM_ISG_SC_EENSM_INS5_IJSR_NSA_ILi2EEEEEENS5_IJSC_SG_EEEEEEEENS_10bfloat16_tESL_S2J_SL_NS27_6fusion15FusionCallbacksIS2B_NS2K_17LinearCombinationIS2J_fS2J_fLNS_15FloatRoundStyleE2EEES2C_S2I_JEEENS4_5SM1004TMEM4LOAD26SM100_TMEM_LOAD_32dp32b16xES1I_NS1K_IS1M_NS1N_ILi16EEENSM_INS5_IJSB_SR_EEENS5_IJSR_SC_EEEEEEENS4_39AutoVectorizingCopyWithAssumedAlignmentILi128EEENS4_14SM90_TMA_STOREES2Y_S30_S30_EEEvvEEEEvNT_6ParamsE --------------------------
	.section	.nv.constant0._ZN7cutlass13device_kernelINS_4gemm6kernel13GemmUniversalIN4cute5tupleIJiiiiEEENS1_10collective13CollectiveMmaINS1_46MainloopSm100TmaUmmaWarpSpecializedBlockScaledILi23ELi2ELi2ENS5_IJNS4_1CILi8EEENSA_ILi1EEESC_EEEEENS5_IJNSA_ILi128EEESF_NSA_ILi64EEEEEENS5_IJNS_12float_e2m1_tENS_13float_ue4m3_tEEEENS5_IJNS5_IJlSC_lEEENS4_6LayoutINS5_IJNS5_IJNS5_IJNSA_ILi32EEENSA_ILi4EEEEEEiEEENS5_IJNS5_IJNSA_ILi16EEESO_EEEiEEENS5_IJSC_iEEEEEENS5_IJST_NS5_IJNS5_IJNSA_ILi0EEESC_EEENSA_ILi512EEEEEENS5_IJSW_iEEEEEEEEEEESK_S13_NS4_8TiledMMAINS4_8MMA_AtomIJNS4_17SM100_MMA_MXF4_SSISI_SI_fSJ_Li128ELi128ELi16ELNS4_4UMMA5MajorE0ELS18_0ELNS17_7ScaleInE0ELS19_0EEEEEENSM_INS5_IJSC_SC_SC_EEENS5_IJSW_SW_SW_EEEEENS5_IJNS4_10UnderscoreES1F_S1F_EEEEENS5_IJNS4_13SM90_TMA_LOADES1I_EEENS5_IJNS4_14ComposedLayoutINS4_7SwizzleILi1ELi4ELi3EEENS4_18smem_ptr_flag_bitsILi4EEENSM_INS5_IJSB_SG_EEENS5_IJSG_SC_EEEEEEENSM_INS5_IJNS5_IJNS5_IJSP_SC_EEESS_EEESC_NS5_IJSC_SC_EEEEEENS5_IJNS5_IJNS5_IJSS_SY_EEESX_EEESW_NS5_IJSO_SY_EEEEEEEEEEEvNS4_8identityENS5_IJNS4_23SM90_TMA_LOAD_MULTICASTES24_EEES22_vS23_EENS_8epilogue10collective18CollectiveEpilogueINS27_23Sm100TmaWarpSpecializedILi4ELi2ELi16ELb1ELb0EEEJNS5_IJSG_SF_SG_EEENS5_IJNSM_ISG_SC_EENSM_INS5_IJSR_NSA_ILi2EEEEEENS5_IJSC_SG_EEEEEEEENS_10bfloat16_tESL_S2J_SL_NS27_6fusion15FusionCallbacksIS2B_NS2K_17LinearCombinationIS2J_fS2J_fLNS_15FloatRoundStyleE2EEES2C_S2I_JEEENS4_5SM1004TMEM4LOAD26SM100_TMEM_LOAD_32dp32b16xES1I_NS1K_IS1M_NS1N_ILi16EEENSM_INS5_IJSB_SR_EEENS5_IJSR_SC_EEEEEEENS4_39AutoVectorizingCopyWithAssumedAlignmentILi128EEENS4_14SM90_TMA_STOREES2Y_S30_S30_EEEvvEEEEvNT_6ParamsE,"a",@progbits
	.sectionflags	@""
	.align	4
.nv.constant0._ZN7cutlass13device_kernelINS_4gemm6kernel13GemmUniversalIN4cute5tupleIJiiiiEEENS1_10collective13CollectiveMmaINS1_46MainloopSm100TmaUmmaWarpSpecializedBlockScaledILi23ELi2ELi2ENS5_IJNS4_1CILi8EEENSA_ILi1EEESC_EEEEENS5_IJNSA_ILi128EEESF_NSA_ILi64EEEEEENS5_IJNS_12float_e2m1_tENS_13float_ue4m3_tEEEENS5_IJNS5_IJlSC_lEEENS4_6LayoutINS5_IJNS5_IJNS5_IJNSA_ILi32EEENSA_ILi4EEEEEEiEEENS5_IJNS5_IJNSA_ILi16EEESO_EEEiEEENS5_IJSC_iEEEEEENS5_IJST_NS5_IJNS5_IJNSA_ILi0EEESC_EEENSA_ILi512EEEEEENS5_IJSW_iEEEEEEEEEEESK_S13_NS4_8TiledMMAINS4_8MMA_AtomIJNS4_17SM100_MMA_MXF4_SSISI_SI_fSJ_Li128ELi128ELi16ELNS4_4UMMA5MajorE0ELS18_0ELNS17_7ScaleInE0ELS19_0EEEEEENSM_INS5_IJSC_SC_SC_EEENS5_IJSW_SW_SW_EEEEENS5_IJNS4_10UnderscoreES1F_S1F_EEEEENS5_IJNS4_13SM90_TMA_LOADES1I_EEENS5_IJNS4_14ComposedLayoutINS4_7SwizzleILi1ELi4ELi3EEENS4_18smem_ptr_flag_bitsILi4EEENSM_INS5_IJSB_SG_EEENS5_IJSG_SC_EEEEEEENSM_INS5_IJNS5_IJNS5_IJSP_SC_EEESS_EEESC_NS5_IJSC_SC_EEEEEENS5_IJNS5_IJNS5_IJSS_SY_EEESX_EEESW_NS5_IJSO_SY_EEEEEEEEEEEvNS4_8identityENS5_IJNS4_23SM90_TMA_LOAD_MULTICASTES24_EEES22_vS23_EENS_8epilogue10collective18CollectiveEpilogueINS27_23Sm100TmaWarpSpecializedILi4ELi2ELi16ELb1ELb0EEEJNS5_IJSG_SF_SG_EEENS5_IJNSM_ISG_SC_EENSM_INS5_IJSR_NSA_ILi2EEEEEENS5_IJSC_SG_EEEEEEEENS_10bfloat16_tESL_S2J_SL_NS27_6fusion15FusionCallbacksIS2B_NS2K_17LinearCombinationIS2J_fS2J_fLNS_15FloatRoundStyleE2EEES2C_S2I_JEEENS4_5SM1004TMEM4LOAD26SM100_TMEM_LOAD_32dp32b16xES1I_NS1K_IS1M_NS1N_ILi16EEENSM_INS5_IJSB_SR_EEENS5_IJSR_SC_EEEEEEENS4_39AutoVectorizingCopyWithAssumedAlignmentILi128EEENS4_14SM90_TMA_STOREES2Y_S30_S30_EEEvvEEEEvNT_6ParamsE:
	.zero		3968


//--------------------- SYMBOLS --------------------------

	.type		.nv.reservedSmem.offset0,@object
	.size		.nv.reservedSmem.offset0,0x4
	.type		.nv.reservedSmem.cap,@object
	.size		.nv.reservedSmem.cap,0x4
	.type		__assertfail,@function
